	.target	sm_90a

	.elftype	@"ET_EXEC"


//--------------------- .note.nv.tkinfo           --------------------------
	.section	.note.nv.tkinfo,"",@"SHT_NOTE"
	.sectionflags	@"SHF_NOTE_NV_TKINFO"
	.tkinfo
        /*0018*/ 	.word	0x00000002
        /*0030*/ 	.string	""
        /*0030*/ 	.string	"ptxas"
        /*0030*/ 	.string	"Cuda compilation tools, release 13.0, V13.0.88"
        /*0030*/ 	.string	"Build cuda_13.0.r13.0/compiler.36424714_0"
        /*0030*/ 	.string	"-arch sm_90a -m 64 "



//--------------------- .note.nv.cuinfo           --------------------------
	.section	.note.nv.cuinfo,"",@"SHT_NOTE"
	.sectionflags	@"SHF_NOTE_NV_CUINFO"
        /*0018*/ 	.short	0x0002
        /*001a*/ 	.short	0x005a
        /*001c*/ 	.short	0x0082
	.zero		2


//--------------------- .nv.info                  --------------------------
	.section	.nv.info,"",@"SHT_CUDA_INFO"
	.align	4


	//----- nvinfo : EIATTR_REGCOUNT
	.align		4
        /*0000*/ 	.byte	0x04, 0x2f
        /*0002*/ 	.short	(.L_15 - .L_14)
	.align		4
.L_14:
        /*0004*/ 	.word	index@(_ZN7cutlass13device_kernelINS_4gemm6kernel13GemmUniversalIN4cute5tupleIJiiiiEEENS1_10collective13CollectiveMmaINS1_34MainloopSm90TmaGmmaWarpSpecializedILi3ENS5_IJNS4_1CILi2EEENSA_ILi1EEESC_EEENS1_35KernelTmaWarpSpecializedCooperativeEEENS5_IJNSA_ILi512EEESG_NSA_ILi64EEEEEEaNS5_IJlSC_lEEEaSJ_NS4_8TiledMMAINS4_8MMA_AtomIJNS4_4SM904GMMA27MMA_64x256x32_S32S8S8_SS_TNEEEENS4_6LayoutISD_NS5_IJSC_NSA_ILi0EEESR_EEEEENS5_IJNS4_10UnderscoreESU_SU_EEEEENS4_13SM90_TMA_LOADENS4_14ComposedLayoutINS4_7SwizzleILi2ELi4ELi3EEENS4_18smem_ptr_flag_bitsILi8EEENSQ_INS5_IJNSA_ILi8EEESH_EEENS5_IJSH_SC_EEEEEEEvNS4_8identityENS4_23SM90_TMA_LOAD_MULTICASTES17_vS18_EENS_8epilogue10collective6detail29Sm90TmaWarpSpecializedAdapterINS1C_15DefaultEpilogueIaSJ_SJ_NS1B_6thread17LinearCombinationIaLi1EiiLNS1G_9ScaleType4KindE0ELNS_15FloatRoundStyleE2EaEENS1_15EpilogueDefaultEEEEEvvEEEEvNT_6ParamsE)
        /*0008*/ 	.word	0x000000a8


	//----- nvinfo : EIATTR_FRAME_SIZE
	.align		4
.L_15:
        /*000c*/ 	.byte	0x04, 0x11
        /*000e*/ 	.short	(.L_17 - .L_16)
	.align		4
.L_16:
        /*0010*/ 	.word	index@(_ZN7cutlass13device_kernelINS_4gemm6kernel13GemmUniversalIN4cute5tupleIJiiiiEEENS1_10collective13CollectiveMmaINS1_34MainloopSm90TmaGmmaWarpSpecializedILi3ENS5_IJNS4_1CILi2EEENSA_ILi1EEESC_EEENS1_35KernelTmaWarpSpecializedCooperativeEEENS5_IJNSA_ILi512EEESG_NSA_ILi64EEEEEEaNS5_IJlSC_lEEEaSJ_NS4_8TiledMMAINS4_8MMA_AtomIJNS4_4SM904GMMA27MMA_64x256x32_S32S8S8_SS_TNEEEENS4_6LayoutISD_NS5_IJSC_NSA_ILi0EEESR_EEEEENS5_IJNS4_10UnderscoreESU_SU_EEEEENS4_13SM90_TMA_LOADENS4_14ComposedLayoutINS4_7SwizzleILi2ELi4ELi3EEENS4_18smem_ptr_flag_bitsILi8EEENSQ_INS5_IJNSA_ILi8EEESH_EEENS5_IJSH_SC_EEEEEEEvNS4_8identityENS4_23SM90_TMA_LOAD_MULTICASTES17_vS18_EENS_8epilogue10collective6detail29Sm90TmaWarpSpecializedAdapterINS1C_15DefaultEpilogueIaSJ_SJ_NS1B_6thread17LinearCombinationIaLi1EiiLNS1G_9ScaleType4KindE0ELNS_15FloatRoundStyleE2EaEENS1_15EpilogueDefaultEEEEEvvEEEEvNT_6ParamsE)
        /*0014*/ 	.word	0x00002640


	//----- nvinfo : EIATTR_MIN_STACK_SIZE
	.align		4
.L_17:
        /*0018*/ 	.byte	0x04, 0x12
        /*001a*/ 	.short	(.L_19 - .L_18)
	.align		4
.L_18:
        /*001c*/ 	.word	index@(_ZN7cutlass13device_kernelINS_4gemm6kernel13GemmUniversalIN4cute5tupleIJiiiiEEENS1_10collective13CollectiveMmaINS1_34MainloopSm90TmaGmmaWarpSpecializedILi3ENS5_IJNS4_1CILi2EEENSA_ILi1EEESC_EEENS1_35KernelTmaWarpSpecializedCooperativeEEENS5_IJNSA_ILi512EEESG_NSA_ILi64EEEEEEaNS5_IJlSC_lEEEaSJ_NS4_8TiledMMAINS4_8MMA_AtomIJNS4_4SM904GMMA27MMA_64x256x32_S32S8S8_SS_TNEEEENS4_6LayoutISD_NS5_IJSC_NSA_ILi0EEESR_EEEEENS5_IJNS4_10UnderscoreESU_SU_EEEEENS4_13SM90_TMA_LOADENS4_14ComposedLayoutINS4_7SwizzleILi2ELi4ELi3EEENS4_18smem_ptr_flag_bitsILi8EEENSQ_INS5_IJNSA_ILi8EEESH_EEENS5_IJSH_SC_EEEEEEEvNS4_8identityENS4_23SM90_TMA_LOAD_MULTICASTES17_vS18_EENS_8epilogue10collective6detail29Sm90TmaWarpSpecializedAdapterINS1C_15DefaultEpilogueIaSJ_SJ_NS1B_6thread17LinearCombinationIaLi1EiiLNS1G_9ScaleType4KindE0ELNS_15FloatRoundStyleE2EaEENS1_15EpilogueDefaultEEEEEvvEEEEvNT_6ParamsE)
        /*0020*/ 	.word	0x00002640
.L_19:


//--------------------- .nv.compat                --------------------------
	.section	.nv.compat,"",@"SHT_CUDA_COMPAT_INFO"
	.align	4
        /*0000*/ 	.byte	0x02, 0x09, 0x01, 0x00, 0x02, 0x02, 0x04, 0x00, 0x02, 0x05, 0x05, 0x00, 0x03, 0x07, 0x01, 0x01
        /*0010*/ 	.byte	0x02, 0x03, 0x01, 0x00, 0x02, 0x06, 0x01, 0x00, 0x04, 0x0b, 0x08, 0x00, 0x00, 0x00, 0x00, 0x00
        /*0020*/ 	.byte	0x00, 0x00, 0x00, 0x00


//--------------------- .nv.info._ZN7cutlass13device_kernelINS_4gemm6kernel13GemmUniversalIN4cute5tupleIJiiiiEEENS1_10collective13CollectiveMmaINS1_34MainloopSm90TmaGmmaWarpSpecializedILi3ENS5_IJNS4_1CILi2EEENSA_ILi1EEESC_EEENS1_35KernelTmaWarpSpecializedCooperativeEEENS5_IJNSA_ILi512EEESG_NSA_ILi64EEEEEEaNS5_IJlSC_lEEEaSJ_NS4_8TiledMMAINS4_8MMA_AtomIJNS4_4SM904GMMA27MMA_64x256x32_S32S8S8_SS_TNEEEENS4_6LayoutISD_NS5_IJSC_NSA_ILi0EEESR_EEEEENS5_IJNS4_10UnderscoreESU_SU_EEEEENS4_13SM90_TMA_LOADENS4_14ComposedLayoutINS4_7SwizzleILi2ELi4ELi3EEENS4_18smem_ptr_flag_bitsILi8EEENSQ_INS5_IJNSA_ILi8EEESH_EEENS5_IJSH_SC_EEEEEEEvNS4_8identityENS4_23SM90_TMA_LOAD_MULTICASTES17_vS18_EENS_8epilogue10collective6detail29Sm90TmaWarpSpecializedAdapterINS1C_15DefaultEpilogueIaSJ_SJ_NS1B_6thread17LinearCombinationIaLi1EiiLNS1G_9ScaleType4KindE0ELNS_15FloatRoundStyleE2EaEENS1_15EpilogueDefaultEEEEEvvEEEEvNT_6ParamsE --------------------------
	.section	.nv.info._ZN7cutlass13device_kernelINS_4gemm6kernel13GemmUniversalIN4cute5tupleIJiiiiEEENS1_10collective13CollectiveMmaINS1_34MainloopSm90TmaGmmaWarpSpecializedILi3ENS5_IJNS4_1CILi2EEENSA_ILi1EEESC_EEENS1_35KernelTmaWarpSpecializedCooperativeEEENS5_IJNSA_ILi512EEESG_NSA_ILi64EEEEEEaNS5_IJlSC_lEEEaSJ_NS4_8TiledMMAINS4_8MMA_AtomIJNS4_4SM904GMMA27MMA_64x256x32_S32S8S8_SS_TNEEEENS4_6LayoutISD_NS5_IJSC_NSA_ILi0EEESR_EEEEENS5_IJNS4_10UnderscoreESU_SU_EEEEENS4_13SM90_TMA_LOADENS4_14ComposedLayoutINS4_7SwizzleILi2ELi4ELi3EEENS4_18smem_ptr_flag_bitsILi8EEENSQ_INS5_IJNSA_ILi8EEESH_EEENS5_IJSH_SC_EEEEEEEvNS4_8identityENS4_23SM90_TMA_LOAD_MULTICASTES17_vS18_EENS_8epilogue10collective6detail29Sm90TmaWarpSpecializedAdapterINS1C_15DefaultEpilogueIaSJ_SJ_NS1B_6thread17LinearCombinationIaLi1EiiLNS1G_9ScaleType4KindE0ELNS_15FloatRoundStyleE2EaEENS1_15EpilogueDefaultEEEEEvvEEEEvNT_6ParamsE,"",@"SHT_CUDA_INFO"
	.sectionflags	@""
	.align	4


	//----- nvinfo : EIATTR_CUDA_API_VERSION
	.align		4
        /*0000*/ 	.byte	0x04, 0x37
        /*0002*/ 	.short	(.L_21 - .L_20)
.L_20:
        /*0004*/ 	.word	0x00000082


	//----- nvinfo : EIATTR_KPARAM_INFO
	.align		4
.L_21:
        /*0008*/ 	.byte	0x04, 0x17
        /*000a*/ 	.short	(.L_23 - .L_22)
.L_22:
        /*000c*/ 	.word	0x00000000
        /*0010*/ 	.short	0x0000
        /*0012*/ 	.short	0x0070
        /*0014*/ 	.byte	0x00, 0xf0, 0x01, 0x10


	//----- nvinfo : EIATTR_SPARSE_MMA_MASK
	.align		4
.L_23:
        /*0018*/ 	.byte	0x03, 0x50
        /*001a*/ 	.short	0x0000


	//----- nvinfo : EIATTR_MAXREG_COUNT
	.align		4
        /*001c*/ 	.byte	0x03, 0x1b
        /*001e*/ 	.short	0x00a8


	//----- nvinfo : EIATTR_NUM_BARRIERS
	.align		4
        /*0020*/ 	.byte	0x02, 0x4c
        /*0022*/ 	.byte	0x01
	.zero		1


	//----- nvinfo : EIATTR_EXTERNS
	.align		4
        /*0024*/ 	.byte	0x04, 0x0f
        /*0026*/ 	.short	(.L_25 - .L_24)


	//   ....[0]....
	.align		4
.L_24:
        /*0028*/ 	.word	index@(__assertfail)


	//----- nvinfo : EIATTR_ANNOTATIONS
	.align		4
.L_25:
        /*002c*/ 	.byte	0x04, 0x55
        /*002e*/ 	.short	(.L_27 - .L_26)


	//   ....[0]....
.L_26:
        /*0030*/ 	.word	0x00000001
        /*0034*/ 	.byte	0x20, 0x07, 0x00, 0x00, 0x01, 0x00, 0x00, 0x00, 0xe0, 0x09, 0x00, 0x00, 0x01, 0x00, 0x00, 0x00
        /* <DEDUP_REMOVED lines=3856> */
        /*f144*/ 	.byte	0x60, 0x0b, 0x06, 0x00


	//----- nvinfo : EIATTR_MERCURY_ISA_VERSION
	.align		4
.L_27:
        /*f148*/ 	.byte	0x03, 0x5f
        /*f14a*/ 	.short	0x0101


	//----- nvinfo : EIATTR_INT_WARP_WIDE_INSTR_OFFSETS
	.align		4
        /*f14c*/ 	.byte	0x04, 0x31
        /*f14e*/ 	.short	(.L_29 - .L_28)


	//   ....[0]....
.L_28:
        /*f150*/ 	.word	0x00000560


	//   ....[1]....
        /*f154*/ 	.word	0x00000570


	//   ....[2]....
        /*f158*/ 	.word	0x000006f0


	//----- nvinfo : EIATTR_COOP_GROUP_MASK_REGIDS
	.align		4
.L_29:
        /*f15c*/ 	.byte	0x04, 0x29
        /*f15e*/ 	.short	(.L_31 - .L_30)


	//   ....[0]....
.L_30:
        /*f160*/ 	.word	0xffffffff


	//   ....[1]....
        /*f164*/ 	.word	0xffffffff


	//   ....[2]....
        /*f168*/ 	.word	0xffffffff


	//   ....[3]....
        /*f16c*/ 	.word	0xffffffff


	//   ....[4]....
        /*f170*/ 	.word	0xffffffff


	//   ....[5]....
        /*f174*/ 	.word	0xffffffff


	//----- nvinfo : EIATTR_COOP_GROUP_INSTR_OFFSETS
	.align		4
.L_31:
        /*f178*/ 	.byte	0x04, 0x28
        /*f17a*/ 	.short	(.L_33 - .L_32)


	//   ....[0]....
.L_32:
        /*f17c*/ 	.word	0x00000070


	//   ....[1]....
        /*f180*/ 	.word	0x00000080


	//   ....[2]....
        /*f184*/ 	.word	0x000001a0


	//   ....[3]....
        /*f188*/ 	.word	0x000003b0


	//   ....[4]....
        /*f18c*/ 	.word	0x00000830


	//   ....[5]....
        /*f190*/ 	.word	0x00001430


	//----- nvinfo : EIATTR_REG_RECONFIG
	.align		4
.L_33:
        /*f194*/ 	.byte	0x01, 0x54
	.zero		2


	//----- nvinfo : EIATTR_SYSCALL_OFFSETS
	.align		4
        /*f198*/ 	.byte	0x04, 0x46
        /*f19a*/ 	.short	(.L_35 - .L_34)


	//   ....[0]....
.L_34:
        /*f19c*/ 	.word	0x000015e0


	//----- nvinfo : EIATTR_MBARRIER_INSTR_OFFSETS
	.align		4
.L_35:
        /*f1a0*/ 	.byte	0x04, 0x39
        /*f1a2*/ 	.short	(.L_37 - .L_36)


	//   ....[0]....
.L_36:
        /*f1a4*/ 	.word	0x00000320
        /*f1a8*/ 	.word	0x000000ff
        /*f1ac*/ 	.word	0x00000000
        /*f1b0*/ 	.short	0x0100
        /*f1b2*/ 	.byte	0x08
	.zero		1


	//   ....[1]....
        /*f1b4*/ 	.word	0x00000330
        /*f1b8*/ 	.word	0x000000ff
        /*f1bc*/ 	.word	0x00000018
        /*f1c0*/ 	.short	0x0100
        /*f1c2*/ 	.byte	0x08
	.zero		1


	//   ....[2]....
        /*f1c4*/ 	.word	0x00000340
        /*f1c8*/ 	.word	0x000000ff
        /*f1cc*/ 	.word	0x00000008
        /*f1d0*/ 	.short	0x0100
        /*f1d2*/ 	.byte	0x08
	.zero		1


	//   ....[3]....
        /*f1d4*/ 	.word	0x00000350
        /*f1d8*/ 	.word	0x000000ff
        /*f1dc*/ 	.word	0x00000020
        /*f1e0*/ 	.short	0x0100
        /*f1e2*/ 	.byte	0x08
	.zero		1


	//   ....[4]....
        /*f1e4*/ 	.word	0x00000360
        /*f1e8*/ 	.word	0x000000ff
        /*f1ec*/ 	.word	0x00000010
        /*f1f0*/ 	.short	0x0100
        /*f1f2*/ 	.byte	0x08
	.zero		1


	//   ....[5]....
        /*f1f4*/ 	.word	0x00000370
        /*f1f8*/ 	.word	0x000000ff
        /*f1fc*/ 	.word	0x00000028
        /*f200*/ 	.short	0x0100
        /*f202*/ 	.byte	0x08
	.zero		1


	//   ....[6]....
        /*f204*/ 	.word	0x00000760
        /*f208*/ 	.word	0x000000ff
        /*f20c*/ 	.word	0x00000040
        /*f210*/ 	.short	0x0100
        /*f212*/ 	.byte	0x06
	.zero		1


	//   ....[7]....
        /*f214*/ 	.word	0x000007a0
        /*f218*/ 	.word	0x000000ff
        /*f21c*/ 	.word	0x00000048
        /*f220*/ 	.short	0x0100
        /*f222*/ 	.byte	0x06
	.zero		1


	//   ....[8]....
        /*f224*/ 	.word	0x000016c0
        /*f228*/ 	.word	0x00000004
        /*f22c*/ 	.word	0x00000000
        /*f230*/ 	.short	0x010a
        /*f232*/ 	.byte	0x3f
	.zero		1


	//   ....[9]....
        /*f234*/ 	.word	0x00001700
        /*f238*/ 	.word	0x00000004
        /*f23c*/ 	.word	0x00000000
        /*f240*/ 	.short	0x010a
        /*f242*/ 	.byte	0x3f
	.zero		1


	//   ....[10]....
        /*f244*/ 	.word	0x0000ee60
        /*f248*/ 	.word	0x00000005
        /*f24c*/ 	.word	0x00000000
        /*f250*/ 	.short	0x010a
        /*f252*/ 	.byte	0x3f
	.zero		1


	//   ....[11]....
        /*f254*/ 	.word	0x0000eea0
        /*f258*/ 	.word	0x00000005
        /*f25c*/ 	.word	0x00000000
        /*f260*/ 	.short	0x010a
        /*f262*/ 	.byte	0x3f
	.zero		1


	//   ....[12]....
        /*f264*/ 	.word	0x0001f8d0
        /*f268*/ 	.word	0x00000005
        /*f26c*/ 	.word	0x00000000
        /*f270*/ 	.short	0x0101
        /*f272*/ 	.byte	0x3f
	.zero		1


	//   ....[13]....
        /*f274*/ 	.word	0x0001faf0
        /*f278*/ 	.word	0x00000000
        /*f27c*/ 	.word	0x00000000
        /*f280*/ 	.short	0x0101
        /*f282*/ 	.byte	0x3f
	.zero		1


	//   ....[14]....
        /*f284*/ 	.word	0x000606d0
        /*f288*/ 	.word	0x0000000f
        /*f28c*/ 	.word	0x00000018
        /*f290*/ 	.short	0x010a
        /*f292*/ 	.byte	0x3f
	.zero		1


	//   ....[15]....
        /*f294*/ 	.word	0x00060a70
        /*f298*/ 	.word	0x00000002
        /*f29c*/ 	.word	0x00000048
        /*f2a0*/ 	.short	0x0101
        /*f2a2*/ 	.byte	0x3f
	.zero		1


	//   ....[16]....
        /*f2a4*/ 	.word	0x00061270
        /*f2a8*/ 	.word	0x00000005
        /*f2ac*/ 	.word	0x00000000
        /*f2b0*/ 	.short	0x010a
        /*f2b2*/ 	.byte	0x3f
	.zero		1


	//   ....[17]....
        /*f2b4*/ 	.word	0x00061300
        /*f2b8*/ 	.word	0x00000007
        /*f2bc*/ 	.word	0x00000000
        /*f2c0*/ 	.short	0x010a
        /*f2c2*/ 	.byte	0x3f
	.zero		1


	//   ....[18]....
        /*f2c4*/ 	.word	0x00061390
        /*f2c8*/ 	.word	0x00000003
        /*f2cc*/ 	.word	0x00000000
        /*f2d0*/ 	.short	0x010a
        /*f2d2*/ 	.byte	0x3f
	.zero		1


	//   ....[19]....
        /*f2d4*/ 	.word	0x000613f0
        /*f2d8*/ 	.word	0x00000004
        /*f2dc*/ 	.word	0x00000000
        /*f2e0*/ 	.short	0x010a
        /*f2e2*/ 	.byte	0x3f
	.zero		1


	//   ....[20]....
        /*f2e4*/ 	.word	0x00061440
        /*f2e8*/ 	.word	0x00000005
        /*f2ec*/ 	.word	0x00000000
        /*f2f0*/ 	.short	0x010a
        /*f2f2*/ 	.byte	0x3f
	.zero		1


	//   ....[21]....
        /*f2f4*/ 	.word	0x00061510
        /*f2f8*/ 	.word	0x0000000f
        /*f2fc*/ 	.word	0x00000018
        /*f300*/ 	.short	0x010a
        /*f302*/ 	.byte	0x3f
	.zero		1


	//   ....[22]....
        /*f304*/ 	.word	0x000615e0
        /*f308*/ 	.word	0x00000005
        /*f30c*/ 	.word	0x00000000
        /*f310*/ 	.short	0x010a
        /*f312*/ 	.byte	0x3f
	.zero		1


	//   ....[23]....
        /*f314*/ 	.word	0x00061630
        /*f318*/ 	.word	0x00000007
        /*f31c*/ 	.word	0x00000000
        /*f320*/ 	.short	0x010a
        /*f322*/ 	.byte	0x3f
	.zero		1


	//----- nvinfo : EIATTR_NUM_MBARRIERS
	.align		4
.L_37:
        /*f324*/ 	.byte	0x03, 0x38
        /*f326*/ 	.short	0x0008


	//----- nvinfo : EIATTR_EXIT_INSTR_OFFSETS
	.align		4
        /*f328*/ 	.byte	0x04, 0x1c
        /*f32a*/ 	.short	(.L_39 - .L_38)


	//   ....[0]....
.L_38:
        /*f32c*/ 	.word	0x00000a90


	//   ....[1]....
        /*f330*/ 	.word	0x00001320


	//   ....[2]....
        /*f334*/ 	.word	0x0005fd30


	//   ....[3]....
        /*f338*/ 	.word	0x00060350


	//   ....[4]....
        /*f33c*/ 	.word	0x000613e0


	//----- nvinfo : EIATTR_MAX_THREADS
	.align		4
.L_39:
        /*f340*/ 	.byte	0x04, 0x05
        /*f342*/ 	.short	(.L_41 - .L_40)
.L_40:
        /*f344*/ 	.word	0x00000180
        /*f348*/ 	.word	0x00000001
        /*f34c*/ 	.word	0x00000001


	//----- nvinfo : EIATTR_CRS_STACK_SIZE
	.align		4
.L_41:
        /*f350*/ 	.byte	0x04, 0x1e
        /*f352*/ 	.short	(.L_43 - .L_42)
.L_42:
        /*f354*/ 	.word	0x00000000


	//----- nvinfo : EIATTR_CBANK_PARAM_SIZE
	.align		4
.L_43:
        /*f358*/ 	.byte	0x03, 0x19
        /*f35a*/ 	.short	0x0470


	//----- nvinfo : EIATTR_PARAM_CBANK
	.align		4
        /*f35c*/ 	.byte	0x04, 0x0a
        /*f35e*/ 	.short	(.L_45 - .L_44)
	.align		4
.L_44:
        /*f360*/ 	.word	index@(.nv.constant0._ZN7cutlass13device_kernelINS_4gemm6kernel13GemmUniversalIN4cute5tupleIJiiiiEEENS1_10collective13CollectiveMmaINS1_34MainloopSm90TmaGmmaWarpSpecializedILi3ENS5_IJNS4_1CILi2EEENSA_ILi1EEESC_EEENS1_35KernelTmaWarpSpecializedCooperativeEEENS5_IJNSA_ILi512EEESG_NSA_ILi64EEEEEEaNS5_IJlSC_lEEEaSJ_NS4_8TiledMMAINS4_8MMA_AtomIJNS4_4SM904GMMA27MMA_64x256x32_S32S8S8_SS_TNEEEENS4_6LayoutISD_NS5_IJSC_NSA_ILi0EEESR_EEEEENS5_IJNS4_10UnderscoreESU_SU_EEEEENS4_13SM90_TMA_LOADENS4_14ComposedLayoutINS4_7SwizzleILi2ELi4ELi3EEENS4_18smem_ptr_flag_bitsILi8EEENSQ_INS5_IJNSA_ILi8EEESH_EEENS5_IJSH_SC_EEEEEEEvNS4_8identityENS4_23SM90_TMA_LOAD_MULTICASTES17_vS18_EENS_8epilogue10collective6detail29Sm90TmaWarpSpecializedAdapterINS1C_15DefaultEpilogueIaSJ_SJ_NS1B_6thread17LinearCombinationIaLi1EiiLNS1G_9ScaleType4KindE0ELNS_15FloatRoundStyleE2EaEENS1_15EpilogueDefaultEEEEEvvEEEEvNT_6ParamsE)
        /*f364*/ 	.short	0x0210
        /*f366*/ 	.short	0x0470


	//----- nvinfo : EIATTR_SW_WAR
	.align		4
.L_45:
        /*f368*/ 	.byte	0x04, 0x36
        /*f36a*/ 	.short	(.L_47 - .L_46)
.L_46:
        /*f36c*/ 	.word	0x00000008
.L_47:


//--------------------- .nv.callgraph             --------------------------
	.section	.nv.callgraph,"",@"SHT_CUDA_CALLGRAPH"
	.align	4
	.sectionentsize	8
	.align		4
        /*0000*/ 	.word	0x00000000
	.align		4
        /*0004*/ 	.word	0xffffffff
	.align		4
        /*0008*/ 	.word	index@(_ZN7cutlass13device_kernelINS_4gemm6kernel13GemmUniversalIN4cute5tupleIJiiiiEEENS1_10collective13CollectiveMmaINS1_34MainloopSm90TmaGmmaWarpSpecializedILi3ENS5_IJNS4_1CILi2EEENSA_ILi1EEESC_EEENS1_35KernelTmaWarpSpecializedCooperativeEEENS5_IJNSA_ILi512EEESG_NSA_ILi64EEEEEEaNS5_IJlSC_lEEEaSJ_NS4_8TiledMMAINS4_8MMA_AtomIJNS4_4SM904GMMA27MMA_64x256x32_S32S8S8_SS_TNEEEENS4_6LayoutISD_NS5_IJSC_NSA_ILi0EEESR_EEEEENS5_IJNS4_10UnderscoreESU_SU_EEEEENS4_13SM90_TMA_LOADENS4_14ComposedLayoutINS4_7SwizzleILi2ELi4ELi3EEENS4_18smem_ptr_flag_bitsILi8EEENSQ_INS5_IJNSA_ILi8EEESH_EEENS5_IJSH_SC_EEEEEEEvNS4_8identityENS4_23SM90_TMA_LOAD_MULTICASTES17_vS18_EENS_8epilogue10collective6detail29Sm90TmaWarpSpecializedAdapterINS1C_15DefaultEpilogueIaSJ_SJ_NS1B_6thread17LinearCombinationIaLi1EiiLNS1G_9ScaleType4KindE0ELNS_15FloatRoundStyleE2EaEENS1_15EpilogueDefaultEEEEEvvEEEEvNT_6ParamsE)
	.align		4
        /*000c*/ 	.word	index@(__assertfail)
	.align		4
        /*0010*/ 	.word	0x00000000
	.align		4
        /*0014*/ 	.word	0xfffffffe
	.align		4
        /*0018*/ 	.word	0x00000000
	.align		4
        /*001c*/ 	.word	0xfffffffd
	.align		4
        /*0020*/ 	.word	0x00000000
	.align		4
        /*0024*/ 	.word	0xfffffffc


//--------------------- .nv.constant4             --------------------------
	.section	.nv.constant4,"a",@progbits
	.align	8
	.align		8
.nv.constant4:
        /*0000*/ 	.dword	__assertfail
	.align		8
        /*0008*/ 	.dword	__unnamed_1
	.align		8
        /*0010*/ 	.dword	_ZN40_INTERNAL_6c1b18d8_4_k_cu_10574f1f_113774cuda3std3__45__cpo5beginE
	.align		8
        /*0018*/ 	.dword	_ZN40_INTERNAL_6c1b18d8_4_k_cu_10574f1f_113774cuda3std3__45__cpo3endE
	.align		8
        /*0020*/ 	.dword	_ZN40_INTERNAL_6c1b18d8_4_k_cu_10574f1f_113774cuda3std3__45__cpo6cbeginE
	.align		8
        /*0028*/ 	.dword	_ZN40_INTERNAL_6c1b18d8_4_k_cu_10574f1f_113774cuda3std3__45__cpo4cendE
	.align		8
        /*0030*/ 	.dword	_ZN40_INTERNAL_6c1b18d8_4_k_cu_10574f1f_113774cuda3std3__442_GLOBAL__N__6c1b18d8_4_k_cu_10574f1f_113776ignoreE
	.align		8
        /*0038*/ 	.dword	_ZN40_INTERNAL_6c1b18d8_4_k_cu_10574f1f_113774cuda3std3__419piecewise_constructE
	.align		8
        /*0040*/ 	.dword	_ZN40_INTERNAL_6c1b18d8_4_k_cu_10574f1f_113774cuda3std3__48in_placeE
	.align		8
        /*0048*/ 	.dword	_ZN40_INTERNAL_6c1b18d8_4_k_cu_10574f1f_113774cuda3std6ranges3__45__cpo4swapE
	.align		8
        /*0050*/ 	.dword	_ZN40_INTERNAL_6c1b18d8_4_k_cu_10574f1f_113774cuda3std6ranges3__45__cpo9iter_moveE
	.align		8
        /*0058*/ 	.dword	_ZN40_INTERNAL_6c1b18d8_4_k_cu_10574f1f_113774cute7productE
	.align		8
        /*0060*/ 	.dword	_ZN40_INTERNAL_6c1b18d8_4_k_cu_10574f1f_113774cute1_E
	.align		8
        /*0068*/ 	.dword	$str$22
	.align		8
        /*0070*/ 	.dword	$str$23


//--------------------- .text._ZN7cutlass13device_kernelINS_4gemm6kernel13GemmUniversalIN4cute5tupleIJiiiiEEENS1_10collective13CollectiveMmaINS1_34MainloopSm90TmaGmmaWarpSpecializedILi3ENS5_IJNS4_1CILi2EEENSA_ILi1EEESC_EEENS1_35KernelTmaWarpSpecializedCooperativeEEENS5_IJNSA_ILi512EEESG_NSA_ILi64EEEEEEaNS5_IJlSC_lEEEaSJ_NS4_8TiledMMAINS4_8MMA_AtomIJNS4_4SM904GMMA27MMA_64x256x32_S32S8S8_SS_TNEEEENS4_6LayoutISD_NS5_IJSC_NSA_ILi0EEESR_EEEEENS5_IJNS4_10UnderscoreESU_SU_EEEEENS4_13SM90_TMA_LOADENS4_14ComposedLayoutINS4_7SwizzleILi2ELi4ELi3EEENS4_18smem_ptr_flag_bitsILi8EEENSQ_INS5_IJNSA_ILi8EEESH_EEENS5_IJSH_SC_EEEEEEEvNS4_8identityENS4_23SM90_TMA_LOAD_MULTICASTES17_vS18_EENS_8epilogue10collective6detail29Sm90TmaWarpSpecializedAdapterINS1C_15DefaultEpilogueIaSJ_SJ_NS1B_6thread17LinearCombinationIaLi1EiiLNS1G_9ScaleType4KindE0ELNS_15FloatRoundStyleE2EaEENS1_15EpilogueDefaultEEEEEvvEEEEvNT_6ParamsE --------------------------
	.section	.text._ZN7cutlass13device_kernelINS_4gemm6kernel13GemmUniversalIN4cute5tupleIJiiiiEEENS1_10collective13CollectiveMmaINS1_34MainloopSm90TmaGmmaWarpSpecializedILi3ENS5_IJNS4_1CILi2EEENSA_ILi1EEESC_EEENS1_35KernelTmaWarpSpecializedCooperativeEEENS5_IJNSA_ILi512EEESG_NSA_ILi64EEEEEEaNS5_IJlSC_lEEEaSJ_NS4_8TiledMMAINS4_8MMA_AtomIJNS4_4SM904GMMA27MMA_64x256x32_S32S8S8_SS_TNEEEENS4_6LayoutISD_NS5_IJSC_NSA_ILi0EEESR_EEEEENS5_IJNS4_10UnderscoreESU_SU_EEEEENS4_13SM90_TMA_LOADENS4_14ComposedLayoutINS4_7SwizzleILi2ELi4ELi3EEENS4_18smem_ptr_flag_bitsILi8EEENSQ_INS5_IJNSA_ILi8EEESH_EEENS5_IJSH_SC_EEEEEEEvNS4_8identityENS4_23SM90_TMA_LOAD_MULTICASTES17_vS18_EENS_8epilogue10collective6detail29Sm90TmaWarpSpecializedAdapterINS1C_15DefaultEpilogueIaSJ_SJ_NS1B_6thread17LinearCombinationIaLi1EiiLNS1G_9ScaleType4KindE0ELNS_15FloatRoundStyleE2EaEENS1_15EpilogueDefaultEEEEEvvEEEEvNT_6ParamsE,"ax",@progbits
	.align	128
.text._ZN7cutlass13device_kernelINS_4gemm6kernel13GemmUniversalIN4cute5tupleIJiiiiEEENS1_10collective13CollectiveMmaINS1_34MainloopSm90TmaGmmaWarpSpecializedILi3ENS5_IJNS4_1CILi2EEENSA_ILi1EEESC_EEENS1_35KernelTmaWarpSpecializedCooperativeEEENS5_IJNSA_ILi512EEESG_NSA_ILi64EEEEEEaNS5_IJlSC_lEEEaSJ_NS4_8TiledMMAINS4_8MMA_AtomIJNS4_4SM904GMMA27MMA_64x256x32_S32S8S8_SS_TNEEEENS4_6LayoutISD_NS5_IJSC_NSA_ILi0EEESR_EEEEENS5_IJNS4_10UnderscoreESU_SU_EEEEENS4_13SM90_TMA_LOADENS4_14ComposedLayoutINS4_7SwizzleILi2ELi4ELi3EEENS4_18smem_ptr_flag_bitsILi8EEENSQ_INS5_IJNSA_ILi8EEESH_EEENS5_IJSH_SC_EEEEEEEvNS4_8identityENS4_23SM90_TMA_LOAD_MULTICASTES17_vS18_EENS_8epilogue10collective6detail29Sm90TmaWarpSpecializedAdapterINS1C_15DefaultEpilogueIaSJ_SJ_NS1B_6thread17LinearCombinationIaLi1EiiLNS1G_9ScaleType4KindE0ELNS_15FloatRoundStyleE2EaEENS1_15EpilogueDefaultEEEEEvvEEEEvNT_6ParamsE:
        .type           _ZN7cutlass13device_kernelINS_4gemm6kernel13GemmUniversalIN4cute5tupleIJiiiiEEENS1_10collective13CollectiveMmaINS1_34MainloopSm90TmaGmmaWarpSpecializedILi3ENS5_IJNS4_1CILi2EEENSA_ILi1EEESC_EEENS1_35KernelTmaWarpSpecializedCooperativeEEENS5_IJNSA_ILi512EEESG_NSA_ILi64EEEEEEaNS5_IJlSC_lEEEaSJ_NS4_8TiledMMAINS4_8MMA_AtomIJNS4_4SM904GMMA27MMA_64x256x32_S32S8S8_SS_TNEEEENS4_6LayoutISD_NS5_IJSC_NSA_ILi0EEESR_EEEEENS5_IJNS4_10UnderscoreESU_SU_EEEEENS4_13SM90_TMA_LOADENS4_14ComposedLayoutINS4_7SwizzleILi2ELi4ELi3EEENS4_18smem_ptr_flag_bitsILi8EEENSQ_INS5_IJNSA_ILi8EEESH_EEENS5_IJSH_SC_EEEEEEEvNS4_8identityENS4_23SM90_TMA_LOAD_MULTICASTES17_vS18_EENS_8epilogue10collective6detail29Sm90TmaWarpSpecializedAdapterINS1C_15DefaultEpilogueIaSJ_SJ_NS1B_6thread17LinearCombinationIaLi1EiiLNS1G_9ScaleType4KindE0ELNS_15FloatRoundStyleE2EaEENS1_15EpilogueDefaultEEEEEvvEEEEvNT_6ParamsE,@function
        .size           _ZN7cutlass13device_kernelINS_4gemm6kernel13GemmUniversalIN4cute5tupleIJiiiiEEENS1_10collective13CollectiveMmaINS1_34MainloopSm90TmaGmmaWarpSpecializedILi3ENS5_IJNS4_1CILi2EEENSA_ILi1EEESC_EEENS1_35KernelTmaWarpSpecializedCooperativeEEENS5_IJNSA_ILi512EEESG_NSA_ILi64EEEEEEaNS5_IJlSC_lEEEaSJ_NS4_8TiledMMAINS4_8MMA_AtomIJNS4_4SM904GMMA27MMA_64x256x32_S32S8S8_SS_TNEEEENS4_6LayoutISD_NS5_IJSC_NSA_ILi0EEESR_EEEEENS5_IJNS4_10UnderscoreESU_SU_EEEEENS4_13SM90_TMA_LOADENS4_14ComposedLayoutINS4_7SwizzleILi2ELi4ELi3EEENS4_18smem_ptr_flag_bitsILi8EEENSQ_INS5_IJNSA_ILi8EEESH_EEENS5_IJSH_SC_EEEEEEEvNS4_8identityENS4_23SM90_TMA_LOAD_MULTICASTES17_vS18_EENS_8epilogue10collective6detail29Sm90TmaWarpSpecializedAdapterINS1C_15DefaultEpilogueIaSJ_SJ_NS1B_6thread17LinearCombinationIaLi1EiiLNS1G_9ScaleType4KindE0ELNS_15FloatRoundStyleE2EaEENS1_15EpilogueDefaultEEEEEvvEEEEvNT_6ParamsE,(.L_x_1351 - _ZN7cutlass13device_kernelINS_4gemm6kernel13GemmUniversalIN4cute5tupleIJiiiiEEENS1_10collective13CollectiveMmaINS1_34MainloopSm90TmaGmmaWarpSpecializedILi3ENS5_IJNS4_1CILi2EEENSA_ILi1EEESC_EEENS1_35KernelTmaWarpSpecializedCooperativeEEENS5_IJNSA_ILi512EEESG_NSA_ILi64EEEEEEaNS5_IJlSC_lEEEaSJ_NS4_8TiledMMAINS4_8MMA_AtomIJNS4_4SM904GMMA27MMA_64x256x32_S32S8S8_SS_TNEEEENS4_6LayoutISD_NS5_IJSC_NSA_ILi0EEESR_EEEEENS5_IJNS4_10UnderscoreESU_SU_EEEEENS4_13SM90_TMA_LOADENS4_14ComposedLayoutINS4_7SwizzleILi2ELi4ELi3EEENS4_18smem_ptr_flag_bitsILi8EEENSQ_INS5_IJNSA_ILi8EEESH_EEENS5_IJSH_SC_EEEEEEEvNS4_8identityENS4_23SM90_TMA_LOAD_MULTICASTES17_vS18_EENS_8epilogue10collective6detail29Sm90TmaWarpSpecializedAdapterINS1C_15DefaultEpilogueIaSJ_SJ_NS1B_6thread17LinearCombinationIaLi1EiiLNS1G_9ScaleType4KindE0ELNS_15FloatRoundStyleE2EaEENS1_15EpilogueDefaultEEEEEvvEEEEvNT_6ParamsE)
        .other          _ZN7cutlass13device_kernelINS_4gemm6kernel13GemmUniversalIN4cute5tupleIJiiiiEEENS1_10collective13CollectiveMmaINS1_34MainloopSm90TmaGmmaWarpSpecializedILi3ENS5_IJNS4_1CILi2EEENSA_ILi1EEESC_EEENS1_35KernelTmaWarpSpecializedCooperativeEEENS5_IJNSA_ILi512EEESG_NSA_ILi64EEEEEEaNS5_IJlSC_lEEEaSJ_NS4_8TiledMMAINS4_8MMA_AtomIJNS4_4SM904GMMA27MMA_64x256x32_S32S8S8_SS_TNEEEENS4_6LayoutISD_NS5_IJSC_NSA_ILi0EEESR_EEEEENS5_IJNS4_10UnderscoreESU_SU_EEEEENS4_13SM90_TMA_LOADENS4_14ComposedLayoutINS4_7SwizzleILi2ELi4ELi3EEENS4_18smem_ptr_flag_bitsILi8EEENSQ_INS5_IJNSA_ILi8EEESH_EEENS5_IJSH_SC_EEEEEEEvNS4_8identityENS4_23SM90_TMA_LOAD_MULTICASTES17_vS18_EENS_8epilogue10collective6detail29Sm90TmaWarpSpecializedAdapterINS1C_15DefaultEpilogueIaSJ_SJ_NS1B_6thread17LinearCombinationIaLi1EiiLNS1G_9ScaleType4KindE0ELNS_15FloatRoundStyleE2EaEENS1_15EpilogueDefaultEEEEEvvEEEEvNT_6ParamsE,@"STO_CUDA_ENTRY STV_DEFAULT"
_ZN7cutlass13device_kernelINS_4gemm6kernel13GemmUniversalIN4cute5tupleIJiiiiEEENS1_10collective13CollectiveMmaINS1_34MainloopSm90TmaGmmaWarpSpecializedILi3ENS5_IJNS4_1CILi2EEENSA_ILi1EEESC_EEENS1_35KernelTmaWarpSpecializedCooperativeEEENS5_IJNSA_ILi512EEESG_NSA_ILi64EEEEEEaNS5_IJlSC_lEEEaSJ_NS4_8TiledMMAINS4_8MMA_AtomIJNS4_4SM904GMMA27MMA_64x256x32_S32S8S8_SS_TNEEEENS4_6LayoutISD_NS5_IJSC_NSA_ILi0EEESR_EEEEENS5_IJNS4_10UnderscoreESU_SU_EEEEENS4_13SM90_TMA_LOADENS4_14ComposedLayoutINS4_7SwizzleILi2ELi4ELi3EEENS4_18smem_ptr_flag_bitsILi8EEENSQ_INS5_IJNSA_ILi8EEESH_EEENS5_IJSH_SC_EEEEEEEvNS4_8identityENS4_23SM90_TMA_LOAD_MULTICASTES17_vS18_EENS_8epilogue10collective6detail29Sm90TmaWarpSpecializedAdapterINS1C_15DefaultEpilogueIaSJ_SJ_NS1B_6thread17LinearCombinationIaLi1EiiLNS1G_9ScaleType4KindE0ELNS_15FloatRoundStyleE2EaEENS1_15EpilogueDefaultEEEEEvvEEEEvNT_6ParamsE:
[----:B------:R-:W0:Y:S02]  /*0000*/  LDC R1, c[0x0][0x28] ;  /* 0x00000a00ff017b82 */ /* 0x000e240000000800 */
[----:B0-----:R-:W-:Y:S01]  /*0010*/  VIADD R1, R1, 0xffffd9c0 ;  /* 0xffffd9c001017836 */ /* 0x001fe20000000000 */
[----:B------:R-:W0:Y:S01]  /*0020*/  S2R R4, SR_TID.X ;  /* 0x0000000000047919 */ /* 0x000e220000002100 */
[----:B------:R-:W-:Y:S01]  /*0030*/  ELECT P0, URZ, PT ;  /* 0x00000000003f782f */ /* 0x000fe20003800000 */
[----:B------:R-:W-:Y:S01]  /*0040*/  BSSY B0, `(.L_x_0) ;  /* 0x0000015000007945 */ /* 0x000fe20003800000 */
[--C-:B0-----:R-:W-:Y:S02]  /*0050*/  SHF.R.U32.HI R0, RZ, 0x5, R4.reuse ;  /* 0x00000005ff007819 */ /* 0x101fe40000011604 */
[----:B------:R-:W-:-:S03]  /*0060*/  SHF.R.U32.HI R2, RZ, 0x7, R4 ;  /* 0x00000007ff027819 */ /* 0x000fc60000011604 */
[----:B------:R-:W0:Y:S04]  /*0070*/  SHFL.IDX PT, R3, R0, RZ, 0x1f ;  /* 0x00001fff00037589 */ /* 0x000e2800000e0000 */
[----:B------:R-:W1:Y:S01]  /*0080*/  SHFL.IDX PT, R2, R2, RZ, 0x1f ;  /* 0x00001fff02027589 */ /* 0x000e6200000e0000 */
[----:B0-----:R-:W-:Y:S02]  /*0090*/  R2UR UR9, R3 ;  /* 0x00000000030972ca */ /* 0x001fe400000e0000 */
[----:B-1----:R-:W-:-:S11]  /*00a0*/  R2UR UR5, R2 ;  /* 0x00000000020572ca */ /* 0x002fd600000e0000 */
[----:B------:R-:W-:Y:S02]  /*00b0*/  USHF.R.S32.HI UR4, URZ, 0x1f, UR9 ;  /* 0x0000001f3f047899 */ /* 0x000fe40008011409 */
[----:B------:R-:W-:Y:S02]  /*00c0*/  ISETP.NE.OR P0, PT, RZ, UR9, !P0 ;  /* 0x00000009ff007c0c */ /* 0x000fe4000c705670 */
[----:B------:R-:W-:-:S04]  /*00d0*/  ULEA.HI UR4, UR4, UR9, URZ, 0x2 ;  /* 0x0000000904047291 */ /* 0x000fc8000f8f103f */
[----:B------:R-:W-:-:S04]  /*00e0*/  ULOP3.LUT UR4, UR4, 0xfffffffc, URZ, 0xc0, !UPT ;  /* 0xfffffffc04047892 */ /* 0x000fc8000f8ec03f */
[----:B------:R-:W-:-:S03]  /*00f0*/  UIADD3 UR9, UR9, -UR4, URZ ;  /* 0x8000000409097290 */ /* 0x000fc6000fffe03f */
[----:B------:R-:W-:Y:S09]  /*0100*/  @P0 BRA `(.L_x_1) ;  /* 0x0000000000200947 */ /* 0x000ff20003800000 */
[----:B------:R-:W-:Y:S02]  /*0110*/  ULDC.64 UR6, c[0x0][0x198] ;  /* 0x0000660000067ab9 */ /* 0x000fe40000000a00 */
[----:B------:R-:W-:Y:S02]  /*0120*/  UIADD3 UR10, UP0, UR6, 0xf0, URZ ;  /* 0x000000f0060a7890 */ /* 0x000fe4000ff1e03f */
[----:B------:R-:W-:Y:S02]  /*0130*/  UIADD3 UR6, UP1, UR6, 0x1f0, URZ ;  /* 0x000001f006067890 */ /* 0x000fe4000ff3e03f */
[----:B------:R-:W-:Y:S02]  /*0140*/  UIADD3.X UR11, URZ, UR7, URZ, UP0, !UPT ;  /* 0x000000073f0b7290 */ /* 0x000fe400087fe43f */
[----:B------:R-:W-:-:S07]  /*0150*/  UIADD3.X UR7, URZ, UR7, URZ, UP1, !UPT ;  /* 0x000000073f077290 */ /* 0x000fce0008ffe43f */
[----:B------:R0:W-:Y:S02]  /*0160*/  UTMACCTL.PF [UR10] ;  /* 0x000000000a0079b9 */ /* 0x0001e40008040000 */
[----:B------:R0:W-:Y:S02]  /*0170*/  UTMACCTL.PF [UR6] ;  /* 0x00000000060079b9 */ /* 0x0001e40008040000 */
[----:B0-----:R-:W-:Y:S01]  /*0180*/  NOP ;  /* 0x0000000000007918 */ /* 0x001fe20000000000 */
.L_x_1:
[----:B------:R-:W-:Y:S05]  /*0190*/  BSYNC B0 ;  /* 0x0000000000007941 */ /* 0x000fea0003800000 */
.L_x_0:
[----:B------:R-:W0:Y:S01]  /*01a0*/  SHFL.IDX PT, R2, R0, RZ, 0x1f ;  /* 0x00001fff00027589 */ /* 0x000e2200000e0000 */
[----:B------:R-:W-:Y:S01]  /*01b0*/  UISETP.NE.AND UP0, UPT, UR9, 0x3, UPT ;  /* 0x000000030900788c */ /* 0x000fe2000bf05270 */
[----:B------:R-:W-:Y:S01]  /*01c0*/  ISETP.NE.AND P1, PT, RZ, UR5, PT ;  /* 0x00000005ff007c0c */ /* 0x000fe2000bf25270 */
[----:B------:R-:W-:Y:S02]  /*01d0*/  UIADD3 UR16, UR5, -0x1, URZ ;  /* 0xffffffff05107890 */ /* 0x000fe4000fffe03f */
[----:B------:R-:W-:Y:S02]  /*01e0*/  UISETP.EQ.OR UP0, UPT, UR9, URZ, !UP0 ;  /* 0x0000003f0900728c */ /* 0x000fe4000c702670 */
[----:B------:R-:W-:Y:S02]  /*01f0*/  UISETP.GE.U32.AND UP1, UPT, UR16, 0x2, UPT ;  /* 0x000000021000788c */ /* 0x000fe4000bf26070 */
[----:B------:R-:W-:-:S04]  /*0200*/  UISETP.EQ.AND UP0, UPT, UR5, URZ, UP0 ;  /* 0x0000003f0500728c */ /* 0x000fc80008702270 */
[----:B------:R-:W-:-:S04]  /*0210*/  USEL UR38, URZ, 0x1, !UP0 ;  /* 0x000000013f267887 */ /* 0x000fc8000c000000 */
[----:B------:R-:W-:Y:S01]  /*0220*/  USEL UR38, UR38, 0x2, UP1 ;  /* 0x0000000226267887 */ /* 0x000fe20008800000 */
[----:B0-----:R-:W-:-:S13]  /*0230*/  ISETP.NE.AND P0, PT, R2, RZ, PT ;  /* 0x000000ff0200720c */ /* 0x001fda0003f05270 */
[----:B------:R-:W-:Y:S05]  /*0240*/  @P0 BRA `(.L_x_2) ;  /* 0x0000000000500947 */ /* 0x000fea0003800000 */
[----:B------:R-:W0:Y:S01]  /*0250*/  S2UR UR8, SR_CgaCtaId ;  /* 0x00000000000879c3 */ /* 0x000e220000008800 */
[----:B------:R-:W-:Y:S01]  /*0260*/  UMOV UR4, 0x400 ;  /* 0x0000040000047882 */ /* 0x000fe20000000000 */
[----:B------:R-:W-:Y:S01]  /*0270*/  UMOV UR5, 0x1 ;  /* 0x0000000100057882 */ /* 0x000fe20000000000 */
[----:B------:R-:W-:Y:S01]  /*0280*/  UMOV UR6, 0x4 ;  /* 0x0000000400067882 */ /* 0x000fe20000000000 */
[----:B------:R-:W-:Y:S01]  /*0290*/  ELECT P0, URZ, PT ;  /* 0x00000000003f782f */ /* 0x000fe20003800000 */
[----:B------:R-:W-:-:S04]  /*02a0*/  UIADD3 UR6, -UR6, 0x100000, URZ ;  /* 0x0010000006067890 */ /* 0x000fc8000fffe13f */
[----:B------:R-:W-:Y:S02]  /*02b0*/  USHF.L.U32 UR7, UR6, 0xb, URZ ;  /* 0x0000000b06077899 */ /* 0x000fe4000800063f */
[----:B------:R-:W-:Y:S02]  /*02c0*/  USHF.L.U32 UR6, UR6, 0x1, URZ ;  /* 0x0000000106067899 */ /* 0x000fe4000800063f */
[----:B0-----:R-:W-:Y:S02]  /*02d0*/  ULEA UR8, UR8, UR4, 0x18 ;  /* 0x0000000408087291 */ /* 0x001fe4000f8ec03f */
[----:B------:R-:W-:-:S04]  /*02e0*/  UIADD3 UR4, -UR5, 0x100000, URZ ;  /* 0x0010000005047890 */ /* 0x000fc8000fffe13f */
[----:B------:R-:W-:Y:S02]  /*02f0*/  USHF.L.U32 UR5, UR4, 0xb, URZ ;  /* 0x0000000b04057899 */ /* 0x000fe4000800063f */
[----:B------:R-:W-:Y:S01]  /*0300*/  USHF.L.U32 UR4, UR4, 0x1, URZ ;  /* 0x0000000104047899 */ /* 0x000fe2000800063f */
[----:B------:R-:W0:Y:S11]  /*0310*/  FENCE.VIEW.ASYNC.S ;  /* 0x00000000000073c6 */ /* 0x000e360000000000 */
[----:B0-----:R0:W1:Y:S01]  /*0320*/  SYNCS.EXCH.64 URZ, [UR8], UR4 ;  /* 0x00000004083f75b2 */ /* 0x0010620008000100 */
[----:B------:R0:W2:Y:S01]  /*0330*/  SYNCS.EXCH.64 URZ, [UR8+0x18], UR6 ;  /* 0x00001806083f75b2 */ /* 0x0000a20008000100 */
[----:B------:R0:W3:Y:S01]  /*0340*/  SYNCS.EXCH.64 URZ, [UR8+0x8], UR4 ;  /* 0x00000804083f75b2 */ /* 0x0000e20008000100 */
[----:B------:R0:W4:Y:S01]  /*0350*/  SYNCS.EXCH.64 URZ, [UR8+0x20], UR6 ;  /* 0x00002006083f75b2 */ /* 0x0001220008000100 */
[----:B------:R0:W0:Y:S01]  /*0360*/  SYNCS.EXCH.64 URZ, [UR8+0x10], UR4 ;  /* 0x00001004083f75b2 */ /* 0x0000220008000100 */
[----:B------:R0:W0:Y:S01]  /*0370*/  SYNCS.EXCH.64 URZ, [UR8+0x28], UR6 ;  /* 0x00002806083f75b2 */ /* 0x0000220008000100 */
[----:B------:R-:W-:Y:S01]  /*0380*/  NOP ;  /* 0x0000000000007918 */ /* 0x000fe20000000000 */
.L_x_2:
[----:B------:R-:W5:Y:S01]  /*0390*/  S2UR UR13, SR_CTAID.X ;  /* 0x00000000000d79c3 */ /* 0x000f620000002500 */
[----:B------:R-:W-:Y:S01]  /*03a0*/  SHF.R.S32.HI R3, RZ, 0x1f, R4 ;  /* 0x0000001fff037819 */ /* 0x000fe20000011404 */
[----:B------:R5:W1:Y:S01]  /*03b0*/  SHFL.IDX PT, R6, R0, RZ, 0x1f ;  /* 0x00001fff00067589 */ /* 0x000a6200000e0000 */
[----:B0-----:R-:W-:Y:S01]  /*03c0*/  ULDC UR4, c[0x0][0x150] ;  /* 0x0000540000047ab9 */ /* 0x001fe20000000800 */
[----:B------:R-:W-:Y:S02]  /*03d0*/  ELECT P0, URZ, PT ;  /* 0x00000000003f782f */ /* 0x000fe40003800000 */
[----:B------:R-:W-:Y:S01]  /*03e0*/  LEA.HI R3, R3, R4, RZ, 0x7 ;  /* 0x0000000403037211 */ /* 0x000fe200078f38ff */
[----:B------:R-:W-:Y:S01]  /*03f0*/  ULDC UR5, c[0x0][0x154] ;  /* 0x0000550000057ab9 */ /* 0x000fe20000000800 */
[----:B------:R-:W-:Y:S01]  /*0400*/  SHF.R.S32.HI R7, RZ, 0x1f, R2 ;  /* 0x0000001fff077819 */ /* 0x000fe20000011402 */
[----:B------:R-:W0:Y:S01]  /*0410*/  S2UR UR10, SR_CTAID.Y ;  /* 0x00000000000a79c3 */ /* 0x000e220000002600 */
[----:B------:R-:W-:Y:S01]  /*0420*/  LOP3.LUT R3, R3, 0xffffff80, RZ, 0xc0, !PT ;  /* 0xffffff8003037812 */ /* 0x000fe200078ec0ff */
[----:B------:R-:W-:Y:S01]  /*0430*/  ULDC UR8, c[0x0][0x144] ;  /* 0x0000510000087ab9 */ /* 0x000fe20000000800 */
[----:B------:R-:W-:Y:S01]  /*0440*/  LEA.HI R7, R7, R2, RZ, 0x2 ;  /* 0x0000000207077211 */ /* 0x000fe200078f10ff */
[----:B------:R-:W-:Y:S01]  /*0450*/  NOP ;  /* 0x0000000000007918 */ /* 0x000fe20000000000 */
[----:B------:R-:W-:Y:S01]  /*0460*/  NOP ;  /* 0x0000000000007918 */ /* 0x000fe20000000000 */
[----:B------:R-:W-:Y:S01]  /*0470*/  IMAD.IADD R3, R4, 0x1, -R3 ;  /* 0x0000000104037824 */ /* 0x000fe200078e0a03 */
[----:B------:R-:W-:Y:S01]  /*0480*/  LOP3.LUT R7, R7, 0x3ffffffc, RZ, 0xc0, !PT ;  /* 0x3ffffffc07077812 */ /* 0x000fe200078ec0ff */
[----:B------:R-:W-:Y:S01]  /*0490*/  ULDC UR11, c[0x0][0x148] ;  /* 0x00005200000b7ab9 */ /* 0x000fe20000000800 */
[----:B------:R-:W-:-:S02]  /*04a0*/  IMAD.MOV.U32 R164, RZ, RZ, 0x1 ;  /* 0x00000001ffa47424 */ /* 0x000fc400078e00ff */
[----:B------:R-:W-:Y:S01]  /*04b0*/  SHF.R.S32.HI R4, RZ, 0x1f, R3 ;  /* 0x0000001fff047819 */ /* 0x000fe20000011403 */
[----:B------:R-:W-:-:S03]  /*04c0*/  IMAD.IADD R2, R2, 0x1, -R7 ;  /* 0x0000000102027824 */ /* 0x000fc600078e0a07 */
[----:B------:R-:W-:Y:S02]  /*04d0*/  LEA.HI R4, R4, R3, RZ, 0x3 ;  /* 0x0000000304047211 */ /* 0x000fe400078f18ff */
[----:B-----5:R-:W-:Y:S02]  /*04e0*/  I2FP.F32.U32 R5, UR13 ;  /* 0x0000000d00057c45 */ /* 0x020fe40008201000 */
[--C-:B------:R-:W-:Y:S02]  /*04f0*/  SHF.R.S32.HI R0, RZ, 0x3, R4.reuse ;  /* 0x00000003ff007819 */ /* 0x100fe40000011404 */
[----:B-1----:R-:W-:Y:S01]  /*0500*/  ISETP.NE.OR P0, PT, R6, RZ, !P0 ;  /* 0x000000ff0600720c */ /* 0x002fe20004705670 */
[----:B------:R-:W-:Y:S01]  /*0510*/  FMUL R8, R5, UR4 ;  /* 0x0000000405087c20 */ /* 0x000fe20008400000 */
[----:B------:R-:W-:-:S04]  /*0520*/  SHF.R.S32.HI R5, RZ, 0x1f, R4 ;  /* 0x0000001fff057819 */ /* 0x000fc80000011404 */
[----:B------:R-:W-:Y:S01]  /*0530*/  LEA.HI R5, R5, R0, RZ, 0x2 ;  /* 0x0000000005057211 */ /* 0x000fe200078f10ff */
[----:B------:R-:W1:Y:S03]  /*0540*/  F2I.U32.TRUNC.NTZ R8, R8 ;  /* 0x0000000800087305 */ /* 0x000e66000020f000 */
[----:B------:R-:W-:-:S03]  /*0550*/  LOP3.LUT R5, R5, 0xfffffffc, RZ, 0xc0, !PT ;  /* 0xfffffffc05057812 */ /* 0x000fc600078ec0ff */
[----:B------:R-:W-:Y:S01]  /*0560*/  VOTEU.ALL UP0, P0 ;  /* 0x00000000003f7886 */ /* 0x000fe20000000000 */
[----:B------:R-:W-:Y:S01]  /*0570*/  VOTEU.ALL UP1, P0 ;  /* 0x00000000003f7886 */ /* 0x000fe20000020000 */
[----:B------:R-:W-:Y:S01]  /*0580*/  IMAD.IADD R5, R0, 0x1, -R5 ;  /* 0x0000000100057824 */ /* 0x000fe200078e0a05 */
[----:B0-----:R-:W-:Y:S02]  /*0590*/  I2FP.F32.U32 R0, UR10 ;  /* 0x0000000a00007c45 */ /* 0x001fe40008201000 */
[----:B------:R-:W0:Y:S01]  /*05a0*/  @!UP0 S2UR UR7, SR_CgaCtaId ;  /* 0x00000000000789c3 */ /* 0x000e220000008800 */
[----:B------:R-:W-:Y:S01]  /*05b0*/  IMAD R2, R2, 0x4, R5 ;  /* 0x0000000402027824 */ /* 0x000fe200078e0205 */
[----:B------:R-:W-:Y:S01]  /*05c0*/  @!UP0 UMOV UR6, 0x400 ;  /* 0x0000040000068882 */ /* 0x000fe20000000000 */
[----:B------:R-:W-:Y:S01]  /*05d0*/  FMUL R4, R0, UR5 ;  /* 0x0000000500047c20 */ /* 0x000fe20008400000 */
[----:B-1----:R-:W-:Y:S02]  /*05e0*/  R2UR UR4, R8 ;  /* 0x00000000080472ca */ /* 0x002fe400000e0000 */
[----:B------:R-:W-:-:S03]  /*05f0*/  LEA.HI R0, R2, R2, RZ, 0x1 ;  /* 0x0000000202007211 */ /* 0x000fc600078f08ff */
[----:B------:R-:W1:Y:S01]  /*0600*/  F2I.U32.TRUNC.NTZ R4, R4 ;  /* 0x0000000400047305 */ /* 0x000e62000020f000 */
[----:B------:R-:W-:-:S05]  /*0610*/  LOP3.LUT R5, R0, 0xfffffffe, RZ, 0xc0, !PT ;  /* 0xfffffffe00057812 */ /* 0x000fca00078ec0ff */
[----:B------:R-:W-:Y:S02]  /*0620*/  IMAD.IADD R5, R2, 0x1, -R5 ;  /* 0x0000000102057824 */ /* 0x000fe400078e0a05 */
[----:B------:R-:W-:-:S04]  /*0630*/  UIADD3 UR4, -UR4, URZ, URZ ;  /* 0x0000003f04047290 */ /* 0x000fc8000fffe13f */
[----:B------:R-:W-:Y:S01]  /*0640*/  UIMAD UR8, UR8, UR4, UR13 ;  /* 0x00000004080872a4 */ /* 0x000fe2000f8e020d */
[----:B-1----:R-:W-:Y:S02]  /*0650*/  R2UR UR12, R4 ;  /* 0x00000000040c72ca */ /* 0x002fe400000e0000 */
[----:B------:R-:W-:Y:S01]  /*0660*/  UMOV UR4, 0x20 ;  /* 0x0000002000047882 */ /* 0x000fe20000000000 */
[----:B------:R-:W1:Y:S02]  /*0670*/  LDC R4, c[0x0][0x140] ;  /* 0x00005000ff047b82 */ /* 0x000e640000000800 */
[----:B------:R-:W-:Y:S01]  /*0680*/  ISETP.NE.AND P3, PT, R5, UR8, PT ;  /* 0x0000000805007c0c */ /* 0x000fe2000bf65270 */
[----:B------:R-:W-:Y:S01]  /*0690*/  IMAD.SHL.U32 R5, R2, 0x4, RZ ;  /* 0x0000000402057824 */ /* 0x000fe200078e00ff */
[----:B------:R-:W-:-:S04]  /*06a0*/  @!UP0 UIADD3 UR4, -UR4, 0x100000, URZ ;  /* 0x0010000004048890 */ /* 0x000fc8000fffe13f */
[----:B------:R-:W-:Y:S02]  /*06b0*/  @!UP0 USHF.L.U32 UR5, UR4, 0xb, URZ ;  /* 0x0000000b04058899 */ /* 0x000fe4000800063f */
[----:B------:R-:W-:Y:S02]  /*06c0*/  @!UP0 USHF.L.U32 UR4, UR4, 0x1, URZ ;  /* 0x0000000104048899 */ /* 0x000fe4000800063f */
[----:B0-----:R-:W-:Y:S01]  /*06d0*/  @!UP0 ULEA UR6, UR7, UR6, 0x18 ;  /* 0x0000000607068291 */ /* 0x001fe2000f8ec03f */
[----:B------:R-:W-:Y:S01]  /*06e0*/  LOP3.LUT R9, R2, 0xc, R5, 0x78, !PT ;  /* 0x0000000c02097812 */ /* 0x000fe200078e7805 */
[----:B------:R-:W-:Y:S01]  /*06f0*/  VOTEU.ALL UP0, P0 ;  /* 0x00000000003f7886 */ /* 0x000fe20000000000 */
[----:B------:R-:W-:Y:S01]  /*0700*/  LOP3.LUT P0, RZ, R3, 0x7, RZ, 0xc0, !PT ;  /* 0x0000000703ff7812 */ /* 0x000fe2000780c0ff */
[----:B------:R-:W-:Y:S02]  /*0710*/  UIADD3 UR12, -UR12, URZ, URZ ;  /* 0x0000003f0c0c7290 */ /* 0x000fe4000fffe13f */
[----:B------:R0:W-:Y:S01]  /*0720*/  STL [R1+0xe00], R9 ;  /* 0x000e000901007387 */ /* 0x0001e20000100800 */
[----:B------:R-:W-:-:S02]  /*0730*/  ISETP.LT.U32.AND P0, PT, R9, 0x2, !P0 ;  /* 0x000000020900780c */ /* 0x000fc40004701070 */
[----:B------:R-:W-:Y:S01]  /*0740*/  @P3 LEA.HI R0, R9, R9, RZ, 0x1 ;  /* 0x0000000909003211 */ /* 0x000fe200078f08ff */
[----:B------:R-:W5:Y:S02]  /*0750*/  FENCE.VIEW.ASYNC.S ;  /* 0x00000000000073c6 */ /* 0x000f640000000000 */
[----:B-----5:R-:W0:Y:S01]  /*0760*/  @!UP0 SYNCS.EXCH.64 URZ, [UR6+0x40], UR4 ;  /* 0x00004004063f85b2 */ /* 0x020e220008000100 */
[----:B------:R-:W-:Y:S02]  /*0770*/  SEL R3, RZ, 0x1, !P0 ;  /* 0x00000001ff037807 */ /* 0x000fe40004000000 */
[----:B------:R-:W-:Y:S02]  /*0780*/  @P3 SHF.R.S32.HI R0, RZ, 0x1, R0 ;  /* 0x00000001ff003819 */ /* 0x000fe40000011400 */
[----:B-1----:R-:W-:Y:S01]  /*0790*/  ISETP.EQ.U32.AND P2, PT, R4, 0x1, PT ;  /* 0x000000010400780c */ /* 0x002fe20003f42070 */
[----:B------:R1:W0:Y:S01]  /*07a0*/  @!UP1 SYNCS.EXCH.64 URZ, [UR6+0x48], UR4 ;  /* 0x00004804063f95b2 */ /* 0x0002220008000100 */
[----:B------:R-:W-:Y:S01]  /*07b0*/  NOP ;  /* 0x0000000000007918 */ /* 0x000fe20000000000 */
[----:B-1----:R-:W-:-:S06]  /*07c0*/  UIMAD UR4, UR11, UR12, UR10 ;  /* 0x0000000c0b0472a4 */ /* 0x002fcc000f8e020a */
[----:B------:R-:W-:-:S04]  /*07d0*/  @P3 ISETP.NE.AND P4, PT, R0, UR4, PT ;  /* 0x0000000400003c0c */ /* 0x000fc8000bf85270 */
[----:B------:R-:W-:-:S04]  /*07e0*/  @P3 SEL R164, RZ, 0x1, P4 ;  /* 0x00000001ffa43807 */ /* 0x000fc80002000000 */
[----:B------:R-:W-:Y:S01]  /*07f0*/  LOP3.LUT R164, R164, R3, RZ, 0xc0, !PT ;  /* 0x00000003a4a47212 */ /* 0x000fe200078ec0ff */
[----:B------:R-:W-:Y:S06]  /*0800*/  @!P2 BRA `(.L_x_3) ;  /* 0x000000000008a947 */ /* 0x000fec0003800000 */
[----:B0-234-:R-:W-:Y:S01]  /*0810*/  UCGABAR_ARV ;  /* 0x00000000000079c7 */ /* 0x01dfe20008000000 */
[----:B------:R-:W-:Y:S05]  /*0820*/  BRA `(.L_x_4) ;  /* 0x0000000000047947 */ /* 0x000fea0003800000 */
.L_x_3:
[----:B0-234-:R-:W-:Y:S01]  /*0830*/  NOP ;  /* 0x0000000000007918 */ /* 0x01dfe20000000000 */
.L_x_4:
[----:B------:R-:W-:Y:S01]  /*0840*/  ULDC UR4, c[0x0][0x65c] ;  /* 0x0001970000047ab9 */ /* 0x000fe20000000800 */
[----:B------:R-:W-:Y:S01]  /*0850*/  UMOV UR5, URZ ;  /* 0x0000003f00057c82 */ /* 0x000fe20008000000 */
[----:B------:R-:W-:-:S03]  /*0860*/  UISETP.NE.AND UP0, UPT, UR4, 0x1, UPT ;  /* 0x000000010400788c */ /* 0x000fc6000bf05270 */
[----:B------:R-:W-:Y:S01]  /*0870*/  UMOV UR4, UR13 ;  /* 0x0000000d00047c82 */ /* 0x000fe20008000000 */
[----:B------:R-:W-:Y:S02]  /*0880*/  UP2UR UR39, UPR, URZ, 0x1 ;  /* 0x000000013f277883 */ /* 0x000fe40008000000 */
[----:B------:R-:W-:Y:S02]  /*0890*/  PLOP3.LUT P0, PT, PT, PT, UP0, 0x80, 0x0 ;  /* 0x000000000000781c */ /* 0x000fe40003f0f008 */
[----:B------:R-:W-:Y:S02]  /*08a0*/  PLOP3.LUT P3, PT, PT, PT, UP0, 0x80, 0x0 ;  /* 0x000000000000781c */ /* 0x000fe40003f6f008 */
[----:B------:R-:W-:Y:S01]  /*08b0*/  PLOP3.LUT P5, PT, PT, PT, UP0, 0x80, 0x0 ;  /* 0x000000000000781c */ /* 0x000fe20003faf008 */
[----:B------:R-:W-:Y:S01]  /*08c0*/  @UP0 ULDC UR14, c[0x0][0x10] ;  /* 0x00000400000e0ab9 */ /* 0x000fe20000000800 */
[----:B------:R-:W-:Y:S01]  /*08d0*/  @UP0 UMOV UR6, UR10 ;  /* 0x0000000a00060c82 */ /* 0x000fe20008000000 */
[----:B------:R-:W-:Y:S01]  /*08e0*/  @UP0 UMOV UR7, URZ ;  /* 0x0000003f00070c82 */ /* 0x000fe20008000000 */
[----:B------:R-:W-:Y:S01]  /*08f0*/  PLOP3.LUT P4, PT, PT, PT, UP0, 0x80, 0x0 ;  /* 0x000000000000781c */ /* 0x000fe20003f8f008 */
[----:B------:R-:W-:-:S03]  /*0900*/  @UP0 UIMAD.WIDE.U32 UR14, UR13, UR14, UR6 ;  /* 0x0000000e0d0e02a5 */ /* 0x000fc6000f8e0006 */
[----:B------:R-:W-:Y:S01]  /*0910*/  @!UP0 ULDC UR7, c[0x0][0xc] ;  /* 0x0000030000078ab9 */ /* 0x000fe20000000800 */
[----:B------:R-:W-:Y:S01]  /*0920*/  @UP0 UMOV UR6, URZ ;  /* 0x0000003f00060c82 */ /* 0x000fe20008000000 */
[----:B------:R-:W-:Y:S01]  /*0930*/  @!UP0 UIMAD.WIDE.U32 UR4, UR10, UR7, UR4 ;  /* 0x000000070a0482a5 */ /* 0x000fe2000f8e0004 */
[----:B------:R-:W-:Y:S01]  /*0940*/  IMAD.U32 R2, RZ, RZ, UR14 ;  /* 0x0000000eff027e24 */ /* 0x000fe2000f8e00ff */
[----:B------:R-:W-:Y:S02]  /*0950*/  @UP0 UIADD3 UR6, UR15, UR6, URZ ;  /* 0x000000060f060290 */ /* 0x000fe4000fffe03f */
[----:B------:R-:W-:Y:S02]  /*0960*/  IMAD.U32 R3, RZ, RZ, UR15 ;  /* 0x0000000fff037e24 */ /* 0x000fe4000f8e00ff */
[----:B------:R-:W-:Y:S02]  /*0970*/  @P0 IMAD.MOV.U32 R7, RZ, RZ, R2 ;  /* 0x000000ffff070224 */ /* 0x000fe400078e0002 */
[----:B------:R-:W-:-:S02]  /*0980*/  IMAD.U32 R5, RZ, RZ, UR5 ;  /* 0x00000005ff057e24 */ /* 0x000fc4000f8e00ff */
[----:B------:R-:W-:Y:S02]  /*0990*/  IMAD.U32 R2, RZ, RZ, UR4 ;  /* 0x00000004ff027e24 */ /* 0x000fe4000f8e00ff */
[----:B------:R-:W-:Y:S02]  /*09a0*/  @P3 IMAD.U32 R6, RZ, RZ, UR6 ;  /* 0x00000006ff063e24 */ /* 0x000fe4000f8e00ff */
[----:B------:R-:W-:Y:S02]  /*09b0*/  @!P5 IMAD.MOV.U32 R6, RZ, RZ, R5 ;  /* 0x000000ffff06d224 */ /* 0x000fe400078e0005 */
[----:B------:R-:W-:Y:S02]  /*09c0*/  @!P4 IMAD.MOV.U32 R7, RZ, RZ, R2 ;  /* 0x000000ffff07c224 */ /* 0x000fe400078e0002 */
[----:B------:R-:W-:Y:S01]  /*09d0*/  IMAD.U32 R3, RZ, RZ, UR5 ;  /* 0x00000005ff037e24 */ /* 0x000fe2000f8e00ff */
[----:B------:R0:W-:Y:S01]  /*09e0*/  STL [R1+0xe04], R6 ;  /* 0x000e040601007387 */ /* 0x0001e20000100800 */
[----:B------:R-:W-:-:S03]  /*09f0*/  IMAD.U32 R4, RZ, RZ, UR4 ;  /* 0x00000004ff047e24 */ /* 0x000fc6000f8e00ff */
[----:B------:R0:W-:Y:S01]  /*0a00*/  STL [R1+0xe08], R7 ;  /* 0x000e080701007387 */ /* 0x0001e20000100800 */
[----:B------:R-:W-:Y:S05]  /*0a10*/  @!P2 BRA `(.L_x_5) ;  /* 0x00000000000ca947 */ /* 0x000fea0003800000 */
[----:B------:R-:W-:Y:S01]  /*0a20*/  UCGABAR_WAIT ;  /* 0x0000000000007dc7 */ /* 0x000fe20008000000 */
[----:B------:R-:W-:Y:S01]  /*0a30*/  CCTL.IVALL ;  /* 0x00000000ff00798f */ /* 0x000fe20002000000 */
[----:B------:R-:W-:Y:S05]  /*0a40*/  BRA `(.L_x_6) ;  /* 0x0000000000047947 */ /* 0x000fea0003800000 */
.L_x_5:
[----:B------:R-:W-:Y:S06]  /*0a50*/  BAR.SYNC.DEFER_BLOCKING 0x0 ;  /* 0x0000000000007b1d */ /* 0x000fec0000010000 */
.L_x_6:
[----:B------:R-:W-:Y:S05]  /*0a60*/  @!P1 BRA `(.L_x_7) ;  /* 0x000005f000b49947 */ /* 0x000fea0003800000 */
[----:B------:R-:W-:-:S06]  /*0a70*/  UISETP.GT.U32.AND UP0, UPT, UR16, 0x1, UPT ;  /* 0x000000011000788c */ /* 0x000fcc000bf04070 */
[----:B------:R-:W-:-:S13]  /*0a80*/  PLOP3.LUT P0, PT, PT, PT, UP0, 0x80, 0x0 ;  /* 0x000000000000781c */ /* 0x000fda0003f0f008 */
[----:B------:R-:W-:Y:S05]  /*0a90*/  @P0 EXIT ;  /* 0x000000000000094d */ /* 0x000fea0003800000 */
[----:B------:R-:W-:Y:S01]  /*0aa0*/  ULDC.64 UR4, c[0x0][0x650] ;  /* 0x0001940000047ab9 */ /* 0x000fe20000000a00 */
[----:B------:R-:W-:Y:S01]  /*0ab0*/  UMOV UR40, 0xffffffff ;  /* 0xffffffff00287882 */ /* 0x000fe20000000000 */
[----:B------:R-:W-:Y:S01]  /*0ac0*/  ISETP.GE.U32.AND P0, PT, R7, UR4, PT ;  /* 0x0000000407007c0c */ /* 0x000fe2000bf06070 */
[----:B------:R-:W-:Y:S01]  /*0ad0*/  UMOV UR41, 0xffffffff ;  /* 0xffffffff00297882 */ /* 0x000fe20000000000 */
[----:B------:R-:W-:Y:S01]  /*0ae0*/  UMOV UR42, 0xffffffff ;  /* 0xffffffff002a7882 */ /* 0x000fe20000000000 */
[----:B------:R-:W-:Y:S02]  /*0af0*/  PRMT R0, RZ, 0x7610, R0 ;  /* 0x00007610ff007816 */ /* 0x000fe40000000000 */
[----:B------:R-:W-:-:S13]  /*0b00*/  ISETP.GE.U32.AND.EX P0, PT, R6, UR5, PT, P0 ;  /* 0x0000000506007c0c */ /* 0x000fda000bf06100 */
[----:B------:R-:W-:Y:S05]  /*0b10*/  @P0 BRA `(.L_x_8) ;  /* 0x0000000400480947 */ /* 0x000fea0003800000 */
[----:B------:R-:W-:Y:S01]  /*0b20*/  ULDC.64 UR16, c[0x0][0x628] ;  /* 0x00018a0000107ab9 */ /* 0x000fe20000000a00 */
[C---:B------:R-:W-:Y:S01]  /*0b30*/  R2UR UR19, R7.reuse ;  /* 0x00000000071372ca */ /* 0x040fe200000e0000 */
[----:B------:R-:W-:Y:S01]  /*0b40*/  ULDC UR18, c[0x0][0x630] ;  /* 0x00018c0000127ab9 */ /* 0x000fe20000000800 */
[----:B------:R-:W-:Y:S02]  /*0b50*/  ISETP.NE.U32.AND P0, PT, RZ, UR16, PT ;  /* 0x00000010ff007c0c */ /* 0x000fe4000bf05070 */
[----:B------:R-:W-:Y:S02]  /*0b60*/  R2UR UR4, R7 ;  /* 0x00000000070472ca */ /* 0x000fe400000e0000 */
[----:B------:R-:W-:Y:S02]  /*0b70*/  ISETP.NE.AND.EX P0, PT, RZ, UR17, PT, P0 ;  /* 0x00000011ff007c0c */ /* 0x000fe4000bf05300 */
[----:B------:R-:W-:-:S11]  /*0b80*/  R2UR UR5, R6 ;  /* 0x00000000060572ca */ /* 0x000fd600000e0000 */
[----:B------:R-:W-:Y:S05]  /*0b90*/  @!P0 BRA `(.L_x_9) ;  /* 0x0000000000308947 */ /* 0x000fea0003800000 */
[----:B------:R-:W-:Y:S01]  /*0ba0*/  R2UR UR4, R7 ;  /* 0x00000000070472ca */ /* 0x000fe200000e0000 */
[----:B------:R-:W-:Y:S01]  /*0bb0*/  ULDC UR9, c[0x0][0x634] ;  /* 0x00018d0000097ab9 */ /* 0x000fe20000000800 */
[----:B------:R-:W-:-:S11]  /*0bc0*/  R2UR UR13, R6 ;  /* 0x00000000060d72ca */ /* 0x000fd600000e0000 */
[----:B------:R-:W-:-:S04]  /*0bd0*/  UIADD3 UR9, UP0, UR4, UR9, URZ ;  /* 0x0000000904097290 */ /* 0x000fc8000ff1e03f */
[----:B------:R-:W-:-:S04]  /*0be0*/  UIADD3.X UR13, URZ, UR13, URZ, UP0, !UPT ;  /* 0x0000000d3f0d7290 */ /* 0x000fc800087fe43f */
[----:B------:R-:W-:-:S04]  /*0bf0*/  UIMAD.WIDE.U32 UR4, UR13, UR16, URZ ;  /* 0x000000100d0472a5 */ /* 0x000fc8000f8e003f */
[----:B------:R-:W-:Y:S02]  /*0c00*/  UIMAD.WIDE.U32 UR6, UP0, UR9, UR17, UR4 ;  /* 0x00000011090672a5 */ /* 0x000fe4000f800004 */
[----:B------:R-:W-:Y:S02]  /*0c10*/  UIMAD.WIDE.U32 UR4, UR9, UR16, URZ ;  /* 0x00000010090472a5 */ /* 0x000fe4000f8e003f */
[----:B------:R-:W-:Y:S02]  /*0c20*/  UIADD3.X UR15, URZ, URZ, URZ, UP0, !UPT ;  /* 0x0000003f3f0f7290 */ /* 0x000fe400087fe43f */
[----:B------:R-:W-:Y:S01]  /*0c30*/  UIADD3 URZ, UP0, UR5, UR6, URZ ;  /* 0x00000006053f7290 */ /* 0x000fe2000ff1e03f */
[----:B------:R-:W-:-:S03]  /*0c40*/  UMOV UR14, UR7 ;  /* 0x00000007000e7c82 */ /* 0x000fc60008000000 */
[----:B------:R-:W-:-:S12]  /*0c50*/  UIMAD.WIDE.U32.X UR4, UR13, UR17, UR14, UP0 ;  /* 0x000000110d0472a5 */ /* 0x000fd800080e040e */
.L_x_9:
[----:B------:R-:W-:Y:S01]  /*0c60*/  USHF.R.U64 UR42, UR4, UR18, UR5 ;  /* 0x00000012042a7299 */ /* 0x000fe20008001205 */
[----:B------:R-:W-:Y:S01]  /*0c70*/  R2UR UR7, R6 ;  /* 0x00000000060772ca */ /* 0x000fe200000e0000 */
[----:B------:R-:W-:Y:S02]  /*0c80*/  USHF.R.U32.HI UR4, URZ, UR18, UR5 ;  /* 0x000000123f047299 */ /* 0x000fe40008011605 */
[----:B------:R-:W-:Y:S01]  /*0c90*/  UIADD3 UR5, UP0, URZ, -UR42, URZ ;  /* 0x8000002a3f057290 */ /* 0x000fe2000ff1e03f */
[----:B------:R-:W-:Y:S01]  /*0ca0*/  ULDC.64 UR14, c[0x0][0x620] ;  /* 0x00018800000e7ab9 */ /* 0x000fe20000000a00 */
[----:B------:R-:W-:Y:S02]  /*0cb0*/  UMOV UR6, UR19 ;  /* 0x0000001300067c82 */ /* 0x000fe40008000000 */
[----:B------:R-:W-:Y:S01]  /*0cc0*/  UIADD3.X UR4, URZ, ~UR4, URZ, UP0, !UPT ;  /* 0x800000043f047290 */ /* 0x000fe200087fe43f */
[----:B------:R-:W-:Y:S01]  /*0cd0*/  ULDC UR9, c[0x0][0x618] ;  /* 0x0001860000097ab9 */ /* 0x000fe20000000800 */
[----:B------:R-:W-:-:S02]  /*0ce0*/  UIMAD UR12, UR11, UR12, UR10 ;  /* 0x0000000c0b0c72a4 */ /* 0x000fc4000f8e020a */
[----:B------:R-:W-:Y:S02]  /*0cf0*/  UIMAD UR4, UR4, UR14, URZ ;  /* 0x0000000e040472a4 */ /* 0x000fe4000f8e023f */
[----:B------:R-:W-:Y:S02]  /*0d00*/  UIMAD.WIDE.U32 UR6, UR5, UR14, UR6 ;  /* 0x0000000e050672a5 */ /* 0x000fe4000f8e0006 */
[----:B------:R-:W-:Y:S01]  /*0d10*/  UIMAD UR4, UR5, UR15, UR4 ;  /* 0x0000000f050472a4 */ /* 0x000fe2000f8e0204 */
[----:B------:R-:W-:Y:S01]  /*0d20*/  ULDC UR10, c[0x0][0x608] ;  /* 0x00018200000a7ab9 */ /* 0x000fe20000000800 */
[----:B------:R-:W-:Y:S02]  /*0d30*/  ULDC UR18, c[0x0][0x658] ;  /* 0x0001960000127ab9 */ /* 0x000fe40000000800 */
[----:B------:R-:W-:Y:S01]  /*0d40*/  UIADD3 UR7, UR7, UR4, URZ ;  /* 0x0000000407077290 */ /* 0x000fe2000fffe03f */
[----:B------:R-:W-:Y:S02]  /*0d50*/  UMOV UR11, 0xffffffff ;  /* 0xffffffff000b7882 */ /* 0x000fe40000000000 */
[----:B------:R-:W-:Y:S01]  /*0d60*/  ULDC.64 UR4, c[0x0][0x640] ;  /* 0x0001900000047ab9 */ /* 0x000fe20000000a00 */
[----:B------:R-:W-:Y:S01]  /*0d70*/  USHF.R.U64 UR16, UR6, UR9, UR7 ;  /* 0x0000000906107299 */ /* 0x000fe20008001207 */
[----:B------:R-:W-:Y:S01]  /*0d80*/  ISETP.NE.U32.AND P0, PT, RZ, UR4, PT ;  /* 0x00000004ff007c0c */ /* 0x000fe2000bf05070 */
[----:B------:R-:W-:-:S02]  /*0d90*/  USHF.R.U32.HI UR7, URZ, UR9, UR7 ;  /* 0x000000093f077299 */ /* 0x000fc40008011607 */
[----:B------:R-:W-:Y:S01]  /*0da0*/  USHF.L.U32 UR6, UR11, UR18, URZ ;  /* 0x000000120b067299 */ /* 0x000fe2000800063f */
[----:B------:R-:W-:Y:S01]  /*0db0*/  ISETP.NE.AND.EX P0, PT, RZ, UR5, PT, P0 ;  /* 0x00000005ff007c0c */ /* 0x000fe2000bf05300 */
[----:B------:R-:W-:Y:S02]  /*0dc0*/  USHF.R.U64 UR22, UR16, UR10, UR7 ;  /* 0x0000000a10167299 */ /* 0x000fe40008001207 */
[----:B------:R-:W-:Y:S02]  /*0dd0*/  USHF.R.U32.HI UR7, URZ, UR10, UR7 ;  /* 0x0000000a3f077299 */ /* 0x000fe40008011607 */
[----:B------:R-:W-:Y:S02]  /*0de0*/  UISETP.NE.AND UP1, UPT, UR39, URZ, UPT ;  /* 0x0000003f2700728c */ /* 0x000fe4000bf25270 */
[----:B------:R-:W-:Y:S01]  /*0df0*/  USHF.R.U64 UR23, UR22, UR18, UR7 ;  /* 0x0000001216177299 */ /* 0x000fe20008001207 */
[----:B------:R-:W-:Y:S01]  /*0e00*/  ULDC UR17, c[0x0][0x600] ;  /* 0x0001800000117ab9 */ /* 0x000fe20000000800 */
[----:B------:R-:W-:-:S02]  /*0e10*/  ULOP3.LUT UR13, URZ, UR6, URZ, 0x33, !UPT ;  /* 0x000000063f0d7292 */ /* 0x000fc4000f8e333f */
[----:B------:R-:W-:Y:S02]  /*0e20*/  UIADD3 UR15, UR17, -0x1, URZ ;  /* 0xffffffff110f7890 */ /* 0x000fe4000fffe03f */
[----:B------:R-:W-:Y:S02]  /*0e30*/  USEL UR12, UR8, UR12, !UP1 ;  /* 0x0000000c080c7287 */ /* 0x000fe4000c800000 */
[----:B------:R-:W-:Y:S01]  /*0e40*/  USHF.R.U32.HI UR7, URZ, UR18, UR7 ;  /* 0x000000123f077299 */ /* 0x000fe20008011607 */
[----:B------:R-:W-:Y:S01]  /*0e50*/  ULDC UR19, c[0x0][0x648] ;  /* 0x0001920000137ab9 */ /* 0x000fe20000000800 */
[----:B------:R-:W-:Y:S01]  /*0e60*/  ULDC UR20, c[0x0][0x638] ;  /* 0x00018e0000147ab9 */ /* 0x000fe20000000800 */
[----:B------:R-:W-:Y:S01]  /*0e70*/  UMOV UR21, 0x1 ;  /* 0x0000000100157882 */ /* 0x000fe20000000000 */
[----:B------:R-:W-:Y:S01]  /*0e80*/  UMOV UR6, UR23 ;  /* 0x0000001700067c82 */ /* 0x000fe20008000000 */
[----:B------:R-:W-:Y:S07]  /*0e90*/  @!P0 BRA `(.L_x_10) ;  /* 0x0000000000308947 */ /* 0x000fee0003800000 */
[----:B------:R-:W-:Y:S02]  /*0ea0*/  ULDC UR10, c[0x0][0x64c] ;  /* 0x00019300000a7ab9 */ /* 0x000fe40000000800 */
        /* <DEDUP_REMOVED lines=8> */
[----:B------:R-:W-:-:S07]  /*0f30*/  UIMAD.WIDE.U32.X UR4, UR14, UR5, UR10, UP0 ;  /* 0x000000050e0472a5 */ /* 0x000fce00080e040a */
[----:B------:R-:W-:Y:S01]  /*0f40*/  UMOV UR6, UR4 ;  /* 0x0000000400067c82 */ /* 0x000fe20008000000 */
[----:B------:R-:W-:-:S05]  /*0f50*/  UMOV UR7, UR5 ;  /* 0x0000000500077c82 */ /* 0x000fca0008000000 */
.L_x_10:
[----:B------:R-:W-:Y:S01]  /*0f60*/  USHF.R.U64 UR5, UR6, UR19, UR7 ;  /* 0x0000001306057299 */ /* 0x000fe20008001207 */
[----:B------:R-:W-:Y:S01]  /*0f70*/  IMAD.MOV.U32 R0, RZ, RZ, 0x1 ;  /* 0x00000001ff007424 */ /* 0x000fe200078e00ff */
[----:B------:R-:W-:Y:S02]  /*0f80*/  USHF.L.U32 UR4, UR21, UR18, URZ ;  /* 0x0000001215047299 */ /* 0x000fe4000800063f */
[----:B------:R-:W-:Y:S02]  /*0f90*/  ULOP3.LUT UR13, UR22, UR13, URZ, 0xc0, !UPT ;  /* 0x0000000d160d7292 */ /* 0x000fe4000f8ec03f */
[----:B------:R-:W-:Y:S02]  /*0fa0*/  UIADD3 UR6, -UR5, URZ, URZ ;  /* 0x0000003f05067290 */ /* 0x000fe4000fffe13f */
[----:B------:R-:W-:Y:S02]  /*0fb0*/  UIMAD UR13, UR4, UR5, UR13 ;  /* 0x00000005040d72a4 */ /* 0x000fe4000f8e020d */
[----:B------:R-:W-:-:S02]  /*0fc0*/  ULOP3.LUT UR15, UR16, UR15, URZ, 0xc0, !UPT ;  /* 0x0000000f100f7292 */ /* 0x000fc4000f8ec03f */
[----:B------:R-:W-:Y:S01]  /*0fd0*/  UIMAD UR4, UR6, UR20, UR23 ;  /* 0x00000014060472a4 */ /* 0x000fe2000f8e0217 */
[----:B------:R-:W-:Y:S01]  /*0fe0*/  ULDC UR5, c[0x0][0x610] ;  /* 0x0001840000057ab9 */ /* 0x000fe20000000800 */
[----:B------:R-:W-:Y:S02]  /*0ff0*/  UISETP.NE.AND UP0, UPT, UR39, URZ, UPT ;  /* 0x0000003f2700728c */ /* 0x000fe4000bf05270 */
[----:B------:R-:W-:Y:S02]  /*1000*/  UIMAD UR12, UR13, UR5, UR12 ;  /* 0x000000050d0c72a4 */ /* 0x000fe4000f8e020c */
[----:B------:R-:W-:-:S04]  /*1010*/  UIMAD UR4, UR4, UR17, UR15 ;  /* 0x00000011040472a4 */ /* 0x000fc8000f8e020f */
[----:B------:R-:W-:Y:S02]  /*1020*/  USEL UR41, UR4, UR12, !UP0 ;  /* 0x0000000c04297287 */ /* 0x000fe4000c000000 */
[----:B------:R-:W-:-:S12]  /*1030*/  USEL UR40, UR12, UR4, !UP0 ;  /* 0x000000040c287287 */ /* 0x000fd8000c000000 */
.L_x_8:
[----:B------:R-:W-:-:S08]  /*1040*/  NOP ;  /* 0x0000000000007918 */ /* 0x000fd00000000000 */
[----:B------:R-:W1:Y:S02]  /*1050*/  USETMAXREG.TRY_ALLOC.CTAPOOL UP0, 0xf0 ;  /* 0x000000f0000079c8 */ /* 0x000e640008000600 */
[----:B-1----:R-:W-:-:S13]  /*1060*/  PLOP3.LUT P0, PT, PT, PT, UP0, 0x80, 0x0 ;  /* 0x000000000000781c */ /* 0x002fda0003f0f008 */
[----:B------:R-:W-:Y:S05]  /*1070*/  @!P0 BRA `(.L_x_8) ;  /* 0xfffffffc00f08947 */ /* 0x000fea000383ffff */
[----:B------:R-:W-:Y:S01]  /*1080*/  ULDC.64 UR4, c[0x0][0x598] ;  /* 0x0001660000047ab9 */ /* 0x000fe20000000a00 */
[----:B------:R-:W-:Y:S01]  /*1090*/  ULDC.64 UR46, c[0x0][0x208] ;  /* 0x00008200002e7ab9 */ /* 0x000fe20000000a00 */
[----:B------:R-:W-:-:S04]  /*10a0*/  ISETP.NE.U32.AND P0, PT, RZ, UR4, PT ;  /* 0x00000004ff007c0c */ /* 0x000fc8000bf05070 */
[----:B------:R-:W-:-:S13]  /*10b0*/  ISETP.NE.AND.EX P0, PT, RZ, UR5, PT, P0 ;  /* 0x00000005ff007c0c */ /* 0x000fda000bf05300 */
[----:B------:R-:W-:Y:S05]  /*10c0*/  @!P0 BRA `(.L_x_11) ;  /* 0x00000000001c8947 */ /* 0x000fea0003800000 */
[----:B------:R-:W1:Y:S02]  /*10d0*/  LDC.64 R2, c[0x0][0x598] ;  /* 0x00016600ff027b82 */ /* 0x000e640000000a00 */
[----:B-1----:R-:W2:Y:S02]  /*10e0*/  LDG.E.64 R2, desc[UR46][R2.64] ;  /* 0x0000002e02027981 */ /* 0x002ea4000c1e1b00 */
[----:B--2---:R-:W-:-:S04]  /*10f0*/  ISETP.NE.U32.AND P0, PT, R2, RZ, PT ;  /* 0x000000ff0200720c */ /* 0x004fc80003f05070 */
[----:B------:R-:W-:-:S13]  /*1100*/  ISETP.NE.AND.EX P0, PT, R3, RZ, PT, P0 ;  /* 0x000000ff0300720c */ /* 0x000fda0003f05300 */
[----:B------:R-:W-:Y:S05]  /*1110*/  @!P0 BRA `(.L_x_11) ;  /* 0x0000000000088947 */ /* 0x000fea0003800000 */
[----:B------:R1:W5:Y:S01]  /*1120*/  LD.E R16, desc[UR46][R2.64] ;  /* 0x0000002e02107980 */ /* 0x000362000c101900 */
[----:B------:R-:W-:Y:S05]  /*1130*/  BRA `(.L_x_12) ;  /* 0x0000000000247947 */ /* 0x000fea0003800000 */
.L_x_11:
[----:B------:R-:W-:Y:S02]  /*1140*/  ULDC.64 UR4, c[0x0][0x588] ;  /* 0x0001620000047ab9 */ /* 0x000fe40000000a00 */
[----:B------:R-:W-:-:S04]  /*1150*/  ISETP.NE.U32.AND P0, PT, RZ, UR4, PT ;  /* 0x00000004ff007c0c */ /* 0x000fc8000bf05070 */
[----:B------:R-:W-:-:S13]  /*1160*/  ISETP.NE.AND.EX P0, PT, RZ, UR5, PT, P0 ;  /* 0x00000005ff007c0c */ /* 0x000fda000bf05300 */
[----:B------:R-:W-:Y:S05]  /*1170*/  @!P0 BRA `(.L_x_13) ;  /* 0x00000000000c8947 */ /* 0x000fea0003800000 */
[----:B------:R-:W1:Y:S02]  /*1180*/  LDC.64 R16, c[0x0][0x588] ;  /* 0x00016200ff107b82 */ /* 0x000e640000000a00 */
[----:B-1----:R2:W5:Y:S01]  /*1190*/  LDG.E R16, desc[UR46][R16.64] ;  /* 0x0000002e10107981 */ /* 0x002562000c1e1900 */
[----:B------:R-:W-:Y:S05]  /*11a0*/  BRA `(.L_x_12) ;  /* 0x0000000000087947 */ /* 0x000fea0003800000 */
.L_x_13:
[----:B------:R-:W-:Y:S02]  /*11b0*/  ULDC UR4, c[0x0][0x580] ;  /* 0x0001600000047ab9 */ /* 0x000fe40000000800 */
[----:B------:R-:W-:-:S07]  /*11c0*/  IMAD.U32 R16, RZ, RZ, UR4 ;  /* 0x00000004ff107e24 */ /* 0x000fce000f8e00ff */
.L_x_12:
[----:B------:R-:W-:Y:S02]  /*11d0*/  ULDC.64 UR4, c[0x0][0x5a0] ;  /* 0x0001680000047ab9 */ /* 0x000fe40000000a00 */
[----:B------:R-:W-:-:S04]  /*11e0*/  ISETP.NE.U32.AND P0, PT, RZ, UR4, PT ;  /* 0x00000004ff007c0c */ /* 0x000fc8000bf05070 */
[----:B------:R-:W-:-:S13]  /*11f0*/  ISETP.NE.AND.EX P0, PT, RZ, UR5, PT, P0 ;  /* 0x00000005ff007c0c */ /* 0x000fda000bf05300 */
[----:B------:R-:W-:Y:S05]  /*1200*/  @!P0 BRA `(.L_x_14) ;  /* 0x00000000001c8947 */ /* 0x000fea0003800000 */
[----:B-1----:R-:W1:Y:S02]  /*1210*/  LDC.64 R2, c[0x0][0x5a0] ;  /* 0x00016800ff027b82 */ /* 0x002e640000000a00 */
[----:B-1----:R-:W3:Y:S02]  /*1220*/  LDG.E.64 R2, desc[UR46][R2.64] ;  /* 0x0000002e02027981 */ /* 0x002ee4000c1e1b00 */
[----:B---3--:R-:W-:-:S04]  /*1230*/  ISETP.NE.U32.AND P0, PT, R2, RZ, PT ;  /* 0x000000ff0200720c */ /* 0x008fc80003f05070 */
[----:B------:R-:W-:-:S13]  /*1240*/  ISETP.NE.AND.EX P0, PT, R3, RZ, PT, P0 ;  /* 0x000000ff0300720c */ /* 0x000fda0003f05300 */
[----:B------:R-:W-:Y:S05]  /*1250*/  @!P0 BRA `(.L_x_14) ;  /* 0x0000000000088947 */ /* 0x000fea0003800000 */
[----:B--2---:R1:W5:Y:S01]  /*1260*/  LD.E R17, desc[UR46][R2.64] ;  /* 0x0000002e02117980 */ /* 0x004362000c101900 */
[----:B------:R-:W-:Y:S05]  /*1270*/  BRA `(.L_x_15) ;  /* 0x0000000000247947 */ /* 0x000fea0003800000 */
.L_x_14:
[----:B------:R-:W-:Y:S02]  /*1280*/  ULDC.64 UR4, c[0x0][0x590] ;  /* 0x0001640000047ab9 */ /* 0x000fe40000000a00 */
[----:B------:R-:W-:-:S04]  /*1290*/  ISETP.NE.U32.AND P0, PT, RZ, UR4, PT ;  /* 0x00000004ff007c0c */ /* 0x000fc8000bf05070 */
[----:B------:R-:W-:-:S13]  /*12a0*/  ISETP.NE.AND.EX P0, PT, RZ, UR5, PT, P0 ;  /* 0x00000005ff007c0c */ /* 0x000fda000bf05300 */
[----:B------:R-:W-:Y:S05]  /*12b0*/  @!P0 BRA `(.L_x_16) ;  /* 0x00000000000c8947 */ /* 0x000fea0003800000 */
[----:B-1----:R-:W2:Y:S02]  /*12c0*/  LDC.64 R2, c[0x0][0x590] ;  /* 0x00016400ff027b82 */ /* 0x002ea40000000a00 */
[----:B--2---:R2:W5:Y:S01]  /*12d0*/  LDG.E R17, desc[UR46][R2.64] ;  /* 0x0000002e02117981 */ /* 0x004562000c1e1900 */
[----:B------:R-:W-:Y:S05]  /*12e0*/  BRA `(.L_x_15) ;  /* 0x0000000000087947 */ /* 0x000fea0003800000 */
.L_x_16:
[----:B------:R-:W-:Y:S02]  /*12f0*/  ULDC UR4, c[0x0][0x584] ;  /* 0x0001610000047ab9 */ /* 0x000fe40000000800 */
[----:B--2---:R-:W-:-:S07]  /*1300*/  IMAD.U32 R17, RZ, RZ, UR4 ;  /* 0x00000004ff117e24 */ /* 0x004fce000f8e00ff */
.L_x_15:
[----:B------:R-:W-:-:S13]  /*1310*/  LOP3.LUT P0, RZ, R0, 0xff, RZ, 0xc0, !PT ;  /* 0x000000ff00ff7812 */ /* 0x000fda000780c0ff */
[----:B------:R-:W-:Y:S05]  /*1320*/  @!P0 EXIT ;  /* 0x000000000000894d */ /* 0x000fea0003800000 */
[----:B------:R-:W-:Y:S01]  /*1330*/  ULDC UR4, c[0x0][0x28c] ;  /* 0x0000a30000047ab9 */ /* 0x000fe20000000800 */
[----:B------:R-:W-:Y:S01]  /*1340*/  ULDC.64 UR44, c[0x0][0x5c8] ;  /* 0x00017200002c7ab9 */ /* 0x000fe20000000a00 */
[----:B------:R-:W-:Y:S02]  /*1350*/  UIADD3 UR4, UR4, 0x3f, URZ ;  /* 0x0000003f04047890 */ /* 0x000fe4000fffe03f */
[----:B------:R-:W-:Y:S02]  /*1360*/  USHF.L.U64.HI UR43, UR44, 0x3, UR45 ;  /* 0x000000032c2b7899 */ /* 0x000fe4000801022d */
[----:B------:R-:W-:Y:S02]  /*1370*/  USHF.R.S32.HI UR5, URZ, 0x1f, UR4 ;  /* 0x0000001f3f057899 */ /* 0x000fe40008011404 */
[----:B------:R-:W-:Y:S02]  /*1380*/  USHF.L.U32 UR44, UR44, 0x3, URZ ;  /* 0x000000032c2c7899 */ /* 0x000fe4000800063f */
[----:B------:R-:W-:Y:S01]  /*1390*/  ULEA.HI UR5, UR5, UR4, URZ, 0x6 ;  /* 0x0000000405057291 */ /* 0x000fe2000f8f303f */
[----:B------:R-:W-:Y:S01]  /*13a0*/  UMOV UR36, URZ ;  /* 0x0000003f00247c82 */ /* 0x000fe20008000000 */
[----:B------:R-:W-:-:S02]  /*13b0*/  UMOV UR37, URZ ;  /* 0x0000003f00257c82 */ /* 0x000fc40008000000 */
[----:B------:R-:W-:-:S12]  /*13c0*/  USHF.R.S32.HI UR45, URZ, 0x6, UR5 ;  /* 0x000000063f2d7899 */ /* 0x000fd80008011405 */
.L_x_1318:
[----:B------:R-:W3:Y:S01]  /*13d0*/  S2R R0, SR_TID.X ;  /* 0x0000000000007919 */ /* 0x000ee20000002100 */
[----:B------:R-:W4:Y:S01]  /*13e0*/  S2UR UR7, SR_CgaCtaId ;  /* 0x00000000000779c3 */ /* 0x000f220000008800 */
[----:B------:R-:W-:Y:S02]  /*13f0*/  UMOV UR6, 0x400 ;  /* 0x0000040000067882 */ /* 0x000fe40000000000 */
[----:B----4-:R-:W-:Y:S01]  /*1400*/  ULEA UR6, UR7, UR6, 0x18 ;  /* 0x0000000607067291 */ /* 0x010fe2000f8ec03f */
[----:B---3--:R-:W-:-:S04]  /*1410*/  LOP3.LUT R0, R0, 0x80, RZ, 0xc0, !PT ;  /* 0x0000008000007812 */ /* 0x008fc800078ec0ff */
[----:B------:R-:W-:-:S06]  /*1420*/  SHF.R.U32.HI R0, RZ, 0x7, R0 ;  /* 0x00000007ff007819 */ /* 0x000fcc0000011600 */
[----:B------:R-:W3:Y:S02]  /*1430*/  SHFL.IDX PT, R0, R0, RZ, 0x1f ;  /* 0x00001fff00007589 */ /* 0x000ee400000e0000 */
[----:B---3--:R-:W-:-:S13]  /*1440*/  R2UR UR4, R0 ;  /* 0x00000000000472ca */ /* 0x008fda00000e0000 */
[----:B------:R-:W-:-:S04]  /*1450*/  ULEA.HI UR5, UR4, UR4, URZ, 0x1 ;  /* 0x0000000404057291 */ /* 0x000fc8000f8f083f */
[----:B------:R-:W-:-:S04]  /*1460*/  ULOP3.LUT UR5, UR5, 0xffffe, URZ, 0xc0, !UPT ;  /* 0x000ffffe05057892 */ /* 0x000fc8000f8ec03f */
[----:B------:R-:W-:-:S03]  /*1470*/  UIADD3 UR5, UR4, -UR5, URZ ;  /* 0x8000000504057290 */ /* 0x000fc6000fffe03f */
[----:B------:R-:W-:Y:S01]  /*1480*/  ULDC UR4, c[0x0][0x28c] ;  /* 0x0000a30000047ab9 */ /* 0x000fe20000000800 */
[----:B------:R-:W-:Y:S01]  /*1490*/  ULEA UR5, UR5, UR6, 0xc ;  /* 0x0000000605057291 */ /* 0x000fe2000f8e603f */
[----:B------:R-:W-:-:S03]  /*14a0*/  ISETP.LT.AND P0, PT, RZ, UR4, PT ;  /* 0x00000004ff007c0c */ /* 0x000fc6000bf01270 */
[----:B------:R-:W-:-:S04]  /*14b0*/  UIADD3 UR5, UR5, 0x100, URZ ;  /* 0x0000010005057890 */ /* 0x000fc8000fffe03f */
[----:B------:R-:W-:-:S04]  /*14c0*/  USHF.R.U32.HI UR5, URZ, 0x4, UR5 ;  /* 0x000000043f057899 */ /* 0x000fc80008011605 */
[----:B------:R-:W-:Y:S02]  /*14d0*/  ULOP3.LUT UR48, UR5, 0x3fff, URZ, 0xc0, !UPT ;  /* 0x00003fff05307892 */ /* 0x000fe4000f8ec03f */
[----:B------:R-:W-:Y:S10]  /*14e0*/  @P0 BRA `(.L_x_17) ;  /* 0x0000000000400947 */ /* 0x000ff40003800000 */
[----:B------:R-:W-:Y:S01]  /*14f0*/  MOV R0, 0x0 ;  /* 0x0000000000007802 */ /* 0x000fe20000000f00 */
[----:B------:R-:W-:Y:S01]  /*1500*/  ULDC.64 UR4, c[0x4][0x68] ;  /* 0x01001a0000047ab9 */ /* 0x000fe20000000a00 */
[----:B------:R-:W-:Y:S01]  /*1510*/  ULDC.64 UR6, c[0x4][0x8] ;  /* 0x0100020000067ab9 */ /* 0x000fe20000000a00 */
[----:B------:R-:W-:Y:S01]  /*1520*/  IMAD.U32 R4, RZ, RZ, UR4 ;  /* 0x00000004ff047e24 */ /* 0x000fe2000f8e00ff */
[----:B------:R3:W4:Y:S01]  /*1530*/  LDC.64 R14, c[0x4][R0] ;  /* 0x01000000000e7b82 */ /* 0x0007220000000a00 */
[----:B------:R-:W-:Y:S01]  /*1540*/  IMAD.U32 R5, RZ, RZ, UR5 ;  /* 0x00000005ff057e24 */ /* 0x000fe2000f8e00ff */
[----:B------:R-:W-:Y:S01]  /*1550*/  ULDC.64 UR4, c[0x4][0x70] ;  /* 0x01001c0000047ab9 */ /* 0x000fe20000000a00 */
[----:B------:R-:W-:Y:S02]  /*1560*/  IMAD.U32 R10, RZ, RZ, UR6 ;  /* 0x00000006ff0a7e24 */ /* 0x000fe4000f8e00ff */
[----:B0-----:R-:W-:Y:S02]  /*1570*/  IMAD.U32 R6, RZ, RZ, UR4 ;  /* 0x00000004ff067e24 */ /* 0x001fe4000f8e00ff */
[----:B------:R-:W-:-:S02]  /*1580*/  IMAD.U32 R7, RZ, RZ, UR5 ;  /* 0x00000005ff077e24 */ /* 0x000fc4000f8e00ff */
[----:B------:R-:W-:Y:S02]  /*1590*/  IMAD.U32 R11, RZ, RZ, UR7 ;  /* 0x00000007ff0b7e24 */ /* 0x000fe4000f8e00ff */
[----:B------:R-:W-:Y:S02]  /*15a0*/  IMAD.MOV.U32 R8, RZ, RZ, 0x1e1 ;  /* 0x000001e1ff087424 */ /* 0x000fe400078e00ff */
[----:B------:R-:W-:Y:S02]  /*15b0*/  IMAD.MOV.U32 R12, RZ, RZ, 0x1 ;  /* 0x00000001ff0c7424 */ /* 0x000fe400078e00ff */
[----:B---3--:R-:W-:-:S07]  /*15c0*/  IMAD.MOV.U32 R13, RZ, RZ, RZ ;  /* 0x000000ffff0d7224 */ /* 0x008fce00078e00ff */
[----:B------:R-:W-:-:S07]  /*15d0*/  LEPC R20, `(.L_x_17) ;  /* 0x000000001014794e */ /* 0x000fce0000000000 */
[----:B-12-45:R-:W-:Y:S05]  /*15e0*/  CALL.ABS.NOINC R14 ;  /* 0x000000000e007343 */ /* 0x036fea0003c00000 */
.L_x_17:
[----:B------:R-:W-:-:S06]  /*15f0*/  ULOP3.LUT UR4, UR38, 0x1, URZ, 0xfc, !UPT ;  /* 0x0000000126047892 */ /* 0x000fcc000f8efc3f */
[----:B------:R-:W-:-:S05]  /*1600*/  IMAD.U32 R0, RZ, RZ, UR4 ;  /* 0x00000004ff007e24 */ /* 0x000fca000f8e00ff */
[----:B------:R-:W-:-:S13]  /*1610*/  ISETP.NE.AND P0, PT, R0, 0x3, PT ;  /* 0x000000030000780c */ /* 0x000fda0003f05270 */
[----:B------:R-:W-:Y:S05]  /*1620*/  @!P0 BRA `(.L_x_18) ;  /* 0x0000000000048947 */ /* 0x000fea0003800000 */
[----:B------:R-:W-:Y:S01]  /*1630*/  BPT.TRAP 0x1 ;  /* 0x000000040000795c */ /* 0x000fe20000300000 */
.L_x_18:
[----:B------:R-:W3:Y:S01]  /*1640*/  S2UR UR5, SR_CgaCtaId ;  /* 0x00000000000579c3 */ /* 0x000ee20000008800 */
[----:B------:R-:W-:Y:S01]  /*1650*/  UMOV UR4, 0x400 ;  /* 0x0000040000047882 */ /* 0x000fe20000000000 */
[----:B-12---:R-:W-:Y:S02]  /*1660*/  IMAD.U32 R3, RZ, RZ, UR36 ;  /* 0x00000024ff037e24 */ /* 0x006fe4000f8e00ff */
[----:B------:R-:W-:-:S03]  /*1670*/  IMAD.U32 R5, RZ, RZ, UR37 ;  /* 0x00000025ff057e24 */ /* 0x000fc6000f8e00ff */
[----:B------:R-:W-:Y:S01]  /*1680*/  SHF.L.U32 R3, R3, 0x1f, RZ ;  /* 0x0000001f03037819 */ /* 0x000fe200000006ff */
[----:B---3--:R-:W-:-:S06]  /*1690*/  ULEA UR4, UR5, UR4, 0x18 ;  /* 0x0000000405047291 */ /* 0x008fcc000f8ec03f */
[----:B------:R-:W-:-:S04]  /*16a0*/  IMAD.U32 R0, RZ, RZ, UR4 ;  /* 0x00000004ff007e24 */ /* 0x000fc8000f8e00ff */
[----:B------:R-:W-:-:S04]  /*16b0*/  IMAD R4, R5, 0x8, R0 ;  /* 0x0000000805047824 */ /* 0x000fc800078e0200 */
[----:B------:R1:W2:Y:S01]  /*16c0*/  SYNCS.PHASECHK.TRANS64.TRYWAIT P1, [R4+URZ], R3 ;  /* 0x00000003040075a7 */ /* 0x0002a2000802017f */
[----:B------:R-:W-:Y:S05]  /*16d0*/  @!P0 BRA `(.L_x_19) ;  /* 0x0000000000048947 */ /* 0x000fea0003800000 */
[----:B------:R-:W-:Y:S01]  /*16e0*/  BPT.TRAP 0x1 ;  /* 0x000000040000795c */ /* 0x000fe20000300000 */
.L_x_19:
[----:B--2---:R-:W-:Y:S05]  /*16f0*/  @P1 BRA `(.L_x_20) ;  /* 0x0000000000081947 */ /* 0x004fea0003800000 */
[----:B------:R-:W2:Y:S02]  /*1700*/  SYNCS.PHASECHK.TRANS64.TRYWAIT P1, [R4+URZ], R3 ;  /* 0x00000003040075a7 */ /* 0x000ea4000802017f */
[----:B--2---:R-:W-:Y:S05]  /*1710*/  @!P1 BRA `(.L_x_21) ;  /* 0x000005fc00349947 */ /* 0x004fea0003800000 */
.L_x_20:
[----:B------:R-:W-:-:S04]  /*1720*/  UISETP.LT.AND UP0, UPT, UR45, 0x1, UPT ;  /* 0x000000012d00788c */ /* 0x000fc8000bf01270 */
[----:B------:R-:W-:-:S06]  /*1730*/  USEL UR4, UR45, 0x1, UP0 ;  /* 0x000000012d047887 */ /* 0x000fcc0008000000 */
[----:B-12---:R-:W-:Y:S01]  /*1740*/  IMAD.U32 R4, RZ, RZ, UR4 ;  /* 0x00000004ff047e24 */ /* 0x006fe2000f8e00ff */
[----:B------:R-:W-:Y:S05]  /*1750*/  WARPSYNC.ALL ;  /* 0x0000000000007948 */ /* 0x000fea0003800000 */
[----:B------:R-:W-:-:S04]  /*1760*/  IADD3 R4, -R4, UR45, RZ ;  /* 0x0000002d04047c10 */ /* 0x000fc8000fffe1ff */
[----:B------:R-:W-:Y:S02]  /*1770*/  ISETP.GE.AND P1, PT, R4, 0x1, PT ;  /* 0x000000010400780c */ /* 0x000fe40003f26270 */
[----:B------:R-:W-:Y:S01]  /*1780*/  R2UR UR4, R0 ;  /* 0x00000000000472ca */ /* 0x000fe200000e0000 */
[----:B------:R-:W-:Y:S01]  /*1790*/  WARPGROUP.ARRIVE ;  /* 0x00000000000079c5 */ /* 0x000fe20000000000 */
[----:B------:R-:W-:Y:S01]  /*17a0*/  UMOV UR9, 0x80000020 ;  /* 0x8000002000097882 */ /* 0x000fe20000000000 */
[----:B------:R-:W-:Y:S01]  /*17b0*/  UMOV UR11, 0x80000020 ;  /* 0x80000020000b7882 */ /* 0x000fe20000000000 */
[----:B------:R-:W-:Y:S01]  /*17c0*/  STL [R1+0x1ce0], R164 ;  /* 0x001ce0a401007387 */ /* 0x000fe20000100800 */
[----:B------:R-:W-:Y:S01]  /*17d0*/  UMOV UR13, UR9 ;  /* 0x00000009000d7c82 */ /* 0x000fe20008000000 */
[----:B------:R-:W-:Y:S02]  /*17e0*/  UMOV UR15, 0x80000020 ;  /* 0x80000020000f7882 */ /* 0x000fe40000000000 */
[----:B------:R1:W-:Y:S04]  /*17f0*/  STL [R1+0xed4], R18 ;  /* 0x000ed41201007387 */ /* 0x0003e80000100800 */
[----:B-----5:R2:W-:Y:S01]  /*1800*/  STL [R1+0xed0], R17 ;  /* 0x000ed01101007387 */ /* 0x0205e20000100800 */
[----:B------:R-:W-:-:S03]  /*1810*/  UIADD3 UR4, UR4, 0x18100, URZ ;  /* 0x0001810004047890 */ /* 0x000fc6000fffe03f */
[----:B------:R3:W-:Y:S01]  /*1820*/  STL [R1+0xecc], R16 ;  /* 0x000ecc1001007387 */ /* 0x0007e20000100800 */
[----:B------:R-:W-:-:S03]  /*1830*/  USHF.R.U32.HI UR4, URZ, 0x4, UR4 ;  /* 0x000000043f047899 */ /* 0x000fc60008011604 */
[----:B------:R4:W-:Y:S01]  /*1840*/  STL [R1+0xec8], R4 ;  /* 0x000ec80401007387 */ /* 0x0009e20000100800 */
[----:B------:R-:W-:Y:S02]  /*1850*/  ULOP3.LUT UR5, UR4, 0x3fff, URZ, 0xc0, !UPT ;  /* 0x00003fff04057892 */ /* 0x000fe4000f8ec03f */
[----:B------:R-:W-:Y:S01]  /*1860*/  ULOP3.LUT UR4, UR48, 0x10000, URZ, 0xfc, !UPT ;  /* 0x0001000030047892 */ /* 0x000fe2000f8efc3f */
[----:B------:R4:W-:Y:S01]  /*1870*/  STL [R1+0xec4], R2 ;  /* 0x000ec40201007387 */ /* 0x0009e20000100800 */
[----:B------:R-:W-:Y:S02]  /*1880*/  ULOP3.LUT UR5, UR5, 0x10000, URZ, 0xfc, !UPT ;  /* 0x0001000005057892 */ /* 0x000fe4000f8efc3f */
[----:B------:R-:W-:Y:S01]  /*1890*/  ULEA UR6, UR37, UR4, 0xb ;  /* 0x0000000425067291 */ /* 0x000fe2000f8e583f */
[----:B------:R4:W-:Y:S01]  /*18a0*/  STL [R1+0xed8], R0 ;  /* 0x000ed80001007387 */ /* 0x0009e20000100800 */
[----:B------:R-:W-:-:S04]  /*18b0*/  ULEA UR7, UR37, UR5, 0xb ;  /* 0x0000000525077291 */ /* 0x000fc8000f8e583f */
[----:B------:R-:W-:Y:S01]  /*18c0*/  UIADD3 UR14, UR7, 0x400, URZ ;  /* 0x00000400070e7890 */ /* 0x000fe2000fffe03f */
[----:B------:R-:W-:Y:S02]  /*18d0*/  UMOV UR8, UR6 ;  /* 0x0000000600087c82 */ /* 0x000fe40008000000 */
[----:B------:R-:W-:Y:S01]  /*18e0*/  UMOV UR10, UR7 ;  /* 0x00000007000a7c82 */ /* 0x000fe20008000000 */
[----:B------:R-:W-:Y:S01]  /*18f0*/  UMOV UR12, UR8 ;  /* 0x00000008000c7c82 */ /* 0x000fe20008000000 */
[----:B------:R-:W-:Y:S03]  /*1900*/  IGMMA.64x256x32.S8.S8 R24, gdesc[UR8], RZ, !UPT, gsb0 ;  /* 0x06600000081879f1 */ /* 0x000fe6000c0410ff */
[----:B------:R-:W-:Y:S02]  /*1910*/  WARPGROUP.DEPBAR.LE gsb0, 0x0 ;  /* 0x00008000000079c5 */ /* 0x000fe40000010000 */
[----:B------:R-:W-:Y:S01]  /*1920*/  STL.64 [R1+0xc00], R24 ;  /* 0x000c001801007387 */ /* 0x000fe20000100a00 */
[----:B------:R-:W-:-:S02]  /*1930*/  IMAD.MOV.U32 R235, RZ, RZ, R46 ;  /* 0x000000ffffeb7224 */ /* 0x000fc400078e002e */
[----:B------:R-:W-:Y:S01]  /*1940*/  IMAD.MOV.U32 R234, RZ, RZ, R47 ;  /* 0x000000ffffea7224 */ /* 0x000fe200078e002f */
[----:B------:R-:W-:Y:S01]  /*1950*/  STL.64 [R1+0xc08], R26 ;  /* 0x000c081a01007387 */ /* 0x000fe20000100a00 */
[----:B------:R-:W-:Y:S02]  /*1960*/  IMAD.MOV.U32 R233, RZ, RZ, R48 ;  /* 0x000000ffffe97224 */ /* 0x000fe400078e0030 */
[----:B------:R-:W-:Y:S01]  /*1970*/  IMAD.MOV.U32 R232, RZ, RZ, R49 ;  /* 0x000000ffffe87224 */ /* 0x000fe200078e0031 */
[----:B------:R-:W-:Y:S01]  /*1980*/  STL.64 [R1+0xc10], R28 ;  /* 0x000c101c01007387 */ /* 0x000fe20000100a00 */
[----:B------:R-:W-:Y:S02]  /*1990*/  IMAD.MOV.U32 R231, RZ, RZ, R50 ;  /* 0x000000ffffe77224 */ /* 0x000fe400078e0032 */
[----:B------:R-:W-:Y:S01]  /*19a0*/  IMAD.MOV.U32 R230, RZ, RZ, R51 ;  /* 0x000000ffffe67224 */ /* 0x000fe200078e0033 */
        /* <DEDUP_REMOVED lines=21> */
[----:B------:R4:W-:Y:S01]  /*1b00*/  STL.64 [R1+0xc50], R44 ;  /* 0x000c502c01007387 */ /* 0x0009e20000100a00 */
[----:B------:R-:W-:Y:S02]  /*1b10*/  IMAD.MOV.U32 R215, RZ, RZ, R66 ;  /* 0x000000ffffd77224 */ /* 0x000fe400078e0042 */
[----:B------:R-:W-:Y:S02]  /*1b20*/  IMAD.MOV.U32 R214, RZ, RZ, R67 ;  /* 0x000000ffffd67224 */ /* 0x000fe400078e0043 */
[----:B------:R-:W-:Y:S02]  /*1b30*/  IMAD.MOV.U32 R213, RZ, RZ, R68 ;  /* 0x000000ffffd57224 */ /* 0x000fe400078e0044 */
[----:B------:R-:W-:Y:S02]  /*1b40*/  IMAD.MOV.U32 R212, RZ, RZ, R69 ;  /* 0x000000ffffd47224 */ /* 0x000fe400078e0045 */
[----:B------:R-:W-:-:S02]  /*1b50*/  IMAD.MOV.U32 R211, RZ, RZ, R70 ;  /* 0x000000ffffd37224 */ /* 0x000fc400078e0046 */
[----:B------:R-:W-:Y:S02]  /*1b60*/  IMAD.MOV.U32 R210, RZ, RZ, R71 ;  /* 0x000000ffffd27224 */ /* 0x000fe400078e0047 */
        /* <DEDUP_REMOVED lines=62> */
[----:B-1----:R-:W-:Y:S02]  /*1f50*/  IMAD.MOV.U32 R18, RZ, RZ, R134 ;  /* 0x000000ffff127224 */ /* 0x002fe400078e0086 */
[----:B--2---:R-:W-:Y:S02]  /*1f60*/  IMAD.MOV.U32 R17, RZ, RZ, R135 ;  /* 0x000000ffff117224 */ /* 0x004fe400078e0087 */
[----:B---3--:R-:W-:-:S02]  /*1f70*/  IMAD.MOV.U32 R16, RZ, RZ, R136 ;  /* 0x000000ffff107224 */ /* 0x008fc400078e0088 */
        /* <DEDUP_REMOVED lines=8> */
[----:B0-----:R-:W-:Y:S02]  /*2000*/  IMAD.MOV.U32 R7, RZ, RZ, R145 ;  /* 0x000000ffff077224 */ /* 0x001fe400078e0091 */
[----:B------:R-:W-:Y:S02]  /*2010*/  IMAD.MOV.U32 R6, RZ, RZ, R146 ;  /* 0x000000ffff067224 */ /* 0x000fe400078e0092 */
[----:B------:R-:W-:Y:S02]  /*2020*/  IMAD.MOV.U32 R5, RZ, RZ, R147 ;  /* 0x000000ffff057224 */ /* 0x000fe400078e0093 */
[----:B----4-:R-:W-:-:S02]  /*2030*/  IMAD.MOV.U32 R4, RZ, RZ, R148 ;  /* 0x000000ffff047224 */ /* 0x010fc400078e0094 */
[----:B------:R-:W-:Y:S02]  /*2040*/  IMAD.MOV.U32 R3, RZ, RZ, R149 ;  /* 0x000000ffff037224 */ /* 0x000fe400078e0095 */
[----:B------:R-:W-:Y:S02]  /*2050*/  IMAD.MOV.U32 R2, RZ, RZ, R150 ;  /* 0x000000ffff027224 */ /* 0x000fe400078e0096 */
[----:B------:R-:W-:Y:S02]  /*2060*/  IMAD.MOV.U32 R0, RZ, RZ, R151 ;  /* 0x000000ffff007224 */ /* 0x000fe400078e0097 */
[----:B------:R-:W-:-:S03]  /*2070*/  WARPGROUP.ARRIVE ;  /* 0x00000000000079c5 */ /* 0x000fc60000000000 */
[----:B------:R-:W-:Y:S03]  /*2080*/  STL [R1+0x1e88], R0 ;  /* 0x001e880001007387 */ /* 0x000fe60000100800 */
[----:B------:R-:W-:Y:S01]  /*2090*/  IGMMA.64x256x32.S8.S8 R24, gdesc[UR12], RZ, !UPT, gsb0 ;  /* 0x066000000c1879f1 */ /* 0x000fe2000c0410ff */
[----:B------:R-:W-:Y:S01]  /*20a0*/  STL [R1+0x1e84], R2 ;  /* 0x001e840201007387 */ /* 0x000fe20000100800 */
[----:B------:R-:W-:Y:S01]  /*20b0*/  UIADD3 UR12, UR6, 0x200, URZ ;  /* 0x00000200060c7890 */ /* 0x000fe2000fffe03f */
[----:B------:R-:W-:Y:S02]  /*20c0*/  UMOV UR13, 0x80000020 ;  /* 0x80000020000d7882 */ /* 0x000fe40000000000 */
[----:B------:R-:W-:Y:S01]  /*20d0*/  STL [R1+0x1e80], R3 ;  /* 0x001e800301007387 */ /* 0x000fe20000100800 */
[----:B------:R-:W-:-:S03]  /*20e0*/  UMOV UR9, UR13 ;  /* 0x0000000d00097c82 */ /* 0x000fc60008000000 */
[----:B------:R-:W-:Y:S01]  /*20f0*/  STL [R1+0x1e7c], R4 ;  /* 0x001e7c0401007387 */ /* 0x000fe20000100800 */
[----:B------:R-:W-:-:S03]  /*2100*/  UMOV UR8, UR12 ;  /* 0x0000000c00087c82 */ /* 0x000fc60008000000 */
[----:B------:R-:W-:Y:S04]  /*2110*/  STL [R1+0x1e78], R5 ;  /* 0x001e780501007387 */ /* 0x000fe80000100800 */
        /* <DEDUP_REMOVED lines=61> */
[----:B------:R-:W-:Y:S01]  /*24f0*/  STL [R1+0x1d80], R196 ;  /* 0x001d80c401007387 */ /* 0x000fe20000100800 */
[----:B------:R-:W-:-:S02]  /*2500*/  WARPGROUP.DEPBAR.LE gsb0, 0x0 ;  /* 0x00008000000079c5 */ /* 0x000fc40000010000 */
[----:B------:R-:W-:Y:S01]  /*2510*/  IMAD.MOV.U32 R164, RZ, RZ, R151 ;  /* 0x000000ffffa47224 */ /* 0x000fe200078e0097 */
        /* <DEDUP_REMOVED lines=39> */
[----:B------:R-:W-:Y:S04]  /*2790*/  STL.64 [R1+0x400], R24 ;  /* 0x0004001801007387 */ /* 0x000fe80000100a00 */
        /* <DEDUP_REMOVED lines=62> */
[----:B------:R0:W-:Y:S04]  /*2b80*/  STL [R1+0x5f8], R150 ;  /* 0x0005f89601007387 */ /* 0x0001e80000100800 */
[----:B------:R-:W-:Y:S01]  /*2b90*/  STL [R1+0x1e8c], R164 ;  /* 0x001e8ca401007387 */ /* 0x000fe20000100800 */
[----:B0-----:R-:W-:-:S06]  /*2ba0*/  WARPGROUP.ARRIVE ;  /* 0x00000000000079c5 */ /* 0x001fcc0000000000 */
[----:B------:R-:W-:Y:S03]  /*2bb0*/  IGMMA.64x256x32.S8.S8 R24, gdesc[UR12], RZ, !UPT, gsb0 ;  /* 0x066000000c1879f1 */ /* 0x000fe6000c0410ff */
[----:B------:R-:W-:Y:S02]  /*2bc0*/  WARPGROUP.DEPBAR.LE gsb0, 0x0 ;  /* 0x00008000000079c5 */ /* 0x000fe40000010000 */
        /* <DEDUP_REMOVED lines=30> */
[----:B------:R0:W-:Y:S01]  /*2db0*/  STL.64 [R1+0x250], R44 ;  /* 0x0002502c01007387 */ /* 0x0001e20000100a00 */
        /* <DEDUP_REMOVED lines=86> */
[----:B0-----:R-:W-:-:S03]  /*3320*/  WARPGROUP.ARRIVE ;  /* 0x00000000000079c5 */ /* 0x001fc60000000000 */
        /* <DEDUP_REMOVED lines=298> */
[----:B0-----:R-:W-:-:S06]  /*45d0*/  WARPGROUP.ARRIVE ;  /* 0x00000000000079c5 */ /* 0x001fcc0000000000 */
[----:B------:R-:W-:Y:S01]  /*45e0*/  IGMMA.64x256x32.S8.S8 R24, gdesc[UR12], RZ, !UPT, gsb0 ;  /* 0x066000000c1879f1 */ /* 0x000fe2000c0410ff */
[----:B------:R-:W-:Y:S01]  /*45f0*/  UIADD3 UR12, UR6, 0x600, URZ ;  /* 0x00000600060c7890 */ /* 0x000fe2000fffe03f */
[----:B------:R-:W-:Y:S01]  /*4600*/  UMOV UR13, 0x80000020 ;  /* 0x80000020000d7882 */ /* 0x000fe20000000000 */
[----:B------:R-:W-:Y:S02]  /*4610*/  WARPGROUP.DEPBAR.LE gsb0, 0x0 ;  /* 0x00008000000079c5 */ /* 0x000fe40000010000 */
[----:B------:R-:W-:Y:S01]  /*4620*/  STL.64 [R1], R24 ;  /* 0x0000001801007387 */ /* 0x000fe20000100a00 */
[----:B------:R-:W-:-:S03]  /*4630*/  IMAD.MOV.U32 R164, RZ, RZ, R151 ;  /* 0x000000ffffa47224 */ /* 0x000fc600078e0097 */
        /* <DEDUP_REMOVED lines=62> */
[----:B------:R0:W-:Y:S02]  /*4a20*/  STL [R1+0x1f8], R150 ;  /* 0x0001f89601007387 */ /* 0x0001e40000100800 */
[----:B0-----:R-:W-:-:S06]  /*4a30*/  WARPGROUP.ARRIVE ;  /* 0x00000000000079c5 */ /* 0x001fcc0000000000 */
[----:B------:R-:W-:Y:S03]  /*4a40*/  IGMMA.64x256x32.S8.S8 R24, gdesc[UR12], RZ, !UPT, gsb0 ;  /* 0x066000000c1879f1 */ /* 0x000fe6000c0410ff */
[----:B------:R-:W-:Y:S02]  /*4a50*/  WARPGROUP.DEPBAR.LE gsb0, 0x0 ;  /* 0x00008000000079c5 */ /* 0x000fe40000010000 */
        /* <DEDUP_REMOVED lines=63> */
[----:B------:R0:W-:Y:S04]  /*4e50*/  STL.64 [R1+0xee0], R24 ;  /* 0x000ee01801007387 */ /* 0x0001e80000100a00 */
[----:B0-----:R-:W2:Y:S04]  /*4e60*/  LDL.LU R24, [R1] ;  /* 0x0000000001187983 */ /* 0x001ea80000300800 */
[----:B------:R-:W2:Y:S04]  /*4e70*/  LDL.LU R25, [R1+0x4] ;  /* 0x0000040001197983 */ /* 0x000ea80000300800 */
[----:B------:R-:W3:Y:S04]  /*4e80*/  LDL.LU R26, [R1+0x8] ;  /* 0x00000800011a7983 */ /* 0x000ee80000300800 */
[----:B------:R-:W3:Y:S04]  /*4e90*/  LDL.LU R27, [R1+0xc] ;  /* 0x00000c00011b7983 */ /* 0x000ee80000300800 */
[----:B------:R-:W4:Y:S04]  /*4ea0*/  LDL.LU R28, [R1+0x10] ;  /* 0x00001000011c7983 */ /* 0x000f280000300800 */
[----:B------:R-:W4:Y:S04]  /*4eb0*/  LDL.LU R29, [R1+0x14] ;  /* 0x00001400011d7983 */ /* 0x000f280000300800 */
[----:B------:R-:W2:Y:S04]  /*4ec0*/  LDL.LU R30, [R1+0x18] ;  /* 0x00001800011e7983 */ /* 0x000ea80000300800 */
        /* <DEDUP_REMOVED lines=119> */
[----:B------:R-:W2:Y:S01]  /*5640*/  LDL.LU R150, [R1+0x1f8] ;  /* 0x0001f80001967983 */ /* 0x000ea20000300800 */
[----:B------:R-:W-:-:S03]  /*5650*/  IMAD.MOV.U32 R151, RZ, RZ, R164 ;  /* 0x000000ffff977224 */ /* 0x000fc600078e00a4 */
[----:B------:R-:W3:Y:S04]  /*5660*/  LDL.LU R164, [R1+0x2038] ;  /* 0x0020380001a47983 */ /* 0x000ee80000300800 */
[----:B--2---:R-:W-:Y:S04]  /*5670*/  STL.64 [R1+0x12d8], R150 ;  /* 0x0012d89601007387 */ /* 0x004fe80000100a00 */
[----:B----4-:R-:W-:Y:S04]  /*5680*/  STL.64 [R1+0x12d0], R148 ;  /* 0x0012d09401007387 */ /* 0x010fe80000100a00 */
[----:B---3--:R-:W-:Y:S04]  /*5690*/  STL.64 [R1+0x12c8], R146 ;  /* 0x0012c89201007387 */ /* 0x008fe80000100a00 */
        /* <DEDUP_REMOVED lines=61> */
[----:B0-----:R-:W2:Y:S04]  /*5a70*/  LDL.LU R24, [R1+0x800] ;  /* 0x0008000001187983 */ /* 0x001ea80000300800 */
        /* <DEDUP_REMOVED lines=20> */
[----:B------:R-:W3:Y:S01]  /*5bc0*/  LDL.LU R45, [R1+0x854] ;  /* 0x00085400012d7983 */ /* 0x000ee20000300800 */
[----:B------:R-:W-:-:S02]  /*5bd0*/  IMAD.MOV.U32 R46, RZ, RZ, R235 ;  /* 0x000000ffff2e7224 */ /* 0x000fc400078e00eb */
[----:B------:R-:W-:Y:S01]  /*5be0*/  IMAD.MOV.U32 R47, RZ, RZ, R234 ;  /* 0x000000ffff2f7224 */ /* 0x000fe200078e00ea */
[----:B------:R-:W4:Y:S01]  /*5bf0*/  LDL.LU R235, [R1+0x2034] ;  /* 0x0020340001eb7983 */ /* 0x000f220000300800 */
[----:B------:R-:W-:Y:S02]  /*5c00*/  IMAD.MOV.U32 R48, RZ, RZ, R233 ;  /* 0x000000ffff307224 */ /* 0x000fe400078e00e9 */
[----:B------:R-:W-:Y:S01]  /*5c10*/  IMAD.MOV.U32 R49, RZ, RZ, R232 ;  /* 0x000000ffff317224 */ /* 0x000fe200078e00e8 */
[----:B------:R-:W4:Y:S01]  /*5c20*/  LDL.LU R234, [R1+0x2030] ;  /* 0x0020300001ea7983 */ /* 0x000f220000300800 */
[----:B------:R-:W-:-:S03]  /*5c30*/  IMAD.MOV.U32 R50, RZ, RZ, R231 ;  /* 0x000000ffff327224 */ /* 0x000fc600078e00e7 */
        /* <DEDUP_REMOVED lines=195> */
[----:B------:R-:W-:Y:S02]  /*6870*/  IMAD.MOV.U32 R148, RZ, RZ, R4 ;  /* 0x000000ffff947224 */ /* 0x000fe400078e0004 */
[----:B------:R-:W-:Y:S01]  /*6880*/  IMAD.MOV.U32 R150, RZ, RZ, R2 ;  /* 0x000000ffff967224 */ /* 0x000fe200078e0002 */
[----:B------:R-:W4:Y:S01]  /*6890*/  LDL.LU R6, [R1+0x1ea4] ;  /* 0x001ea40001067983 */ /* 0x000f220000300800 */
[----:B------:R-:W-:Y:S02]  /*68a0*/  IMAD.MOV.U32 R151, RZ, RZ, R0 ;  /* 0x000000ffff977224 */ /* 0x000fe400078e0000 */
[----:B------:R-:W-:Y:S01]  /*68b0*/  IMAD.MOV.U32 R149, RZ, RZ, R3 ;  /* 0x000000ffff957224 */ /* 0x000fe200078e0003 */
[----:B------:R-:W4:Y:S04]  /*68c0*/  LDL.LU R5, [R1+0x1ea0] ;  /* 0x001ea00001057983 */ /* 0x000f280000300800 */
[----:B------:R-:W4:Y:S04]  /*68d0*/  LDL.LU R4, [R1+0x1e9c] ;  /* 0x001e9c0001047983 */ /* 0x000f280000300800 */
[----:B------:R-:W4:Y:S04]  /*68e0*/  LDL.LU R3, [R1+0x1e98] ;  /* 0x001e980001037983 */ /* 0x000f280000300800 */
[----:B------:R-:W4:Y:S04]  /*68f0*/  LDL.LU R2, [R1+0x1e94] ;  /* 0x001e940001027983 */ /* 0x000f280000300800 */
[----:B------:R-:W4:Y:S04]  /*6900*/  LDL.LU R0, [R1+0x1e90] ;  /* 0x001e900001007983 */ /* 0x000f280000300800 */
        /* <DEDUP_REMOVED lines=53> */
[----:B---3--:R-:W-:Y:S04]  /*6c60*/  STL.64 [R1+0x1330], R44 ;  /* 0x0013302c01007387 */ /* 0x008fe80000100a00 */
[----:B--2---:R-:W-:Y:S04]  /*6c70*/  STL.64 [R1+0x1328], R42 ;  /* 0x0013282a01007387 */ /* 0x004fe80000100a00 */
[----:B----4-:R-:W-:Y:S04]  /*6c80*/  STL.64 [R1+0x1320], R40 ;  /* 0x0013202801007387 */ /* 0x010fe80000100a00 */
        /* <DEDUP_REMOVED lines=714> */
[----:B------:R-:W-:Y:S01]  /*9930*/  IMAD.MOV.U32 R150, RZ, RZ, R2 ;  /* 0x000000ffff967224 */ /* 0x000fe200078e0002 */
[----:B------:R-:W-:Y:S01]  /*9940*/  UMOV UR14, UR10 ;  /* 0x0000000a000e7c82 */ /* 0x000fe20008000000 */
[----:B------:R-:W-:Y:S01]  /*9950*/  IMAD.MOV.U32 R151, RZ, RZ, R0 ;  /* 0x000000ffff977224 */ /* 0x000fe200078e0000 */
[----:B------:R-:W-:Y:S01]  /*9960*/  UMOV UR15, UR11 ;  /* 0x0000000b000f7c82 */ /* 0x000fe20008000000 */
        /* <DEDUP_REMOVED lines=167> */
[----:B------:R0:W-:Y:S02]  /*a3e0*/  STL.64 [R1+0x1ae0], R24 ;  /* 0x001ae01801007387 */ /* 0x0001e40000100a00 */
        /* <DEDUP_REMOVED lines=35> */
[----:B------:R-:W-:Y:S01]  /*a620*/  IMAD.MOV.U32 R215, RZ, RZ, R131 ;  /* 0x000000ffffd77224 */ /* 0x000fe200078e0083 */
[----:B------:R-:W2:Y:S01]  /*a630*/  LDL.LU.64 R150, [R1+0x1cd8] ;  /* 0x001cd80001967983 */ /* 0x000ea20000300a00 */
[----:B------:R-:W-:Y:S02]  /*a640*/  IMAD.MOV.U32 R212, RZ, RZ, R128 ;  /* 0x000000ffffd47224 */ /* 0x000fe400078e0080 */
[----:B------:R-:W-:Y:S01]  /*a650*/  IMAD.MOV.U32 R213, RZ, RZ, R129 ;  /* 0x000000ffffd57224 */ /* 0x000fe200078e0081 */
[----:B------:R-:W2:Y:S01]  /*a660*/  LDL.LU.64 R148, [R1+0x1cd0] ;  /* 0x001cd00001947983 */ /* 0x000ea20000300a00 */
[----:B------:R-:W-:Y:S02]  /*a670*/  IMAD.MOV.U32 R210, RZ, RZ, R126 ;  /* 0x000000ffffd27224 */ /* 0x000fe400078e007e */
[----:B------:R-:W-:Y:S01]  /*a680*/  IMAD.MOV.U32 R211, RZ, RZ, R127 ;  /* 0x000000ffffd37224 */ /* 0x000fe200078e007f */
[----:B------:R-:W2:Y:S01]  /*a690*/  LDL.LU.64 R146, [R1+0x1cc8] ;  /* 0x001cc80001927983 */ /* 0x000ea20000300a00 */
        /* <DEDUP_REMOVED lines=119> */
[----:B------:R-:W2:Y:S04]  /*ae10*/  LDL.LU.64 R66, [R1+0x1b88] ;  /* 0x001b880001427983 */ /* 0x000ea80000300a00 */
        /* <DEDUP_REMOVED lines=10> */
[----:B0-----:R-:W2:Y:S04]  /*aec0*/  LDL.LU.64 R44, [R1+0x1b30] ;  /* 0x001b3000012c7983 */ /* 0x001ea80000300a00 */
        /* <DEDUP_REMOVED lines=9> */
[----:B------:R-:W2:Y:S01]  /*af60*/  LDL.LU.64 R24, [R1+0x1ae0] ;  /* 0x001ae00001187983 */ /* 0x000ea20000300a00 */
[----:B------:R-:W-:-:S02]  /*af70*/  UIADD3 UR8, UR6, 0x2, URZ ;  /* 0x0000000206087890 */ /* 0x000fc4000fffe03f */
[----:B------:R-:W-:Y:S01]  /*af80*/  UIADD3 UR10, UR7, 0x2, URZ ;  /* 0x00000002070a7890 */ /* 0x000fe2000fffe03f */
[----:B------:R-:W-:Y:S01]  /*af90*/  UMOV UR9, 0x80000020 ;  /* 0x8000002000097882 */ /* 0x000fe20000000000 */
[----:B------:R-:W-:Y:S01]  /*afa0*/  UMOV UR11, 0x80000020 ;  /* 0x80000020000b7882 */ /* 0x000fe20000000000 */
[----:B--2---:R-:W-:-:S06]  /*afb0*/  WARPGROUP.ARRIVE ;  /* 0x00000000000079c5 */ /* 0x004fcc0000000000 */
[----:B------:R-:W-:Y:S03]  /*afc0*/  IGMMA.64x256x32.S8.S8 R24, gdesc[UR8], R24, gsb0 ;  /* 0x06600000081879f1 */ /* 0x000fe60008041018 */
        /* <DEDUP_REMOVED lines=129> */
[----:B------:R-:W-:Y:S01]  /*b7e0*/  UIADD3 UR14, UR7, 0x402, URZ ;  /* 0x00000402070e7890 */ /* 0x000fe2000fffe03f */
[----:B------:R-:W-:Y:S01]  /*b7f0*/  UMOV UR12, UR8 ;  /* 0x00000008000c7c82 */ /* 0x000fe20008000000 */
[----:B------:R-:W-:Y:S01]  /*b800*/  UMOV UR13, UR9 ;  /* 0x00000009000d7c82 */ /* 0x000fe20008000000 */
        /* <DEDUP_REMOVED lines=133> */
[----:B------:R-:W-:Y:S01]  /*c060*/  UMOV UR13, 0x80000020 ;  /* 0x80000020000d7882 */ /* 0x000fe20000000000 */
[----:B--2---:R-:W-:-:S07]  /*c070*/  WARPGROUP.ARRIVE ;  /* 0x00000000000079c5 */ /* 0x004fce0000000000 */
        /* <DEDUP_REMOVED lines=130> */
[----:B------:R-:W-:Y:S01]  /*c8a0*/  UMOV UR8, UR12 ;  /* 0x0000000c00087c82 */ /* 0x000fe20008000000 */
[----:B------:R-:W-:Y:S01]  /*c8b0*/  UMOV UR9, UR13 ;  /* 0x0000000d00097c82 */ /* 0x000fe20008000000 */
        /* <DEDUP_REMOVED lines=269> */
[----:B------:R-:W-:Y:S04]  /*d990*/  STL.64 [R1], R24 ;  /* 0x0000001801007387 */ /* 0x000fe80000100a00 */
        /* <DEDUP_REMOVED lines=128> */
[----:B------:R-:W-:-:S02]  /*e1a0*/  UMOV UR13, 0x80000020 ;  /* 0x80000020000d7882 */ /* 0x000fc40000000000 */
[----:B------:R-:W-:Y:S01]  /*e1b0*/  STL [R1+0xec0], R164 ;  /* 0x000ec0a401007387 */ /* 0x000fe20000100800 */
        /* <DEDUP_REMOVED lines=46> */
[----:B------:R-:W2:Y:S01]  /*e4a0*/  LDL.LU R129, [R1+0x654] ;  /* 0x0006540001817983 */ /* 0x000ea20000300800 */
        /* <DEDUP_REMOVED lines=18> */
[----:B------:R-:W-:Y:S01]  /*e5d0*/  IMAD.MOV.U32 R131, RZ, RZ, R18 ;  /* 0x000000ffff837224 */ /* 0x000fe200078e0012 */
[----:B------:R-:W-:Y:S01]  /*e5e0*/  UMOV UR8, UR12 ;  /* 0x0000000c00087c82 */ /* 0x000fe20008000000 */
[----:B------:R-:W-:Y:S01]  /*e5f0*/  IMAD.MOV.U32 R132, RZ, RZ, R17 ;  /* 0x000000ffff847224 */ /* 0x000fe200078e0011 */
[----:B------:R-:W-:Y:S01]  /*e600*/  UMOV UR9, UR13 ;  /* 0x0000000d00097c82 */ /* 0x000fe20008000000 */
[----:B------:R-:W-:Y:S01]  /*e610*/  IMAD.MOV.U32 R133, RZ, RZ, R16 ;  /* 0x000000ffff857224 */ /* 0x000fe200078e0010 */
[----:B------:R0:W5:Y:S01]  /*e620*/  LDL.LU R0, [R1+0xed8] ;  /* 0x000ed80001007983 */ /* 0x0001620000300800 */
[----:B------:R-:W-:-:S02]  /*e630*/  IMAD.MOV.U32 R134, RZ, RZ, R4 ;  /* 0x000000ffff867224 */ /* 0x000fc400078e0004 */
[----:B------:R-:W-:Y:S01]  /*e640*/  IMAD.MOV.U32 R135, RZ, RZ, R2 ;  /* 0x000000ffff877224 */ /* 0x000fe200078e0002 */
[----:B------:R0:W5:Y:S01]  /*e650*/  LDL.LU R18, [R1+0xed4] ;  /* 0x000ed40001127983 */ /* 0x0001620000300800 */
[----:B------:R-:W-:Y:S02]  /*e660*/  IMAD.MOV.U32 R219, RZ, RZ, R23 ;  /* 0x000000ffffdb7224 */ /* 0x000fe400078e0017 */
[----:B------:R-:W-:Y:S01]  /*e670*/  IMAD.MOV.U32 R220, RZ, RZ, R22 ;  /* 0x000000ffffdc7224 */ /* 0x000fe200078e0016 */
[----:B------:R0:W5:Y:S01]  /*e680*/  LDL.LU R17, [R1+0xed0] ;  /* 0x000ed00001117983 */ /* 0x0001620000300800 */
[----:B------:R-:W-:Y:S02]  /*e690*/  IMAD.MOV.U32 R221, RZ, RZ, R21 ;  /* 0x000000ffffdd7224 */ /* 0x000fe400078e0015 */
        /* <DEDUP_REMOVED lines=16> */
[----:B------:R-:W-:-:S06]  /*e7a0*/  IMAD.MOV.U32 R235, RZ, RZ, R3 ;  /* 0x000000ffffeb7224 */ /* 0x000fcc00078e0003 */
        /* <DEDUP_REMOVED lines=67> */
[----:B-1----:R0:W5:Y:S04]  /*ebe0*/  LDL.LU R164, [R1+0xec0] ;  /* 0x000ec00001a47983 */ /* 0x0021680000300800 */
[----:B------:R0:W5:Y:S04]  /*ebf0*/  LDL.LU.64 R150, [R1+0xeb8] ;  /* 0x000eb80001967983 */ /* 0x0001680000300a00 */
        /* <DEDUP_REMOVED lines=20> */
[----:B------:R0:W5:Y:S01]  /*ed40*/  LDL.LU.64 R108, [R1+0xe10] ;  /* 0x000e1000016c7983 */ /* 0x0001620000300a00 */
[----:B------:R-:W-:Y:S05]  /*ed50*/  @!P1 BRA `(.L_x_22) ;  /* 0x0000010c00189947 */ /* 0x000fea0003800000 */
[----:B------:R-:W-:-:S04]  /*ed60*/  UIADD3 UR7, UR37, 0x1, URZ ;  /* 0x0000000125077890 */ /* 0x000fc8000fffe03f */
[----:B------:R-:W-:-:S04]  /*ed70*/  UISETP.NE.AND UP0, UPT, UR7, 0x3, UPT ;  /* 0x000000030700788c */ /* 0x000fc8000bf05270 */
[----:B------:R-:W-:Y:S02]  /*ed80*/  USEL UR6, URZ, 0x1, UP0 ;  /* 0x000000013f067887 */ /* 0x000fe40008000000 */
[----:B------:R-:W-:Y:S02]  /*ed90*/  USEL UR7, UR7, URZ, UP0 ;  /* 0x0000003f07077287 */ /* 0x000fe40008000000 */
[----:B------:R-:W-:-:S06]  /*eda0*/  ULOP3.LUT UR6, UR36, UR6, URZ, 0x3c, !UPT ;  /* 0x0000000624067292 */ /* 0x000fcc000f8e3c3f */
[----:B------:R-:W-:Y:S01]  /*edb0*/  IMAD.U32 R3, RZ, RZ, UR6 ;  /* 0x00000006ff037e24 */ /* 0x000fe2000f8e00ff */
[----:B------:R-:W-:-:S06]  /*edc0*/  UMOV UR6, UR37 ;  /* 0x0000002500067c82 */ /* 0x000fcc0008000000 */
.L_x_29:
[----:B------:R-:W-:Y:S05]  /*edd0*/  @!P0 BRA `(.L_x_23) ;  /* 0x0000000000048947 */ /* 0x000fea0003800000 */
[----:B------:R-:W-:Y:S01]  /*ede0*/  BPT.TRAP 0x1 ;  /* 0x000000040000795c */ /* 0x000fe20000300000 */
.L_x_23:
[----:B------:R-:W1:Y:S01]  /*edf0*/  S2UR UR9, SR_CgaCtaId ;  /* 0x00000000000979c3 */ /* 0x000e620000008800 */
[----:B------:R-:W-:Y:S01]  /*ee00*/  UMOV UR8, 0x400 ;  /* 0x0000040000087882 */ /* 0x000fe20000000000 */
[----:B------:R-:W-:Y:S01]  /*ee10*/  IMAD.U32 R5, RZ, RZ, UR7 ;  /* 0x00000007ff057e24 */ /* 0x000fe2000f8e00ff */
[----:B------:R-:W-:Y:S01]  /*ee20*/  SHF.L.U32 R6, R3, 0x1f, RZ ;  /* 0x0000001f03067819 */ /* 0x000fe200000006ff */
[----:B-1----:R-:W-:-:S06]  /*ee30*/  ULEA UR8, UR9, UR8, 0x18 ;  /* 0x0000000809087291 */ /* 0x002fcc000f8ec03f */
[----:B-----5:R-:W-:-:S04]  /*ee40*/  IMAD.U32 R0, RZ, RZ, UR8 ;  /* 0x00000008ff007e24 */ /* 0x020fc8000f8e00ff */
[----:B------:R-:W-:-:S04]  /*ee50*/  IMAD R5, R5, 0x8, R0 ;  /* 0x0000000805057824 */ /* 0x000fc800078e0200 */
[----:B------:R1:W2:Y:S01]  /*ee60*/  SYNCS.PHASECHK.TRANS64.TRYWAIT P1, [R5+URZ], R6 ;  /* 0x00000006050075a7 */ /* 0x0002a2000802017f */
[----:B------:R-:W-:Y:S05]  /*ee70*/  @!P0 BRA `(.L_x_24) ;  /* 0x0000000000048947 */ /* 0x000fea0003800000 */
[----:B------:R-:W-:Y:S01]  /*ee80*/  BPT.TRAP 0x1 ;  /* 0x000000040000795c */ /* 0x000fe20000300000 */
.L_x_24:
[----:B--2---:R-:W-:Y:S05]  /*ee90*/  @P1 BRA `(.L_x_25) ;  /* 0x0000000000081947 */ /* 0x004fea0003800000 */
[----:B------:R-:W2:Y:S02]  /*eea0*/  SYNCS.PHASECHK.TRANS64.TRYWAIT P1, [R5+URZ], R6 ;  /* 0x00000006050075a7 */ /* 0x000ea4000802017f */
[----:B--2---:R-:W-:Y:S05]  /*eeb0*/  @!P1 BRA `(.L_x_26) ;  /* 0x0000052400609947 */ /* 0x004fea0003800000 */
.L_x_25:
        /* <DEDUP_REMOVED lines=64> */
[----:B---3--:R-:W3:Y:S04]  /*f2c0*/  LDL.LU.64 R24, [R1+0xc00] ;  /* 0x000c000001187983 */ /* 0x008ee80000300a00 */
[----:B------:R-:W3:Y:S04]  /*f2d0*/  LDL.LU.64 R26, [R1+0xc08] ;  /* 0x000c0800011a7983 */ /* 0x000ee80000300a00 */
        /* <DEDUP_REMOVED lines=61> */
[----:B------:R-:W3:Y:S01]  /*f6b0*/  LDL.LU.64 R150, [R1+0xdf8] ;  /* 0x000df80001967983 */ /* 0x000ee20000300a00 */
[----:B------:R-:W-:-:S02]  /*f6c0*/  ULEA UR16, UR7, UR4, 0xb ;  /* 0x0000000407107291 */ /* 0x000fc4000f8e583f */
[----:B------:R-:W-:Y:S01]  /*f6d0*/  ULEA UR17, UR7, UR5, 0xb ;  /* 0x0000000507117291 */ /* 0x000fe2000f8e583f */
[----:B------:R-:W-:Y:S01]  /*f6e0*/  STL [R1+0x1ce0], R164 ;  /* 0x001ce0a401007387 */ /* 0x000fe20000100800 */
[----:B------:R-:W-:Y:S01]  /*f6f0*/  UMOV UR9, 0x80000020 ;  /* 0x8000002000097882 */ /* 0x000fe20000000000 */
[----:B------:R-:W-:Y:S02]  /*f700*/  UMOV UR11, 0x80000020 ;  /* 0x80000020000b7882 */ /* 0x000fe40000000000 */
[----:B------:R-:W-:Y:S01]  /*f710*/  UMOV UR8, UR16 ;  /* 0x0000001000087c82 */ /* 0x000fe20008000000 */
[----:B------:R-:W-:Y:S01]  /*f720*/  STL [R1+0xedc], R18 ;  /* 0x000edc1201007387 */ /* 0x000fe20000100800 */
[----:B------:R-:W-:-:S03]  /*f730*/  UMOV UR10, UR17 ;  /* 0x00000011000a7c82 */ /* 0x000fc60008000000 */
[----:B------:R-:W-:Y:S04]  /*f740*/  STL [R1+0xed8], R17 ;  /* 0x000ed81101007387 */ /* 0x000fe80000100800 */
[----:B------:R-:W-:Y:S04]  /*f750*/  STL [R1+0xed4], R16 ;  /* 0x000ed41001007387 */ /* 0x000fe80000100800 */
[----:B------:R-:W-:Y:S04]  /*f760*/  STL [R1+0xed0], R4 ;  /* 0x000ed00401007387 */ /* 0x000fe80000100800 */
[----:B------:R-:W-:Y:S04]  /*f770*/  STL [R1+0xecc], R3 ;  /* 0x000ecc0301007387 */ /* 0x000fe80000100800 */
[----:B------:R-:W-:Y:S04]  /*f780*/  STL [R1+0xec8], R2 ;  /* 0x000ec80201007387 */ /* 0x000fe80000100800 */
[----:B------:R-:W-:Y:S01]  /*f790*/  STL [R1+0xec4], R0 ;  /* 0x000ec40001007387 */ /* 0x000fe20000100800 */
[----:B---3--:R-:W-:-:S06]  /*f7a0*/  WARPGROUP.ARRIVE ;  /* 0x00000000000079c5 */ /* 0x008fcc0000000000 */
[----:B------:R-:W-:Y:S03]  /*f7b0*/  IGMMA.64x256x32.S8.S8 R24, gdesc[UR8], R24, gsb0 ;  /* 0x06600000081879f1 */ /* 0x000fe60008041018 */
[----:B------:R-:W-:Y:S02]  /*f7c0*/  WARPGROUP.DEPBAR.LE gsb0, 0x0 ;  /* 0x00008000000079c5 */ /* 0x000fe40000010000 */
[----:B------:R3:W-:Y:S01]  /*f7d0*/  STL.64 [R1+0xc00], R24 ;  /* 0x000c001801007387 */ /* 0x0007e20000100a00 */
[----:B0-----:R-:W-:Y:S02]  /*f7e0*/  IMAD.MOV.U32 R235, RZ, RZ, R46 ;  /* 0x000000ffffeb7224 */ /* 0x001fe400078e002e */
[----:B------:R-:W-:Y:S01]  /*f7f0*/  IMAD.MOV.U32 R234, RZ, RZ, R47 ;  /* 0x000000ffffea7224 */ /* 0x000fe200078e002f */
[----:B------:R0:W-:Y:S01]  /*f800*/  STL.64 [R1+0xc08], R26 ;  /* 0x000c081a01007387 */ /* 0x0001e20000100a00 */
[----:B------:R-:W-:-:S02]  /*f810*/  IMAD.MOV.U32 R233, RZ, RZ, R48 ;  /* 0x000000ffffe97224 */ /* 0x000fc400078e0030 */
[----:B------:R-:W-:Y:S01]  /*f820*/  IMAD.MOV.U32 R232, RZ, RZ, R49 ;  /* 0x000000ffffe87224 */ /* 0x000fe200078e0031 */
[----:B------:R4:W-:Y:S01]  /*f830*/  STL.64 [R1+0xc10], R28 ;  /* 0x000c101c01007387 */ /* 0x0009e20000100a00 */
[----:B------:R-:W-:Y:S02]  /*f840*/  IMAD.MOV.U32 R231, RZ, RZ, R50 ;  /* 0x000000ffffe77224 */ /* 0x000fe400078e0032 */
[----:B------:R-:W-:Y:S01]  /*f850*/  IMAD.MOV.U32 R230, RZ, RZ, R51 ;  /* 0x000000ffffe67224 */ /* 0x000fe200078e0033 */
[----:B------:R1:W-:Y:S01]  /*f860*/  STL.64 [R1+0xc18], R30 ;  /* 0x000c181e01007387 */ /* 0x0003e20000100a00 */
[----:B------:R-:W-:Y:S02]  /*f870*/  IMAD.MOV.U32 R229, RZ, RZ, R52 ;  /* 0x000000ffffe57224 */ /* 0x000fe400078e0034 */
        /* <DEDUP_REMOVED lines=22> */
[----:B---3--:R-:W3:Y:S01]  /*f9e0*/  LDL.LU.64 R24, [R1+0x200] ;  /* 0x0002000001187983 */ /* 0x008ee20000300a00 */
[----:B------:R-:W-:Y:S02]  /*f9f0*/  IMAD.MOV.U32 R213, RZ, RZ, R68 ;  /* 0x000000ffffd57224 */ /* 0x000fe400078e0044 */
[----:B------:R-:W-:Y:S01]  /*fa00*/  IMAD.MOV.U32 R212, RZ, RZ, R69 ;  /* 0x000000ffffd47224 */ /* 0x000fe200078e0045 */
[----:B0-----:R-:W3:Y:S01]  /*fa10*/  LDL.LU.64 R26, [R1+0x208] ;  /* 0x00020800011a7983 */ /* 0x001ee20000300a00 */
[----:B------:R-:W-:Y:S02]  /*fa20*/  IMAD.MOV.U32 R211, RZ, RZ, R70 ;  /* 0x000000ffffd37224 */ /* 0x000fe400078e0046 */
[----:B------:R-:W-:Y:S01]  /*fa30*/  IMAD.MOV.U32 R210, RZ, RZ, R71 ;  /* 0x000000ffffd27224 */ /* 0x000fe200078e0047 */
[----:B----4-:R-:W4:Y:S01]  /*fa40*/  LDL.LU.64 R28, [R1+0x210] ;  /* 0x00021000011c7983 */ /* 0x010f220000300a00 */
[----:B------:R-:W-:-:S02]  /*fa50*/  IMAD.MOV.U32 R209, RZ, RZ, R72 ;  /* 0x000000ffffd17224 */ /* 0x000fc400078e0048 */
[----:B------:R-:W-:Y:S01]  /*fa60*/  IMAD.MOV.U32 R208, RZ, RZ, R73 ;  /* 0x000000ffffd07224 */ /* 0x000fe200078e0049 */
[----:B-1----:R-:W3:Y:S01]  /*fa70*/  LDL.LU.64 R30, [R1+0x218] ;  /* 0x00021800011e7983 */ /* 0x002ee20000300a00 */
[----:B------:R-:W-:Y:S02]  /*fa80*/  IMAD.MOV.U32 R207, RZ, RZ, R74 ;  /* 0x000000ffffcf7224 */ /* 0x000fe400078e004a */
[----:B------:R-:W-:Y:S01]  /*fa90*/  IMAD.MOV.U32 R206, RZ, RZ, R75 ;  /* 0x000000ffffce7224 */ /* 0x000fe200078e004b */
[----:B--2---:R-:W2:Y:S01]  /*faa0*/  LDL.LU.64 R32, [R1+0x220] ;  /* 0x0002200001207983 */ /* 0x004ea20000300a00 */
[----:B------:R-:W-:Y:S02]  /*fab0*/  IMAD.MOV.U32 R205, RZ, RZ, R76 ;  /* 0x000000ffffcd7224 */ /* 0x000fe400078e004c */
[----:B------:R-:W-:Y:S01]  /*fac0*/  IMAD.MOV.U32 R204, RZ, RZ, R77 ;  /* 0x000000ffffcc7224 */ /* 0x000fe200078e004d */
[----:B------:R-:W4:Y:S01]  /*fad0*/  LDL.LU.64 R34, [R1+0x228] ;  /* 0x0002280001227983 */ /* 0x000f220000300a00 */
[----:B------:R-:W-:-:S02]  /*fae0*/  IMAD.MOV.U32 R203, RZ, RZ, R78 ;  /* 0x000000ffffcb7224 */ /* 0x000fc400078e004e */
[----:B------:R-:W-:Y:S01]  /*faf0*/  IMAD.MOV.U32 R202, RZ, RZ, R79 ;  /* 0x000000ffffca7224 */ /* 0x000fe200078e004f */
[----:B------:R-:W3:Y:S01]  /*fb00*/  LDL.LU.64 R36, [R1+0x230] ;  /* 0x0002300001247983 */ /* 0x000ee20000300a00 */
[----:B------:R-:W-:Y:S02]  /*fb10*/  IMAD.MOV.U32 R201, RZ, RZ, R80 ;  /* 0x000000ffffc97224 */ /* 0x000fe400078e0050 */
[----:B------:R-:W-:Y:S01]  /*fb20*/  IMAD.MOV.U32 R200, RZ, RZ, R81 ;  /* 0x000000ffffc87224 */ /* 0x000fe200078e0051 */
[----:B------:R-:W2:Y:S01]  /*fb30*/  LDL.LU.64 R38, [R1+0x238] ;  /* 0x0002380001267983 */ /* 0x000ea20000300a00 */
        /* <DEDUP_REMOVED lines=104> */
[----:B------:R-:W3:Y:S04]  /*101c0*/  LDL.LU.64 R108, [R1+0x350] ;  /* 0x00035000016c7983 */ /* 0x000ee80000300a00 */
[----:B------:R-:W2:Y:S04]  /*101d0*/  LDL.LU.64 R110, [R1+0x358] ;  /* 0x00035800016e7983 */ /* 0x000ea80000300a00 */
[----:B------:R-:W4:Y:S04]  /*101e0*/  LDL.LU.64 R112, [R1+0x360] ;  /* 0x0003600001707983 */ /* 0x000f280000300a00 */
        /* <DEDUP_REMOVED lines=19> */
[----:B---3--:R-:W-:Y:S04]  /*10320*/  STL.64 [R1+0x2638], R150 ;  /* 0x0026389601007387 */ /* 0x008fe80000100a00 */
[----:B----4-:R-:W-:Y:S04]  /*10330*/  STL.64 [R1+0x2630], R148 ;  /* 0x0026309401007387 */ /* 0x010fe80000100a00 */
[----:B--2---:R-:W-:Y:S04]  /*10340*/  STL.64 [R1+0x2628], R146 ;  /* 0x0026289201007387 */ /* 0x004fe80000100a00 */
        /* <DEDUP_REMOVED lines=174> */
[----:B--2---:R-:W-:-:S06]  /*10e30*/  WARPGROUP.ARRIVE ;  /* 0x00000000000079c5 */ /* 0x004fcc0000000000 */
[----:B------:R-:W-:Y:S01]  /*10e40*/  IGMMA.64x256x32.S8.S8 R24, gdesc[UR12], R24, gsb0 ;  /* 0x066000000c1879f1 */ /* 0x000fe20008041018 */
        /* <DEDUP_REMOVED lines=61> */
[----:B------:R-:W-:-:S03]  /*11220*/  WARPGROUP.DEPBAR.LE gsb0, 0x0 ;  /* 0x00008000000079c5 */ /* 0x000fc60000010000 */
        /* <DEDUP_REMOVED lines=59> */
[----:B------:R-:W-:Y:S01]  /*115e0*/  STL.64 [R1+0x5d8], R142 ;  /* 0x0005d88e01007387 */ /* 0x000fe20000100a00 */
[----:B------:R-:W-:-:S03]  /*115f0*/  IMAD.MOV.U32 R164, RZ, RZ, R151 ;  /* 0x000000ffffa47224 */ /* 0x000fc600078e0097 */
[----:B------:R-:W-:Y:S04]  /*11600*/  STL.64 [R1+0x5e0], R144 ;  /* 0x0005e09001007387 */ /* 0x000fe80000100a00 */
[----:B------:R-:W-:Y:S04]  /*11610*/  STL.64 [R1+0x5e8], R146 ;  /* 0x0005e89201007387 */ /* 0x000fe80000100a00 */
[----:B------:R-:W-:Y:S04]  /*11620*/  STL.64 [R1+0x5f0], R148 ;  /* 0x0005f09401007387 */ /* 0x000fe80000100a00 */
[----:B------:R0:W-:Y:S04]  /*11630*/  STL [R1+0x5f8], R150 ;  /* 0x0005f89601007387 */ /* 0x0001e80000100800 */
        /* <DEDUP_REMOVED lines=81> */
[----:B0-----:R-:W4:Y:S04]  /*11b50*/  LDL.LU.64 R24, [R1+0xa00] ;  /* 0x000a000001187983 */ /* 0x001f280000300a00 */
[----:B-1----:R-:W4:Y:S04]  /*11b60*/  LDL.LU.64 R26, [R1+0xa08] ;  /* 0x000a0800011a7983 */ /* 0x002f280000300a00 */
[----:B--2---:R-:W2:Y:S04]  /*11b70*/  LDL.LU.64 R28, [R1+0xa10] ;  /* 0x000a1000011c7983 */ /* 0x004ea80000300a00 */
[----:B---3--:R-:W2:Y:S04]  /*11b80*/  LDL.LU.64 R30, [R1+0xa18] ;  /* 0x000a1800011e7983 */ /* 0x008ea80000300a00 */
[----:B----4-:R-:W2:Y:S04]  /*11b90*/  LDL.LU.64 R32, [R1+0xa20] ;  /* 0x000a200001207983 */ /* 0x010ea80000300a00 */
[----:B------:R-:W2:Y:S04]  /*11ba0*/  LDL.LU.64 R34, [R1+0xa28] ;  /* 0x000a280001227983 */ /* 0x000ea80000300a00 */
[----:B------:R-:W2:Y:S01]  /*11bb0*/  LDL.LU.64 R36, [R1+0xa30] ;  /* 0x000a300001247983 */ /* 0x000ea20000300a00 */
[----:B------:R-:W-:-:S03]  /*11bc0*/  IMAD.MOV.U32 R0, RZ, RZ, R46 ;  /* 0x000000ffff007224 */ /* 0x000fc600078e002e */
[----:B------:R-:W2:Y:S01]  /*11bd0*/  LDL.LU.64 R38, [R1+0xa38] ;  /* 0x000a380001267983 */ /* 0x000ea20000300a00 */
[----:B------:R-:W-:-:S03]  /*11be0*/  IMAD.MOV.U32 R2, RZ, RZ, R47 ;  /* 0x000000ffff027224 */ /* 0x000fc600078e002f */
[----:B------:R-:W2:Y:S01]  /*11bf0*/  LDL.LU.64 R40, [R1+0xa40] ;  /* 0x000a400001287983 */ /* 0x000ea20000300a00 */
[----:B------:R-:W-:-:S03]  /*11c00*/  IMAD.MOV.U32 R3, RZ, RZ, R48 ;  /* 0x000000ffff037224 */ /* 0x000fc600078e0030 */
[----:B------:R-:W2:Y:S01]  /*11c10*/  LDL.LU.64 R42, [R1+0xa48] ;  /* 0x000a4800012a7983 */ /* 0x000ea20000300a00 */
[----:B------:R-:W-:-:S03]  /*11c20*/  IMAD.MOV.U32 R4, RZ, RZ, R49 ;  /* 0x000000ffff047224 */ /* 0x000fc600078e0031 */
[----:B------:R-:W2:Y:S01]  /*11c30*/  LDL.LU.64 R44, [R1+0xa50] ;  /* 0x000a5000012c7983 */ /* 0x000ea20000300a00 */
[----:B------:R-:W-:Y:S02]  /*11c40*/  IMAD.MOV.U32 R5, RZ, RZ, R50 ;  /* 0x000000ffff057224 */ /* 0x000fe400078e0032 */
        /* <DEDUP_REMOVED lines=151> */
[----:B------:R-:W2:Y:S04]  /*125c0*/  LDL.LU.64 R146, [R1+0xbe8] ;  /* 0x000be80001927983 */ /* 0x000ea80000300a00 */
[----:B------:R-:W2:Y:S04]  /*125d0*/  LDL.LU.64 R148, [R1+0xbf0] ;  /* 0x000bf00001947983 */ /* 0x000ea80000300a00 */
[----:B------:R-:W2:Y:S01]  /*125e0*/  LDL.LU.64 R150, [R1+0xbf8] ;  /* 0x000bf80001967983 */ /* 0x000ea20000300a00 */
[----:B------:R-:W-:Y:S01]  /*125f0*/  UMOV UR8, UR12 ;  /* 0x0000000c00087c82 */ /* 0x000fe20008000000 */
[----:B------:R-:W-:-:S02]  /*12600*/  UMOV UR9, UR13 ;  /* 0x0000000d00097c82 */ /* 0x000fc40008000000 */
        /* <DEDUP_REMOVED lines=172> */
[----:B------:R4:W-:Y:S04]  /*130d0*/  STL [R1+0xbf8], R150 ;  /* 0x000bf89601007387 */ /* 0x0009e80000100800 */
[----:B0-----:R-:W4:Y:S04]  /*130e0*/  LDL.LU.64 R24, [R1] ;  /* 0x0000000001187983 */ /* 0x001f280000300a00 */
[----:B-1----:R-:W4:Y:S04]  /*130f0*/  LDL.LU.64 R26, [R1+0x8] ;  /* 0x00000800011a7983 */ /* 0x002f280000300a00 */
[----:B--2---:R-:W2:Y:S04]  /*13100*/  LDL.LU.64 R28, [R1+0x10] ;  /* 0x00001000011c7983 */ /* 0x004ea80000300a00 */
[----:B---3--:R-:W3:Y:S04]  /*13110*/  LDL.LU.64 R30, [R1+0x18] ;  /* 0x00001800011e7983 */ /* 0x008ee80000300a00 */
[----:B----4-:R-:W4:Y:S04]  /*13120*/  LDL.LU.64 R32, [R1+0x20] ;  /* 0x0000200001207983 */ /* 0x010f280000300a00 */
[----:B------:R-:W2:Y:S04]  /*13130*/  LDL.LU.64 R34, [R1+0x28] ;  /* 0x0000280001227983 */ /* 0x000ea80000300a00 */
[----:B------:R-:W3:Y:S04]  /*13140*/  LDL.LU.64 R36, [R1+0x30] ;  /* 0x0000300001247983 */ /* 0x000ee80000300a00 */
[----:B------:R-:W4:Y:S04]  /*13150*/  LDL.LU.64 R38, [R1+0x38] ;  /* 0x0000380001267983 */ /* 0x000f280000300a00 */
        /* <DEDUP_REMOVED lines=50> */
[----:B------:R-:W4:Y:S01]  /*13480*/  LDL.LU.64 R140, [R1+0x1d0] ;  /* 0x0001d000018c7983 */ /* 0x000f220000300a00 */
[----:B------:R-:W-:-:S03]  /*13490*/  IMAD.MOV.U32 R164, RZ, RZ, R151 ;  /* 0x000000ffffa47224 */ /* 0x000fc600078e0097 */
[----:B------:R-:W2:Y:S04]  /*134a0*/  LDL.LU.64 R142, [R1+0x1d8] ;  /* 0x0001d800018e7983 */ /* 0x000ea80000300a00 */
[----:B------:R-:W3:Y:S04]  /*134b0*/  LDL.LU.64 R144, [R1+0x1e0] ;  /* 0x0001e00001907983 */ /* 0x000ee80000300a00 */
[----:B------:R-:W4:Y:S04]  /*134c0*/  LDL.LU.64 R146, [R1+0x1e8] ;  /* 0x0001e80001927983 */ /* 0x000f280000300a00 */
[----:B------:R-:W2:Y:S04]  /*134d0*/  LDL.LU.64 R148, [R1+0x1f0] ;  /* 0x0001f00001947983 */ /* 0x000ea80000300a00 */
[----:B------:R-:W3:Y:S04]  /*134e0*/  LDL.LU.64 R150, [R1+0x1f8] ;  /* 0x0001f80001967983 */ /* 0x000ee80000300a00 */
        /* <DEDUP_REMOVED lines=142> */
[----:B------:R-:W-:Y:S01]  /*13dd0*/  STL.64 [R1+0x838], R38 ;  /* 0x0008382601007387 */ /* 0x000fe20000100a00 */
[----:B------:R-:W-:-:S03]  /*13de0*/  IMAD.MOV.U32 R0, RZ, RZ, R151 ;  /* 0x000000ffff007224 */ /* 0x000fc600078e0097 */
[----:B------:R-:W-:Y:S01]  /*13df0*/  STL.64 [R1+0x840], R40 ;  /* 0x0008402801007387 */ /* 0x000fe20000100a00 */
[----:B------:R-:W-:-:S03]  /*13e00*/  IMAD.MOV.U32 R4, RZ, RZ, R148 ;  /* 0x000000ffff047224 */ /* 0x000fc600078e0094 */
[----:B------:R-:W-:Y:S01]  /*13e10*/  STL.64 [R1+0x848], R42 ;  /* 0x0008482a01007387 */ /* 0x000fe20000100a00 */
[----:B------:R-:W-:-:S03]  /*13e20*/  IMAD.MOV.U32 R3, RZ, RZ, R149 ;  /* 0x000000ffff037224 */ /* 0x000fc600078e0095 */
[----:B------:R0:W-:Y:S01]  /*13e30*/  STL.64 [R1+0x850], R44 ;  /* 0x0008502c01007387 */ /* 0x0001e20000100a00 */
        /* <DEDUP_REMOVED lines=1567> */
[----:B------:R-:W-:Y:S02]  /*1a030*/  IMAD.MOV.U32 R151, RZ, RZ, R0 ;  /* 0x000000ffff977224 */ /* 0x000fe400078e0000 */
[----:B------:R-:W-:Y:S02]  /*1a040*/  IMAD.MOV.U32 R148, RZ, RZ, R4 ;  /* 0x000000ffff947224 */ /* 0x000fe400078e0004 */
[----:B------:R-:W-:Y:S02]  /*1a050*/  IMAD.MOV.U32 R149, RZ, RZ, R3 ;  /* 0x000000ffff957224 */ /* 0x000fe400078e0003 */
[----:B------:R-:W-:Y:S02]  /*1a060*/  IMAD.MOV.U32 R146, RZ, RZ, R6 ;  /* 0x000000ffff927224 */ /* 0x000fe400078e0006 */
[----:B------:R-:W-:Y:S02]  /*1a070*/  IMAD.MOV.U32 R147, RZ, RZ, R5 ;  /* 0x000000ffff937224 */ /* 0x000fe400078e0005 */
        /* <DEDUP_REMOVED lines=1405> */
[----:B------:R-:W-:Y:S01]  /*1f850*/  BPT.TRAP 0x1 ;  /* 0x000000040000795c */ /* 0x000fe20000300000 */
.L_x_27:
[----:B------:R-:W2:Y:S01]  /*1f860*/  LDL R6, [R1+0xe00] ;  /* 0x000e000001067983 */ /* 0x000ea20000100800 */
[----:B-----5:R-:W-:Y:S01]  /*1f870*/  ISETP.NE.AND P1, PT, R164, RZ, PT ;  /* 0x000000ffa400720c */ /* 0x020fe20003f25270 */
[----:B------:R-:W-:Y:S01]  /*1f880*/  IMAD.U32 R5, RZ, RZ, UR6 ;  /* 0x00000006ff057e24 */ /* 0x000fe2000f8e00ff */
[----:B------:R-:W-:-:S11]  /*1f890*/  UISETP.GT.U32.AND UP0, UPT, UR38, 0x1, UPT ;  /* 0x000000012600788c */ /* 0x000fd6000bf04070 */
[----:B------:R-:W-:-:S04]  /*1f8a0*/  @P1 IMAD R5, R5, 0x8, R0 ;  /* 0x0000000805051824 */ /* 0x000fc800078e0200 */
[----:B------:R-:W-:-:S05]  /*1f8b0*/  @P1 VIADD R5, R5, 0x18 ;  /* 0x0000001805051836 */ /* 0x000fca0000000000 */
[----:B--2---:R-:W-:-:S04]  /*1f8c0*/  @P1 PRMT R5, R6, 0x654, R5 ;  /* 0x0000065406051816 */ /* 0x004fc80000000005 */
[----:B------:R1:W-:Y:S01]  /*1f8d0*/  @P1 SYNCS.ARRIVE.TRANS64.RED.A1T0 RZ, [R5+URZ], RZ ;  /* 0x000000ff05ff19a7 */ /* 0x0003e2000810043f */
[----:B------:R-:W-:-:S13]  /*1f8e0*/  PLOP3.LUT P1, PT, PT, PT, UP0, 0x80, 0x0 ;  /* 0x000000000000781c */ /* 0x000fda0003f2f008 */
[----:B-1----:R-:W-:Y:S05]  /*1f8f0*/  @P1 BRA `(.L_x_28) ;  /* 0x0000000000041947 */ /* 0x002fea0003800000 */
[----:B------:R-:W-:Y:S01]  /*1f900*/  BPT.TRAP 0x1 ;  /* 0x000000040000795c */ /* 0x000fe20000300000 */
.L_x_28:
[----:B------:R-:W-:Y:S01]  /*1f910*/  UIADD3 UR7, UR7, 0x1, URZ ;  /* 0x0000000107077890 */ /* 0x000fe2000fffe03f */
[C---:B------:R-:W-:Y:S01]  /*1f920*/  ISETP.GT.AND P1, PT, R4.reuse, 0x1, PT ;  /* 0x000000010400780c */ /* 0x040fe20003f24270 */
[----:B------:R-:W-:Y:S01]  /*1f930*/  UIADD3 UR6, UR6, 0x1, URZ ;  /* 0x0000000106067890 */ /* 0x000fe2000fffe03f */
[----:B------:R-:W-:Y:S01]  /*1f940*/  VIADD R4, R4, 0xffffffff ;  /* 0xffffffff04047836 */ /* 0x000fe20000000000 */
[----:B------:R-:W-:Y:S02]  /*1f950*/  UISETP.NE.AND UP0, UPT, UR7, 0x3, UPT ;  /* 0x000000030700788c */ /* 0x000fe4000bf05270 */
[----:B------:R-:W-:Y:S02]  /*1f960*/  UISETP.NE.AND UP1, UPT, UR6, 0x3, UPT ;  /* 0x000000030600788c */ /* 0x000fe4000bf25270 */
[----:B------:R-:W-:Y:S02]  /*1f970*/  USEL UR8, URZ, 0x1, UP0 ;  /* 0x000000013f087887 */ /* 0x000fe40008000000 */
[----:B------:R-:W-:-:S02]  /*1f980*/  USEL UR7, UR7, URZ, UP0 ;  /* 0x0000003f07077287 */ /* 0x000fc40008000000 */
[----:B------:R-:W-:Y:S02]  /*1f990*/  USEL UR6, UR6, URZ, UP1 ;  /* 0x0000003f06067287 */ /* 0x000fe40008800000 */
[----:B------:R-:W-:Y:S01]  /*1f9a0*/  LOP3.LUT R3, R3, UR8, RZ, 0x3c, !PT ;  /* 0x0000000803037c12 */ /* 0x000fe2000f8e3cff */
[----:B------:R-:W-:Y:S09]  /*1f9b0*/  @P1 BRA `(.L_x_29) ;  /* 0xfffffef400041947 */ /* 0x000ff2000383ffff */
.L_x_22:
[----:B------:R-:W1:Y:S02]  /*1f9c0*/  LDC R3, c[0x0][0x28c] ;  /* 0x0000a300ff037b82 */ /* 0x000e640000000800 */
[----:B-1----:R-:W-:-:S13]  /*1f9d0*/  ISETP.GE.AND P1, PT, R3, 0x1, PT ;  /* 0x000000010300780c */ /* 0x002fda0003f26270 */
[----:B------:R-:W-:Y:S05]  /*1f9e0*/  @!P1 BRA `(.L_x_30) ;  /* 0x0000000000589947 */ /* 0x000fea0003800000 */
[----:B------:R-:W-:Y:S05]  /*1f9f0*/  @!P0 BRA `(.L_x_31) ;  /* 0x0000000000048947 */ /* 0x000fea0003800000 */
[----:B------:R-:W-:Y:S01]  /*1fa00*/  BPT.TRAP 0x1 ;  /* 0x000000040000795c */ /* 0x000fe20000300000 */
.L_x_31:
[----:B-----5:R-:W-:Y:S01]  /*1fa10*/  ISETP.NE.AND P0, PT, R164, RZ, PT ;  /* 0x000000ffa400720c */ /* 0x020fe20003f05270 */
[----:B------:R-:W-:-:S12]  /*1fa20*/  BSSY B0, `(.L_x_32) ;  /* 0x000000e000007945 */ /* 0x000fd80003800000 */
[----:B------:R-:W-:Y:S05]  /*1fa30*/  @!P0 BRA `(.L_x_33) ;  /* 0x0000000000308947 */ /* 0x000fea0003800000 */
[----:B------:R-:W2:Y:S01]  /*1fa40*/  LDL R4, [R1+0xe00] ;  /* 0x000e000001047983 */ /* 0x000ea20000100800 */
[----:B------:R-:W-:-:S04]  /*1fa50*/  UISETP.LT.AND UP0, UPT, UR45, 0x1, UPT ;  /* 0x000000012d00788c */ /* 0x000fc8000bf01270 */
[----:B------:R-:W-:-:S04]  /*1fa60*/  USEL UR6, UR45, 0x1, UP0 ;  /* 0x000000012d067887 */ /* 0x000fc80008000000 */
[----:B------:R-:W-:-:S04]  /*1fa70*/  UIADD3 UR6, UR37, UR45, -UR6 ;  /* 0x0000002d25067290 */ /* 0x000fc8000fffe806 */
[----:B------:R-:W-:-:S04]  /*1fa80*/  UIMAD.WIDE.U32 UR4, UR6, -0x55555555, URZ ;  /* 0xaaaaaaab060478a5 */ /* 0x000fc8000f8e003f */
[----:B------:R-:W-:-:S04]  /*1fa90*/  USHF.R.U32.HI UR4, URZ, 0x1, UR5 ;  /* 0x000000013f047899 */ /* 0x000fc80008011605 */
[----:B------:R-:W-:-:S06]  /*1faa0*/  UIMAD UR6, UR4, -0x3, UR6 ;  /* 0xfffffffd040678a4 */ /* 0x000fcc000f8e0206 */
[----:B------:R-:W-:-:S04]  /*1fab0*/  IMAD.U32 R3, RZ, RZ, UR6 ;  /* 0x00000006ff037e24 */ /* 0x000fc8000f8e00ff */
[----:B------:R-:W-:-:S04]  /*1fac0*/  IMAD R0, R3, 0x8, R0 ;  /* 0x0000000803007824 */ /* 0x000fc800078e0200 */
[----:B------:R-:W-:-:S05]  /*1fad0*/  VIADD R0, R0, 0x18 ;  /* 0x0000001800007836 */ /* 0x000fca0000000000 */
[----:B--2---:R-:W-:-:S04]  /*1fae0*/  PRMT R0, R4, 0x654, R0 ;  /* 0x0000065404007816 */ /* 0x004fc80000000000 */
[----:B------:R1:W-:Y:S03]  /*1faf0*/  SYNCS.ARRIVE.TRANS64.RED.A1T0 RZ, [R0+URZ], RZ ;  /* 0x000000ff00ff79a7 */ /* 0x0003e6000810043f */
.L_x_33:
[----:B------:R-:W-:Y:S05]  /*1fb00*/  BSYNC B0 ;  /* 0x0000000000007941 */ /* 0x000fea0003800000 */
.L_x_32:
[----:B------:R-:W-:-:S06]  /*1fb10*/  UISETP.GT.U32.AND UP0, UPT, UR38, 0x1, UPT ;  /* 0x000000012600788c */ /* 0x000fcc000bf04070 */
[----:B------:R-:W-:-:S13]  /*1fb20*/  PLOP3.LUT P0, PT, PT, PT, UP0, 0x80, 0x0 ;  /* 0x000000000000781c */ /* 0x000fda0003f0f008 */
[----:B------:R-:W-:Y:S05]  /*1fb30*/  @P0 BRA `(.L_x_30) ;  /* 0x0000000000040947 */ /* 0x000fea0003800000 */
[----:B------:R-:W-:Y:S01]  /*1fb40*/  BPT.TRAP 0x1 ;  /* 0x000000040000795c */ /* 0x000fe20000300000 */
.L_x_30:
[----:B------:R-:W2:Y:S01]  /*1fb50*/  S2R R5, SR_TID.X ;  /* 0x0000000000057919 */ /* 0x000ea20000002100 */
[----:B------:R-:W-:Y:S01]  /*1fb60*/  USHF.L.U32 UR41, UR41, 0x9, URZ ;  /* 0x0000000929297899 */ /* 0x000fe2000800063f */
[----:B------:R-:W-:Y:S01]  /*1fb70*/  ULDC UR12, c[0x0][0x288] ;  /* 0x0000a200000c7ab9 */ /* 0x000fe20000000800 */
[----:B------:R-:W-:Y:S02]  /*1fb80*/  UIMAD.WIDE UR8, UR40, 0x200, URZ ;  /* 0x00000200280878a5 */ /* 0x000fe4000f8e023f */
[----:B------:R-:W-:Y:S02]  /*1fb90*/  USHF.L.U32 UR40, UR40, 0x9, URZ ;  /* 0x0000000928287899 */ /* 0x000fe4000800063f */
[----:B------:R-:W-:Y:S01]  /*1fba0*/  IMAD.U32 R22, RZ, RZ, UR41 ;  /* 0x00000029ff167e24 */ /* 0x000fe2000f8e00ff */
[----:B------:R-:W-:Y:S02]  /*1fbb0*/  UISETP.GE.AND UP0, UPT, UR41, UR12, UPT ;  /* 0x0000000c2900728c */ /* 0x000fe4000bf06270 */
[----:B------:R-:W-:Y:S01]  /*1fbc0*/  UIADD3 UR37, UR45, UR37, URZ ;  /* 0x000000252d257290 */ /* 0x000fe2000fffe03f */
[----:B------:R-:W-:Y:S01]  /*1fbd0*/  ULDC UR7, c[0x0][0x284] ;  /* 0x0000a10000077ab9 */ /* 0x000fe20000000800 */
[----:B------:R-:W-:-:S02]  /*1fbe0*/  USHF.R.S32.HI UR13, URZ, 0x1f, UR42 ;  /* 0x0000001f3f0d7899 */ /* 0x000fc4000801142a */
[----:B------:R-:W-:Y:S02]  /*1fbf0*/  UISETP.GE.OR UP0, UPT, UR40, UR7, UP0 ;  /* 0x000000072800728c */ /* 0x000fe40008706670 */
[----:B------:R-:W-:Y:S02]  /*1fc00*/  UISETP.GT.U32.AND UP1, UPT, UR37, 0x2, UPT ;  /* 0x000000022500788c */ /* 0x000fe4000bf24070 */
[----:B------:R-:W-:Y:S01]  /*1fc10*/  UIMAD.WIDE.U32 UR4, UR37, -0x55555555, URZ ;  /* 0xaaaaaaab250478a5 */ /* 0x000fe2000f8e003f */
[----:B------:R-:W-:Y:S01]  /*1fc20*/  ULDC.64 UR10, c[0x0][0x5d0] ;  /* 0x00017400000a7ab9 */ /* 0x000fe20000000a00 */
[----:B------:R-:W-:Y:S01]  /*1fc30*/  UISETP.LT.U32.AND UP1, UPT, UR45, 0x3, UP1 ;  /* 0x000000032d00788c */ /* 0x000fe20008f21070 */
[----:B------:R-:W-:Y:S01]  /*1fc40*/  PLOP3.LUT P0, PT, PT, PT, UP0, 0x80, 0x0 ;  /* 0x000000000000781c */ /* 0x000fe20003f0f008 */
[----:B------:R-:W-:Y:S02]  /*1fc50*/  UISETP.GE.U32.AND UP2, UPT, UR45, 0x3, UPT ;  /* 0x000000032d00788c */ /* 0x000fe4000bf46070 */
[----:B------:R-:W-:-:S02]  /*1fc60*/  UIMAD UR6, UR13, UR10, URZ ;  /* 0x0000000a0d0672a4 */ /* 0x000fc4000f8e023f */
[----:B------:R-:W-:Y:S02]  /*1fc70*/  USHF.R.U32.HI UR4, URZ, 0x1, UR5 ;  /* 0x000000013f047899 */ /* 0x000fe40008011605 */
[----:B------:R-:W-:Y:S01]  /*1fc80*/  USEL UR5, URZ, 0x1, !UP1 ;  /* 0x000000013f057887 */ /* 0x000fe2000c800000 */
[--C-:B--2---:R-:W-:Y:S01]  /*1fc90*/  SHF.R.U32.HI R19, RZ, 0x7, R5.reuse ;  /* 0x00000007ff137819 */ /* 0x104fe20000011605 */
[C---:B------:R-:W-:Y:S01]  /*1fca0*/  IMAD.SHL.U32 R23, R5.reuse, 0x2, RZ ;  /* 0x0000000205177824 */ /* 0x040fe200078e00ff */
[----:B------:R-:W-:Y:S01]  /*1fcb0*/  SHF.R.U32.HI R3, RZ, 0x2, R5 ;  /* 0x00000002ff037819 */ /* 0x000fe20000011605 */
[----:B------:R-:W-:Y:S01]  /*1fcc0*/  UIMAD UR6, UR42, UR11, UR6 ;  /* 0x0000000b2a0672a4 */ /* 0x000fe2000f8e0206 */
[----:B-----5:R-:W-:Y:S01]  /*1fcd0*/  LOP3.LUT R4, R5, 0x60, RZ, 0xc0, !PT ;  /* 0x0000006005047812 */ /* 0x020fe200078ec0ff */
[----:B------:R-:W-:Y:S01]  /*1fce0*/  ULOP3.LUT UR36, UR36, UR5, URZ, 0x3c, !UPT ;  /* 0x0000000524247292 */ /* 0x000fe2000f8e3c3f */
[----:B------:R-:W-:Y:S01]  /*1fcf0*/  LOP3.LUT R19, R19, 0x1, RZ, 0xc0, !PT ;  /* 0x0000000113137812 */ /* 0x000fe200078ec0ff */
[----:B------:R-:W-:Y:S01]  /*1fd00*/  UIMAD UR37, UR4, -0x3, UR37 ;  /* 0xfffffffd042578a4 */ /* 0x000fe2000f8e0225 */
[----:B------:R-:W-:Y:S01]  /*1fd10*/  LOP3.LUT R3, R3, 0x7, RZ, 0xc0, !PT ;  /* 0x0000000703037812 */ /* 0x000fe200078ec0ff */
[----:B------:R-:W-:Y:S01]  /*1fd20*/  @UP2 ULOP3.LUT UR36, UR36, 0x1, UR4, 0x78, !UPT ;  /* 0x0000000124242892 */ /* 0x000fe2000f8e7804 */
[----:B------:R-:W-:Y:S01]  /*1fd30*/  SHF.R.U32.HI R4, RZ, 0x1, R4 ;  /* 0x00000001ff047819 */ /* 0x000fe20000011604 */
[----:B------:R-:W-:Y:S01]  /*1fd40*/  IMAD.SHL.U32 R20, R19, 0x40, RZ ;  /* 0x0000004013147824 */ /* 0x000fe200078e00ff */
[----:B------:R-:W-:-:S02]  /*1fd50*/  LOP3.LUT R22, R22, 0x6, R23, 0xf8, !PT ;  /* 0x0000000616167812 */ /* 0x000fc400078ef817 */
[--C-:B-1----:R-:W-:Y:S02]  /*1fd60*/  IADD3 R0, RZ, -R4, -R3.reuse ;  /* 0x80000004ff007210 */ /* 0x102fe40007ffe803 */
[----:B------:R-:W-:Y:S01]  /*1fd70*/  LOP3.LUT R20, R20, 0x40, R3, 0xe2, !PT ;  /* 0x0000004014147812 */ /* 0x000fe200078ee203 */
[----:B------:R-:W-:Y:S01]  /*1fd80*/  IMAD.MOV.U32 R3, RZ, RZ, -0x2 ;  /* 0xfffffffeff037424 */ /* 0x000fe200078e00ff */
[----:B------:R-:W-:Y:S01]  /*1fd90*/  SHF.R.S32.HI R23, RZ, 0x1f, R22 ;  /* 0x0000001fff177819 */ /* 0x000fe20000011416 */
[----:B------:R-:W-:Y:S01]  /*1fda0*/  IMAD R19, R19, -0x40, R0 ;  /* 0xffffffc013137824 */ /* 0x000fe200078e0200 */
[----:B------:R-:W-:Y:S02]  /*1fdb0*/  LOP3.LUT R0, R5, 0x3, RZ, 0xc0, !PT ;  /* 0x0000000305007812 */ /* 0x000fe400078ec0ff */
[----:B------:R-:W-:Y:S01]  /*1fdc0*/  LOP3.LUT R20, R20, UR8, R4, 0xfe, !PT ;  /* 0x0000000814147c12 */ /* 0x000fe2000f8efe04 */
[----:B------:R-:W-:Y:S02]  /*1fdd0*/  IMAD.U32 R4, RZ, RZ, UR10 ;  /* 0x0000000aff047e24 */ /* 0x000fe4000f8e00ff */
[----:B------:R-:W-:-:S02]  /*1fde0*/  IMAD R0, R0, R3, UR12 ;  /* 0x0000000c00007e24 */ /* 0x000fc4000f8e0203 */
[----:B------:R-:W-:Y:S02]  /*1fdf0*/  IMAD.U32 R3, RZ, RZ, UR7 ;  /* 0x00000007ff037e24 */ /* 0x000fe4000f8e00ff */
[----:B------:R-:W-:-:S03]  /*1fe00*/  IMAD.WIDE.U32 R4, R4, UR42, R22 ;  /* 0x0000002a04047c25 */ /* 0x000fc6000f8e0016 */
[----:B------:R-:W-:Y:S01]  /*1fe10*/  IADD3 R19, R3, -UR40, R19 ;  /* 0x8000002803137c10 */ /* 0x000fe2000fffe013 */
[----:B------:R-:W-:Y:S01]  /*1fe20*/  VIADD R5, R5, UR6 ;  /* 0x0000000605057c36 */ /* 0x000fe20008000000 */
[----:B------:R-:W-:Y:S01]  /*1fe30*/  UMOV UR40, 0xffffffff ;  /* 0xffffffff00287882 */ /* 0x000fe20000000000 */
[----:B------:R-:W-:Y:S01]  /*1fe40*/  VIADD R0, R0, -UR41 ;  /* 0x8000002900007c36 */ /* 0x000fe20008000000 */
[----:B------:R-:W-:Y:S06]  /*1fe50*/  @P0 BRA `(.L_x_34) ;  /* 0x000003f400d80947 */ /* 0x000fec0003800000 */
[----:B------:R-:W-:Y:S01]  /*1fe60*/  ISETP.NE.AND P0, PT, R17, RZ, PT ;  /* 0x000000ff1100720c */ /* 0x000fe20003f05270 */
[----:B------:R-:W-:Y:S01]  /*1fe70*/  ULDC.64 UR10, c[0x0][0x5c8] ;  /* 0x00017200000a7ab9 */ /* 0x000fe20000000a00 */
[----:B------:R-:W-:Y:S01]  /*1fe80*/  BSSY B0, `(.L_x_34) ;  /* 0x0003f73000007945 */ /* 0x000fe20003800000 */
[----:B------:R-:W-:Y:S01]  /*1fe90*/  UIMAD UR4, UR9, UR10, URZ ;  /* 0x0000000a090472a4 */ /* 0x000fe2000f8e023f */
[----:B------:R-:W-:Y:S02]  /*1fea0*/  IMAD.U32 R11, RZ, RZ, UR11 ;  /* 0x0000000bff0b7e24 */ /* 0x000fe4000f8e00ff */
[----:B------:R-:W-:-:S04]  /*1feb0*/  IMAD.WIDE.U32 R4, R20, UR10, R4 ;  /* 0x0000000a14047c25 */ /* 0x000fc8000f8e0004 */
[----:B------:R-:W-:-:S04]  /*1fec0*/  IMAD R11, R20, R11, UR4 ;  /* 0x00000004140b7e24 */ /* 0x000fc8000f8e020b */
[----:B------:R-:W-:Y:S01]  /*1fed0*/  IMAD.IADD R11, R5, 0x1, R11 ;  /* 0x00000001050b7824 */ /* 0x000fe200078e020b */
[----:B------:R-:W-:Y:S06]  /*1fee0*/  @!P0 BRA `(.L_x_35) ;  /* 0x000002ac00408947 */ /* 0x000fec0003800000 */
[----:B------:R-:W1:Y:S01]  /*1fef0*/  LDC.64 R6, c[0x0][0x5b0] ;  /* 0x00016c00ff067b82 */ /* 0x000e620000000a00 */
[----:B------:R-:W-:Y:S01]  /*1ff00*/  ULDC.64 UR6, c[0x0][0x5b8] ;  /* 0x00016e0000067ab9 */ /* 0x000fe20000000a00 */
[----:B------:R-:W-:Y:S01]  /*1ff10*/  ISETP.GE.AND P6, PT, R19, 0x1, PT ;  /* 0x000000011300780c */ /* 0x000fe20003fc6270 */
[----:B------:R-:W-:Y:S02]  /*1ff20*/  UIMAD UR4, UR13, UR6, URZ ;  /* 0x000000060d0472a4 */ /* 0x000fe4000f8e023f */
[----:B------:R-:W-:Y:S01]  /*1ff30*/  IMAD.U32 R3, RZ, RZ, UR6 ;  /* 0x00000006ff037e24 */ /* 0x000fe2000f8e00ff */
[----:B------:R-:W-:Y:S01]  /*1ff40*/  LOP3.LUT R18, R18, 0xfffffffd, RZ, 0xc0, !PT ;  /* 0xfffffffd12127812 */ /* 0x000fe200078ec0ff */
[----:B------:R-:W-:Y:S01]  /*1ff50*/  BSSY B1, `(.L_x_36) ;  /* 0x000000f000017945 */ /* 0x000fe20003800000 */
[----:B------:R-:W-:Y:S01]  /*1ff60*/  UIMAD UR4, UR42, UR7, UR4 ;  /* 0x000000072a0472a4 */ /* 0x000fe2000f8e0204 */
[----:B------:R-:W2:Y:S01]  /*1ff70*/  LDC.64 R14, c[0x0][0x5a8] ;  /* 0x00016a00ff0e7b82 */ /* 0x000ea20000000a00 */
[----:B------:R-:W-:Y:S01]  /*1ff80*/  IMAD.WIDE.U32 R22, R3, UR42, R22 ;  /* 0x0000002a03167c25 */ /* 0x000fe2000f8e0016 */
[----:B------:R-:W-:-:S03]  /*1ff90*/  ISETP.LT.OR P1, PT, R0, 0x1, !P6 ;  /* 0x000000010000780c */ /* 0x000fc60007721670 */
[----:B------:R-:W-:Y:S02]  /*1ffa0*/  VIADD R13, R23, UR4 ;  /* 0x00000004170d7c36 */ /* 0x000fe40008000000 */
[----:B------:R-:W-:Y:S01]  /*1ffb0*/  IMAD.MOV.U32 R12, RZ, RZ, R22 ;  /* 0x000000ffff0c7224 */ /* 0x000fe200078e0016 */
[----:B------:R-:W-:Y:S01]  /*1ffc0*/  @P6 LOP3.LUT R18, R18, 0x2, RZ, 0xfc, !PT ;  /* 0x0000000212126812 */ /* 0x000fe200078efcff */
[----:B-1----:R-:W-:Y:S02]  /*1ffd0*/  IMAD R21, R6, UR9, RZ ;  /* 0x0000000906157c24 */ /* 0x002fe4000f8e02ff */
[----:B------:R-:W-:-:S04]  /*1ffe0*/  IMAD.WIDE.U32 R8, R20, R6, R12 ;  /* 0x0000000614087225 */ /* 0x000fc800078e000c */
[----:B------:R-:W-:Y:S01]  /*1fff0*/  IMAD R21, R20, R7, R21 ;  /* 0x0000000714157224 */ /* 0x000fe200078e0215 */
[----:B--2---:R-:W-:-:S04]  /*20000*/  IADD3 R160, P0, R8, R14, RZ ;  /* 0x0000000e08a07210 */ /* 0x004fc80007f1e0ff */
[----:B------:R-:W-:Y:S01]  /*20010*/  IADD3.X R161, R15, R9, R21, P0, !PT ;  /* 0x000000090fa17210 */ /* 0x000fe200007fe415 */
[----:B------:R-:W-:Y:S08]  /*20020*/  @P1 BRA `(.L_x_37) ;  /* 0x0000000000041947 */ /* 0x000ff00003800000 */
[----:B------:R1:W5:Y:S02]  /*20030*/  LDG.E.U8 R2, desc[UR46][R160.64] ;  /* 0x0000002ea0027981 */ /* 0x000364000c1e1100 */
.L_x_37:
[----:B------:R-:W-:Y:S05]  /*20040*/  BSYNC B1 ;  /* 0x0000000000017941 */ /* 0x000fea0003800000 */
.L_x_36:
[----:B------:R-:W2:Y:S01]  /*20050*/  LDL.LU R8, [R1+0xc00] ;  /* 0x000c000001087983 */ /* 0x000ea20000300800 */
[----:B-----5:R-:W-:Y:S01]  /*20060*/  LOP3.LUT R3, R2, 0xffff, RZ, 0xc0, !PT ;  /* 0x0000ffff02037812 */ /* 0x020fe200078ec0ff */
[----:B------:R-:W-:Y:S01]  /*20070*/  ULDC.64 UR4, c[0x0][0x5c0] ;  /* 0x0001700000047ab9 */ /* 0x000fe20000000a00 */
[----:B------:R-:W-:Y:S01]  /*20080*/  ISETP.LT.OR P2, PT, R0, 0x2, !P6 ;  /* 0x000000020000780c */ /* 0x000fe20007741670 */
[----:B------:R-:W-:Y:S01]  /*20090*/  BSSY B1, `(.L_x_38) ;  /* 0x000000b000017945 */ /* 0x000fe20003800000 */
[----:B------:R-:W-:Y:S02]  /*200a0*/  PRMT R3, R3, 0x8880, RZ ;  /* 0x0000888003037816 */ /* 0x000fe400000000ff */
[----:B------:R-:W-:-:S03]  /*200b0*/  IADD3 R10, P0, R4, UR4, RZ ;  /* 0x00000004040a7c10 */ /* 0x000fc6000ff1e0ff */
[----:B------:R-:W-:Y:S01]  /*200c0*/  IMAD R3, R3, R17, RZ ;  /* 0x0000001103037224 */ /* 0x000fe200078e02ff */
[----:B------:R-:W-:-:S03]  /*200d0*/  IADD3.X R11, R11, UR5, RZ, P0, !PT ;  /* 0x000000050b0b7c10 */ /* 0x000fc600087fe4ff */
[----:B--2---:R-:W-:-:S05]  /*200e0*/  @!P1 IMAD R4, R8, R16, R3 ;  /* 0x0000001008049224 */ /* 0x004fca00078e0203 */
[----:B------:R2:W-:Y:S01]  /*200f0*/  @!P1 STG.E.U8 desc[UR46][R10.64], R4 ;  /* 0x000000040a009986 */ /* 0x0005e2000c10112e */
[----:B------:R-:W-:Y:S05]  /*20100*/  @P2 BRA `(.L_x_39) ;  /* 0x00000000000c2947 */ /* 0x000fea0003800000 */
[----:B------:R-:W3:Y:S02]  /*20110*/  LDG.E.U8 R2, desc[UR46][R160.64+0x1] ;  /* 0x0000012ea0027981 */ /* 0x000ee4000c1e1100 */
[----:B---3--:R-:W-:-:S05]  /*20120*/  PRMT R3, R2, 0x8880, RZ ;  /* 0x0000888002037816 */ /* 0x008fca00000000ff */
[----:B------:R-:W-:-:S07]  /*20130*/  IMAD R3, R3, R17, RZ ;  /* 0x0000001103037224 */ /* 0x000fce00078e02ff */
.L_x_39:
[----:B------:R-:W-:Y:S05]  /*20140*/  BSYNC B1 ;  /* 0x0000000000017941 */ /* 0x000fea0003800000 */
.L_x_38:
[----:B--2---:R-:W2:Y:S01]  /*20150*/  LDL.LU R4, [R1+0xc04] ;  /* 0x000c040001047983 */ /* 0x004ea20000300800 */
[----:B------:R-:W-:Y:S01]  /*20160*/  @!P2 IMAD.MOV.U32 R5, RZ, RZ, R11 ;  /* 0x000000ffff05a224 */ /* 0x000fe200078e000b */
[----:B------:R-:W-:Y:S01]  /*20170*/  ISETP.GE.AND P5, PT, R19, 0x9, PT ;  /* 0x000000091300780c */ /* 0x000fe20003fa6270 */
[----:B------:R-:W-:Y:S01]  /*20180*/  BSSY B1, `(.L_x_40) ;  /* 0x0000013000017945 */ /* 0x000fe20003800000 */
[----:B------:R-:W-:Y:S02]  /*20190*/  LOP3.LUT R18, R18, 0xfffffff7, RZ, 0xc0, !PT ;  /* 0xfffffff712127812 */ /* 0x000fe400078ec0ff */
[C---:B------:R-:W-:Y:S02]  /*201a0*/  ISETP.LT.OR P4, PT, R0.reuse, 0x1, !P5 ;  /* 0x000000010000780c */ /* 0x040fe40006f81670 */
[----:B------:R-:W-:-:S07]  /*201b0*/  ISETP.LT.OR P0, PT, R0, 0x2, !P5 ;  /* 0x000000020000780c */ /* 0x000fce0006f01670 */
[----:B------:R-:W-:Y:S01]  /*201c0*/  @P5 LOP3.LUT R18, R18, 0x8, RZ, 0xfc, !PT ;  /* 0x0000000812125812 */ /* 0x000fe200078efcff */
[----:B--2---:R-:W-:Y:S02]  /*201d0*/  @!P2 IMAD R8, R4, R16, R3 ;  /* 0x000000100408a224 */ /* 0x004fe400078e0203 */
[----:B------:R-:W-:-:S05]  /*201e0*/  @!P2 IMAD.MOV.U32 R4, RZ, RZ, R10 ;  /* 0x000000ffff04a224 */ /* 0x000fca00078e000a */
[----:B------:R2:W-:Y:S02]  /*201f0*/  @!P2 STG.E.U8 desc[UR46][R4.64+0x1], R8 ;  /* 0x000001080400a986 */ /* 0x0005e4000c10112e */
[C---:B--2---:R-:W-:Y:S01]  /*20200*/  SHF.L.U64.HI R5, R6.reuse, 0x3, R7 ;  /* 0x0000000306057819 */ /* 0x044fe20000010207 */
[----:B------:R-:W-:Y:S01]  /*20210*/  IMAD.SHL.U32 R4, R6, 0x8, RZ ;  /* 0x0000000806047824 */ /* 0x000fe200078e00ff */
[----:B------:R-:W-:-:S03]  /*20220*/  @!P4 IADD3 R8, P3, R10, UR44, RZ ;  /* 0x0000002c0a08cc10 */ /* 0x000fc6000ff7e0ff */
[----:B------:R-:W-:-:S04]  /*20230*/  IMAD.WIDE.U32 R158, R20, R6, R4 ;  /* 0x00000006149e7225 */ /* 0x000fc800078e0004 */
[----:B------:R-:W-:Y:S01]  /*20240*/  IMAD.IADD R21, R21, 0x1, R159 ;  /* 0x0000000115157824 */ /* 0x000fe200078e029f */
[----:B------:R-:W-:-:S04]  /*20250*/  IADD3 R158, P1, P2, R22, R14, R158 ;  /* 0x0000000e169e7210 */ /* 0x000fc80007a3e09e */
[----:B------:R-:W-:Y:S01]  /*20260*/  IADD3.X R159, R13, R15, R21, P1, P2 ;  /* 0x0000000f0d9f7210 */ /* 0x000fe20000fe4415 */
[----:B------:R-:W-:Y:S08]  /*20270*/  @P4 BRA `(.L_x_41) ;  /* 0x00000000000c4947 */ /* 0x000ff00003800000 */
[----:B------:R-:W2:Y:S02]  /*20280*/  LDG.E.U8 R2, desc[UR46][R158.64] ;  /* 0x0000002e9e027981 */ /* 0x000ea4000c1e1100 */
[----:B--2---:R-:W-:-:S05]  /*20290*/  PRMT R3, R2, 0x8880, RZ ;  /* 0x0000888002037816 */ /* 0x004fca00000000ff */
[----:B------:R-:W-:-:S07]  /*202a0*/  IMAD R3, R3, R17, RZ ;  /* 0x0000001103037224 */ /* 0x000fce00078e02ff */
.L_x_41:
[----:B------:R-:W-:Y:S05]  /*202b0*/  BSYNC B1 ;  /* 0x0000000000017941 */ /* 0x000fea0003800000 */
.L_x_40:
[----:B------:R-:W2:Y:S01]  /*202c0*/  LDL.LU R21, [R1+0xc08] ;  /* 0x000c080001157983 */ /* 0x000ea20000300800 */
[----:B------:R-:W-:Y:S01]  /*202d0*/  @!P4 IADD3.X R9, R11, UR43, RZ, P3, !PT ;  /* 0x0000002b0b09cc10 */ /* 0x000fe20009ffe4ff */
[----:B------:R-:W-:Y:S01]  /*202e0*/  BSSY B1, `(.L_x_42) ;  /* 0x000000b000017945 */ /* 0x000fe20003800000 */
[C---:B------:R-:W-:Y:S02]  /*202f0*/  ISETP.LT.OR P2, PT, R0.reuse, 0x9, !P6 ;  /* 0x000000090000780c */ /* 0x040fe40007741670 */
[C---:B------:R-:W-:Y:S02]  /*20300*/  ISETP.LT.OR P3, PT, R0.reuse, 0xa, !P6 ;  /* 0x0000000a0000780c */ /* 0x040fe40007761670 */
[----:B------:R-:W-:Y:S01]  /*20310*/  ISETP.LT.OR P1, PT, R0, 0x9, !P5 ;  /* 0x000000090000780c */ /* 0x000fe20006f21670 */
[----:B--2---:R-:W-:-:S05]  /*20320*/  @!P4 IMAD R21, R21, R16, R3 ;  /* 0x000000101515c224 */ /* 0x004fca00078e0203 */
[----:B------:R2:W-:Y:S02]  /*20330*/  @!P4 STG.E.U8 desc[UR46][R8.64], R21 ;  /* 0x000000150800c986 */ /* 0x0005e4000c10112e */
[----:B--2---:R-:W-:Y:S01]  /*20340*/  @!P0 IADD3 R8, P4, R10, UR44, RZ ;  /* 0x0000002c0a088c10 */ /* 0x004fe2000ff9e0ff */
[----:B------:R-:W-:-:S12]  /*20350*/  @P0 BRA `(.L_x_43) ;  /* 0x00000000000c0947 */ /* 0x000fd80003800000 */
[----:B------:R-:W2:Y:S02]  /*20360*/  LDG.E.U8 R2, desc[UR46][R158.64+0x1] ;  /* 0x0000012e9e027981 */ /* 0x000ea4000c1e1100 */
[----:B--2---:R-:W-:-:S05]  /*20370*/  PRMT R3, R2, 0x8880, RZ ;  /* 0x0000888002037816 */ /* 0x004fca00000000ff */
[----:B------:R-:W-:-:S07]  /*20380*/  IMAD R3, R3, R17, RZ ;  /* 0x0000001103037224 */ /* 0x000fce00078e02ff */
.L_x_43:
[----:B------:R-:W-:Y:S05]  /*20390*/  BSYNC B1 ;  /* 0x0000000000017941 */ /* 0x000fea0003800000 */
.L_x_42:
[----:B------:R-:W2:Y:S01]  /*203a0*/  LDL.LU R21, [R1+0xc0c] ;  /* 0x000c0c0001157983 */ /* 0x000ea20000300800 */
[----:B------:R-:W-:Y:S01]  /*203b0*/  @!P0 IADD3.X R9, R11, UR43, RZ, P4, !PT ;  /* 0x0000002b0b098c10 */ /* 0x000fe2000a7fe4ff */
[----:B------:R-:W-:Y:S01]  /*203c0*/  BSSY B1, `(.L_x_44) ;  /* 0x0000007000017945 */ /* 0x000fe20003800000 */
[----:B--2---:R-:W-:-:S05]  /*203d0*/  @!P0 IMAD R21, R21, R16, R3 ;  /* 0x0000001015158224 */ /* 0x004fca00078e0203 */
[----:B------:R2:W-:Y:S01]  /*203e0*/  @!P0 STG.E.U8 desc[UR46][R8.64+0x1], R21 ;  /* 0x0000011508008986 */ /* 0x0005e2000c10112e */
[----:B------:R-:W-:Y:S05]  /*203f0*/  @P2 BRA `(.L_x_45) ;  /* 0x00000000000c2947 */ /* 0x000fea0003800000 */
[----:B------:R-:W3:Y:S02]  /*20400*/  LDG.E.U8 R2, desc[UR46][R160.64+0x8] ;  /* 0x0000082ea0027981 */ /* 0x000ee4000c1e1100 */
[----:B---3--:R-:W-:-:S05]  /*20410*/  PRMT R3, R2, 0x8880, RZ ;  /* 0x0000888002037816 */ /* 0x008fca00000000ff */
[----:B------:R-:W-:-:S07]  /*20420*/  IMAD R3, R3, R17, RZ ;  /* 0x0000001103037224 */ /* 0x000fce00078e02ff */
.L_x_45:
[----:B------:R-:W-:Y:S05]  /*20430*/  BSYNC B1 ;  /* 0x0000000000017941 */ /* 0x000fea0003800000 */
.L_x_44:
[----:B--2---:R-:W2:Y:S01]  /*20440*/  LDL.LU R8, [R1+0xc10] ;  /* 0x000c100001087983 */ /* 0x004ea20000300800 */
[----:B------:R-:W-:Y:S01]  /*20450*/  @!P2 IMAD.MOV.U32 R9, RZ, RZ, R11 ;  /* 0x000000ffff09a224 */ /* 0x000fe200078e000b */
[----:B------:R-:W-:Y:S01]  /*20460*/  BSSY B1, `(.L_x_46) ;  /* 0x0000008000017945 */ /* 0x000fe20003800000 */
[----:B--2---:R-:W-:Y:S02]  /*20470*/  @!P2 IMAD R21, R8, R16, R3 ;  /* 0x000000100815a224 */ /* 0x004fe400078e0203 */
[----:B------:R-:W-:-:S05]  /*20480*/  @!P2 IMAD.MOV.U32 R8, RZ, RZ, R10 ;  /* 0x000000ffff08a224 */ /* 0x000fca00078e000a */
[----:B------:R2:W-:Y:S01]  /*20490*/  @!P2 STG.E.U8 desc[UR46][R8.64+0x8], R21 ;  /* 0x000008150800a986 */ /* 0x0005e2000c10112e */
[----:B------:R-:W-:Y:S05]  /*204a0*/  @P3 BRA `(.L_x_47) ;  /* 0x00000000000c3947 */ /* 0x000fea0003800000 */
[----:B------:R-:W3:Y:S02]  /*204b0*/  LDG.E.U8 R2, desc[UR46][R160.64+0x9] ;  /* 0x0000092ea0027981 */ /* 0x000ee4000c1e1100 */
[----:B---3--:R-:W-:-:S05]  /*204c0*/  PRMT R3, R2, 0x8880, RZ ;  /* 0x0000888002037816 */ /* 0x008fca00000000ff */
[----:B------:R-:W-:-:S07]  /*204d0*/  IMAD R3, R3, R17, RZ ;  /* 0x0000001103037224 */ /* 0x000fce00078e02ff */
.L_x_47:
[----:B------:R-:W-:Y:S05]  /*204e0*/  BSYNC B1 ;  /* 0x0000000000017941 */ /* 0x000fea0003800000 */
.L_x_46:
[----:B--2---:R-:W2:Y:S01]  /*204f0*/  LDL.LU R8, [R1+0xc14] ;  /* 0x000c140001087983 */ /* 0x004ea20000300800 */
[----:B------:R-:W-:Y:S01]  /*20500*/  @!P3 IMAD.MOV.U32 R9, RZ, RZ, R11 ;  /* 0x000000ffff09b224 */ /* 0x000fe200078e000b */
[----:B------:R-:W-:Y:S01]  /*20510*/  BSSY B1, `(.L_x_48) ;  /* 0x000000a000017945 */ /* 0x000fe20003800000 */
[----:B------:R-:W-:Y:S01]  /*20520*/  ISETP.LT.OR P0, PT, R0, 0xa, !P5 ;  /* 0x0000000a0000780c */ /* 0x000fe20006f01670 */
[----:B--2---:R-:W-:Y:S02]  /*20530*/  @!P3 IMAD R21, R8, R16, R3 ;  /* 0x000000100815b224 */ /* 0x004fe400078e0203 */
[----:B------:R-:W-:-:S05]  /*20540*/  @!P3 IMAD.MOV.U32 R8, RZ, RZ, R10 ;  /* 0x000000ffff08b224 */ /* 0x000fca00078e000a */
[----:B------:R2:W-:Y:S02]  /*20550*/  @!P3 STG.E.U8 desc[UR46][R8.64+0x9], R21 ;  /* 0x000009150800b986 */ /* 0x0005e4000c10112e */
[----:B--2---:R-:W-:Y:S01]  /*20560*/  @!P1 IADD3 R8, P2, R10, UR44, RZ ;  /* 0x0000002c0a089c10 */ /* 0x004fe2000ff5e0ff */
[----:B------:R-:W-:-:S12]  /*20570*/  @P1 BRA `(.L_x_49) ;  /* 0x00000000000c1947 */ /* 0x000fd80003800000 */
[----:B------:R-:W2:Y:S02]  /*20580*/  LDG.E.U8 R2, desc[UR46][R158.64+0x8] ;  /* 0x0000082e9e027981 */ /* 0x000ea4000c1e1100 */
[----:B--2---:R-:W-:-:S05]  /*20590*/  PRMT R3, R2, 0x8880, RZ ;  /* 0x0000888002037816 */ /* 0x004fca00000000ff */
[----:B------:R-:W-:-:S07]  /*205a0*/  IMAD R3, R3, R17, RZ ;  /* 0x0000001103037224 */ /* 0x000fce00078e02ff */
.L_x_49:
[----:B------:R-:W-:Y:S05]  /*205b0*/  BSYNC B1 ;  /* 0x0000000000017941 */ /* 0x000fea0003800000 */
.L_x_48:
[----:B------:R-:W2:Y:S01]  /*205c0*/  LDL.LU R21, [R1+0xc18] ;  /* 0x000c180001157983 */ /* 0x000ea20000300800 */
[----:B------:R-:W-:Y:S01]  /*205d0*/  @!P1 IADD3.X R9, R11, UR43, RZ, P2, !PT ;  /* 0x0000002b0b099c10 */ /* 0x000fe200097fe4ff */
[----:B------:R-:W-:Y:S01]  /*205e0*/  BSSY B1, `(.L_x_50) ;  /* 0x000000b000017945 */ /* 0x000fe20003800000 */
[C---:B------:R-:W-:Y:S02]  /*205f0*/  ISETP.LT.OR P2, PT, R0.reuse, 0x11, !P6 ;  /* 0x000000110000780c */ /* 0x040fe40007741670 */
[----:B------:R-:W-:Y:S01]  /*20600*/  ISETP.LT.OR P3, PT, R0, 0x12, !P6 ;  /* 0x000000120000780c */ /* 0x000fe20007761670 */
[----:B--2---:R-:W-:-:S05]  /*20610*/  @!P1 IMAD R21, R21, R16, R3 ;  /* 0x0000001015159224 */ /* 0x004fca00078e0203 */
[----:B------:R2:W-:Y:S01]  /*20620*/  @!P1 STG.E.U8 desc[UR46][R8.64+0x8], R21 ;  /* 0x0000081508009986 */ /* 0x0005e2000c10112e */
[----:B------:R-:W-:Y:S02]  /*20630*/  ISETP.LT.OR P1, PT, R0, 0x11, !P5 ;  /* 0x000000110000780c */ /* 0x000fe40006f21670 */
[----:B--2---:R-:W-:Y:S01]  /*20640*/  @!P0 IADD3 R8, P4, R10, UR44, RZ ;  /* 0x0000002c0a088c10 */ /* 0x004fe2000ff9e0ff */
[----:B------:R-:W-:-:S12]  /*20650*/  @P0 BRA `(.L_x_51) ;  /* 0x00000000000c0947 */ /* 0x000fd80003800000 */
[----:B------:R-:W2:Y:S02]  /*20660*/  LDG.E.U8 R2, desc[UR46][R158.64+0x9] ;  /* 0x0000092e9e027981 */ /* 0x000ea4000c1e1100 */
[----:B--2---:R-:W-:-:S05]  /*20670*/  PRMT R3, R2, 0x8880, RZ ;  /* 0x0000888002037816 */ /* 0x004fca00000000ff */
[----:B------:R-:W-:-:S07]  /*20680*/  IMAD R3, R3, R17, RZ ;  /* 0x0000001103037224 */ /* 0x000fce00078e02ff */
.L_x_51:
[----:B------:R-:W-:Y:S05]  /*20690*/  BSYNC B1 ;  /* 0x0000000000017941 */ /* 0x000fea0003800000 */
.L_x_50:
        /* <DEDUP_REMOVED lines=9> */
.L_x_53:
[----:B------:R-:W-:Y:S05]  /*20730*/  BSYNC B1 ;  /* 0x0000000000017941 */ /* 0x000fea0003800000 */
.L_x_52:
        /* <DEDUP_REMOVED lines=10> */
.L_x_55:
[----:B------:R-:W-:Y:S05]  /*207e0*/  BSYNC B1 ;  /* 0x0000000000017941 */ /* 0x000fea0003800000 */
.L_x_54:
        /* <DEDUP_REMOVED lines=12> */
.L_x_57:
[----:B------:R-:W-:Y:S05]  /*208b0*/  BSYNC B1 ;  /* 0x0000000000017941 */ /* 0x000fea0003800000 */
.L_x_56:
        /* <DEDUP_REMOVED lines=13> */
.L_x_59:
[----:B------:R-:W-:Y:S05]  /*20990*/  BSYNC B1 ;  /* 0x0000000000017941 */ /* 0x000fea0003800000 */
.L_x_58:
        /* <DEDUP_REMOVED lines=9> */
.L_x_61:
[----:B------:R-:W-:Y:S05]  /*20a30*/  BSYNC B1 ;  /* 0x0000000000017941 */ /* 0x000fea0003800000 */
.L_x_60:
        /* <DEDUP_REMOVED lines=10> */
.L_x_63:
[----:B------:R-:W-:Y:S05]  /*20ae0*/  BSYNC B1 ;  /* 0x0000000000017941 */ /* 0x000fea0003800000 */
.L_x_62:
        /* <DEDUP_REMOVED lines=12> */
.L_x_65:
[----:B------:R-:W-:Y:S05]  /*20bb0*/  BSYNC B1 ;  /* 0x0000000000017941 */ /* 0x000fea0003800000 */
.L_x_64:
        /* <DEDUP_REMOVED lines=13> */
.L_x_67:
[----:B------:R-:W-:Y:S05]  /*20c90*/  BSYNC B1 ;  /* 0x0000000000017941 */ /* 0x000fea0003800000 */
.L_x_66:
        /* <DEDUP_REMOVED lines=9> */
.L_x_69:
[----:B------:R-:W-:Y:S05]  /*20d30*/  BSYNC B1 ;  /* 0x0000000000017941 */ /* 0x000fea0003800000 */
.L_x_68:
        /* <DEDUP_REMOVED lines=10> */
.L_x_71:
[----:B------:R-:W-:Y:S05]  /*20de0*/  BSYNC B1 ;  /* 0x0000000000017941 */ /* 0x000fea0003800000 */
.L_x_70:
        /* <DEDUP_REMOVED lines=12> */
.L_x_73:
[----:B------:R-:W-:Y:S05]  /*20eb0*/  BSYNC B1 ;  /* 0x0000000000017941 */ /* 0x000fea0003800000 */
.L_x_72:
        /* <DEDUP_REMOVED lines=13> */
.L_x_75:
[----:B------:R-:W-:Y:S05]  /*20f90*/  BSYNC B1 ;  /* 0x0000000000017941 */ /* 0x000fea0003800000 */
.L_x_74:
        /* <DEDUP_REMOVED lines=9> */
.L_x_77:
[----:B------:R-:W-:Y:S05]  /*21030*/  BSYNC B1 ;  /* 0x0000000000017941 */ /* 0x000fea0003800000 */
.L_x_76:
        /* <DEDUP_REMOVED lines=10> */
.L_x_79:
[----:B------:R-:W-:Y:S05]  /*210e0*/  BSYNC B1 ;  /* 0x0000000000017941 */ /* 0x000fea0003800000 */
.L_x_78:
        /* <DEDUP_REMOVED lines=12> */
.L_x_81:
[----:B------:R-:W-:Y:S05]  /*211b0*/  BSYNC B1 ;  /* 0x0000000000017941 */ /* 0x000fea0003800000 */
.L_x_80:
        /* <DEDUP_REMOVED lines=13> */
.L_x_83:
[----:B------:R-:W-:Y:S05]  /*21290*/  BSYNC B1 ;  /* 0x0000000000017941 */ /* 0x000fea0003800000 */
.L_x_82:
        /* <DEDUP_REMOVED lines=9> */
.L_x_85:
[----:B------:R-:W-:Y:S05]  /*21330*/  BSYNC B1 ;  /* 0x0000000000017941 */ /* 0x000fea0003800000 */
.L_x_84:
        /* <DEDUP_REMOVED lines=10> */
.L_x_87:
[----:B------:R-:W-:Y:S05]  /*213e0*/  BSYNC B1 ;  /* 0x0000000000017941 */ /* 0x000fea0003800000 */
.L_x_86:
        /* <DEDUP_REMOVED lines=12> */
.L_x_89:
[----:B------:R-:W-:Y:S05]  /*214b0*/  BSYNC B1 ;  /* 0x0000000000017941 */ /* 0x000fea0003800000 */
.L_x_88:
        /* <DEDUP_REMOVED lines=13> */
.L_x_91:
[----:B------:R-:W-:Y:S05]  /*21590*/  BSYNC B1 ;  /* 0x0000000000017941 */ /* 0x000fea0003800000 */
.L_x_90:
        /* <DEDUP_REMOVED lines=9> */
.L_x_93:
[----:B------:R-:W-:Y:S05]  /*21630*/  BSYNC B1 ;  /* 0x0000000000017941 */ /* 0x000fea0003800000 */
.L_x_92:
        /* <DEDUP_REMOVED lines=10> */
.L_x_95:
[----:B------:R-:W-:Y:S05]  /*216e0*/  BSYNC B1 ;  /* 0x0000000000017941 */ /* 0x000fea0003800000 */
.L_x_94:
        /* <DEDUP_REMOVED lines=12> */
.L_x_97:
[----:B------:R-:W-:Y:S05]  /*217b0*/  BSYNC B1 ;  /* 0x0000000000017941 */ /* 0x000fea0003800000 */
.L_x_96:
        /* <DEDUP_REMOVED lines=13> */
.L_x_99:
[----:B------:R-:W-:Y:S05]  /*21890*/  BSYNC B1 ;  /* 0x0000000000017941 */ /* 0x000fea0003800000 */
.L_x_98:
        /* <DEDUP_REMOVED lines=9> */
.L_x_101:
[----:B------:R-:W-:Y:S05]  /*21930*/  BSYNC B1 ;  /* 0x0000000000017941 */ /* 0x000fea0003800000 */
.L_x_100:
        /* <DEDUP_REMOVED lines=10> */
.L_x_103:
[----:B------:R-:W-:Y:S05]  /*219e0*/  BSYNC B1 ;  /* 0x0000000000017941 */ /* 0x000fea0003800000 */
.L_x_102:
        /* <DEDUP_REMOVED lines=12> */
.L_x_105:
[----:B------:R-:W-:Y:S05]  /*21ab0*/  BSYNC B1 ;  /* 0x0000000000017941 */ /* 0x000fea0003800000 */
.L_x_104:
        /* <DEDUP_REMOVED lines=13> */
.L_x_107:
[----:B------:R-:W-:Y:S05]  /*21b90*/  BSYNC B1 ;  /* 0x0000000000017941 */ /* 0x000fea0003800000 */
.L_x_106:
        /* <DEDUP_REMOVED lines=9> */
.L_x_109:
[----:B------:R-:W-:Y:S05]  /*21c30*/  BSYNC B1 ;  /* 0x0000000000017941 */ /* 0x000fea0003800000 */
.L_x_108:
        /* <DEDUP_REMOVED lines=10> */
.L_x_111:
[----:B------:R-:W-:Y:S05]  /*21ce0*/  BSYNC B1 ;  /* 0x0000000000017941 */ /* 0x000fea0003800000 */
.L_x_110:
        /* <DEDUP_REMOVED lines=12> */
.L_x_113:
[----:B------:R-:W-:Y:S05]  /*21db0*/  BSYNC B1 ;  /* 0x0000000000017941 */ /* 0x000fea0003800000 */
.L_x_112:
        /* <DEDUP_REMOVED lines=13> */
.L_x_115:
[----:B------:R-:W-:Y:S05]  /*21e90*/  BSYNC B1 ;  /* 0x0000000000017941 */ /* 0x000fea0003800000 */
.L_x_114:
        /* <DEDUP_REMOVED lines=9> */
.L_x_117:
[----:B------:R-:W-:Y:S05]  /*21f30*/  BSYNC B1 ;  /* 0x0000000000017941 */ /* 0x000fea0003800000 */
.L_x_116:
        /* <DEDUP_REMOVED lines=10> */
.L_x_119:
[----:B------:R-:W-:Y:S05]  /*21fe0*/  BSYNC B1 ;  /* 0x0000000000017941 */ /* 0x000fea0003800000 */
.L_x_118:
        /* <DEDUP_REMOVED lines=12> */
.L_x_121:
[----:B------:R-:W-:Y:S05]  /*220b0*/  BSYNC B1 ;  /* 0x0000000000017941 */ /* 0x000fea0003800000 */
.L_x_120:
        /* <DEDUP_REMOVED lines=13> */
.L_x_123:
[----:B------:R-:W-:Y:S05]  /*22190*/  BSYNC B1 ;  /* 0x0000000000017941 */ /* 0x000fea0003800000 */
.L_x_122:
        /* <DEDUP_REMOVED lines=9> */
.L_x_125:
[----:B------:R-:W-:Y:S05]  /*22230*/  BSYNC B1 ;  /* 0x0000000000017941 */ /* 0x000fea0003800000 */
.L_x_124:
        /* <DEDUP_REMOVED lines=10> */
.L_x_127:
[----:B------:R-:W-:Y:S05]  /*222e0*/  BSYNC B1 ;  /* 0x0000000000017941 */ /* 0x000fea0003800000 */
.L_x_126:
        /* <DEDUP_REMOVED lines=12> */
.L_x_129:
[----:B------:R-:W-:Y:S05]  /*223b0*/  BSYNC B1 ;  /* 0x0000000000017941 */ /* 0x000fea0003800000 */
.L_x_128:
        /* <DEDUP_REMOVED lines=13> */
.L_x_131:
[----:B------:R-:W-:Y:S05]  /*22490*/  BSYNC B1 ;  /* 0x0000000000017941 */ /* 0x000fea0003800000 */
.L_x_130:
        /* <DEDUP_REMOVED lines=9> */
.L_x_133:
[----:B------:R-:W-:Y:S05]  /*22530*/  BSYNC B1 ;  /* 0x0000000000017941 */ /* 0x000fea0003800000 */
.L_x_132:
        /* <DEDUP_REMOVED lines=10> */
.L_x_135:
[----:B------:R-:W-:Y:S05]  /*225e0*/  BSYNC B1 ;  /* 0x0000000000017941 */ /* 0x000fea0003800000 */
.L_x_134:
        /* <DEDUP_REMOVED lines=12> */
.L_x_137:
[----:B------:R-:W-:Y:S05]  /*226b0*/  BSYNC B1 ;  /* 0x0000000000017941 */ /* 0x000fea0003800000 */
.L_x_136:
        /* <DEDUP_REMOVED lines=13> */
.L_x_139:
[----:B------:R-:W-:Y:S05]  /*22790*/  BSYNC B1 ;  /* 0x0000000000017941 */ /* 0x000fea0003800000 */
.L_x_138:
        /* <DEDUP_REMOVED lines=9> */
.L_x_141:
[----:B------:R-:W-:Y:S05]  /*22830*/  BSYNC B1 ;  /* 0x0000000000017941 */ /* 0x000fea0003800000 */
.L_x_140:
        /* <DEDUP_REMOVED lines=10> */
.L_x_143:
[----:B------:R-:W-:Y:S05]  /*228e0*/  BSYNC B1 ;  /* 0x0000000000017941 */ /* 0x000fea0003800000 */
.L_x_142:
        /* <DEDUP_REMOVED lines=12> */
.L_x_145:
[----:B------:R-:W-:Y:S05]  /*229b0*/  BSYNC B1 ;  /* 0x0000000000017941 */ /* 0x000fea0003800000 */
.L_x_144:
        /* <DEDUP_REMOVED lines=13> */
.L_x_147:
[----:B------:R-:W-:Y:S05]  /*22a90*/  BSYNC B1 ;  /* 0x0000000000017941 */ /* 0x000fea0003800000 */
.L_x_146:
        /* <DEDUP_REMOVED lines=9> */
.L_x_149:
[----:B------:R-:W-:Y:S05]  /*22b30*/  BSYNC B1 ;  /* 0x0000000000017941 */ /* 0x000fea0003800000 */
.L_x_148:
        /* <DEDUP_REMOVED lines=10> */
.L_x_151:
[----:B------:R-:W-:Y:S05]  /*22be0*/  BSYNC B1 ;  /* 0x0000000000017941 */ /* 0x000fea0003800000 */
.L_x_150:
        /* <DEDUP_REMOVED lines=12> */
.L_x_153:
[----:B------:R-:W-:Y:S05]  /*22cb0*/  BSYNC B1 ;  /* 0x0000000000017941 */ /* 0x000fea0003800000 */
.L_x_152:
        /* <DEDUP_REMOVED lines=13> */
.L_x_155:
[----:B------:R-:W-:Y:S05]  /*22d90*/  BSYNC B1 ;  /* 0x0000000000017941 */ /* 0x000fea0003800000 */
.L_x_154:
        /* <DEDUP_REMOVED lines=9> */
.L_x_157:
[----:B------:R-:W-:Y:S05]  /*22e30*/  BSYNC B1 ;  /* 0x0000000000017941 */ /* 0x000fea0003800000 */
.L_x_156:
        /* <DEDUP_REMOVED lines=10> */
.L_x_159:
[----:B------:R-:W-:Y:S05]  /*22ee0*/  BSYNC B1 ;  /* 0x0000000000017941 */ /* 0x000fea0003800000 */
.L_x_158:
[----:B--2---:R-:W2:Y:S01]  /*22ef0*/  LDL.LU R8, [R1+0xcf4] ;  /* 0x000cf40001087983 */ /* 0x004ea20000300800 */
[----:B------:R-:W-:Y:S01]  /*22f00*/  @!P3 IMAD.MOV.U32 R9, RZ, RZ, R11 ;  /* 0x000000ffff09b224 */ /* 0x000fe200078e000b */
[----:B------:R-:W-:Y:S01]  /*22f10*/  BSSY B1, `(.L_x_160) ;  /* 0x000000c000017945 */ /* 0x000fe20003800000 */
[C---:B------:R-:W-:Y:S02]  /*22f20*/  ISETP.LT.OR P2, PT, R0.reuse, 0x7a, !P5 ;  /* 0x0000007a0000780c */ /* 0x040fe40006f41670 */
[----:B------:R-:W-:Y:S01]  /*22f30*/  ISETP.LT.OR P1, PT, R0, 0x81, !P5 ;  /* 0x000000810000780c */ /* 0x000fe20006f21670 */
[----:B--2---:R-:W-:Y:S02]  /*22f40*/  @!P3 IMAD R21, R8, R16, R3 ;  /* 0x000000100815b224 */ /* 0x004fe400078e0203 */
[----:B------:R-:W-:-:S05]  /*22f50*/  @!P3 IMAD.MOV.U32 R8, RZ, RZ, R10 ;  /* 0x000000ffff08b224 */ /* 0x000fca00078e000a */
[----:B------:R2:W-:Y:S01]  /*22f60*/  @!P3 STG.E.U8 desc[UR46][R8.64+0x79], R21 ;  /* 0x000079150800b986 */ /* 0x0005e2000c10112e */
[----:B------:R-:W-:-:S04]  /*22f70*/  @!P0 IADD3 R152, P3, R10, UR44, RZ ;  /* 0x0000002c0a988c10 */ /* 0x000fc8000ff7e0ff */
[----:B------:R-:W-:Y:S01]  /*22f80*/  @!P0 IADD3.X R153, R11, UR43, RZ, P3, !PT ;  /* 0x0000002b0b998c10 */ /* 0x000fe20009ffe4ff */
[----:B------:R-:W-:Y:S08]  /*22f90*/  @P0 BRA `(.L_x_161) ;  /* 0x00000000000c0947 */ /* 0x000ff00003800000 */
[----:B------:R-:W3:Y:S02]  /*22fa0*/  LDG.E.U8 R2, desc[UR46][R158.64+0x78] ;  /* 0x0000782e9e027981 */ /* 0x000ee4000c1e1100 */
[----:B---3--:R-:W-:-:S05]  /*22fb0*/  PRMT R3, R2, 0x8880, RZ ;  /* 0x0000888002037816 */ /* 0x008fca00000000ff */
[----:B------:R-:W-:-:S07]  /*22fc0*/  IMAD R3, R3, R17, RZ ;  /* 0x0000001103037224 */ /* 0x000fce00078e02ff */
.L_x_161:
[----:B------:R-:W-:Y:S05]  /*22fd0*/  BSYNC B1 ;  /* 0x0000000000017941 */ /* 0x000fea0003800000 */
.L_x_160:
[----:B--2---:R-:W2:Y:S01]  /*22fe0*/  LDL.LU R8, [R1+0xcf8] ;  /* 0x000cf80001087983 */ /* 0x004ea20000300800 */
[----:B------:R-:W-:Y:S01]  /*22ff0*/  BSSY B1, `(.L_x_162) ;  /* 0x0000009000017945 */ /* 0x000fe20003800000 */
[----:B--2---:R-:W-:Y:S01]  /*23000*/  @!P0 IMAD R9, R8, R16, R3 ;  /* 0x0000001008098224 */ /* 0x004fe200078e0203 */
[----:B------:R-:W-:-:S04]  /*23010*/  @!P2 IADD3 R8, P3, R10, UR44, RZ ;  /* 0x0000002c0a08ac10 */ /* 0x000fc8000ff7e0ff */
[----:B------:R2:W-:Y:S02]  /*23020*/  @!P0 STG.E.U8 desc[UR46][R152.64+0x78], R9 ;  /* 0x0000780998008986 */ /* 0x0005e4000c10112e */
[----:B--2---:R-:W-:Y:S01]  /*23030*/  @!P2 IADD3.X R9, R11, UR43, RZ, P3, !PT ;  /* 0x0000002b0b09ac10 */ /* 0x004fe20009ffe4ff */
[----:B------:R-:W-:Y:S06]  /*23040*/  @P2 BRA `(.L_x_163) ;  /* 0x00000000000c2947 */ /* 0x000fec0003800000 */
[----:B------:R-:W2:Y:S02]  /*23050*/  LDG.E.U8 R2, desc[UR46][R158.64+0x79] ;  /* 0x0000792e9e027981 */ /* 0x000ea4000c1e1100 */
[----:B--2---:R-:W-:-:S05]  /*23060*/  PRMT R3, R2, 0x8880, RZ ;  /* 0x0000888002037816 */ /* 0x004fca00000000ff */
[----:B------:R-:W-:-:S07]  /*23070*/  IMAD R3, R3, R17, RZ ;  /* 0x0000001103037224 */ /* 0x000fce00078e02ff */
.L_x_163:
[----:B------:R-:W-:Y:S05]  /*23080*/  BSYNC B1 ;  /* 0x0000000000017941 */ /* 0x000fea0003800000 */
.L_x_162:
[----:B------:R-:W2:Y:S01]  /*23090*/  LDL.LU R21, [R1+0xcfc] ;  /* 0x000cfc0001157983 */ /* 0x000ea20000300800 */
[C---:B------:R-:W-:Y:S01]  /*230a0*/  ISETP.LT.OR P3, PT, R0.reuse, 0x81, !P6 ;  /* 0x000000810000780c */ /* 0x040fe20007761670 */
[----:B------:R-:W-:Y:S01]  /*230b0*/  BSSY B1, `(.L_x_164) ;  /* 0x000000a000017945 */ /* 0x000fe20003800000 */
[----:B------:R-:W-:Y:S02]  /*230c0*/  ISETP.LT.OR P0, PT, R0, 0x82, !P5 ;  /* 0x000000820000780c */ /* 0x000fe40006f01670 */
[----:B------:R-:W-:Y:S01]  /*230d0*/  @!P1 IADD3 R152, P4, R10, UR44, RZ ;  /* 0x0000002c0a989c10 */ /* 0x000fe2000ff9e0ff */
[----:B--2---:R-:W-:-:S05]  /*230e0*/  @!P2 IMAD R21, R21, R16, R3 ;  /* 0x000000101515a224 */ /* 0x004fca00078e0203 */
[----:B------:R2:W-:Y:S01]  /*230f0*/  @!P2 STG.E.U8 desc[UR46][R8.64+0x79], R21 ;  /* 0x000079150800a986 */ /* 0x0005e2000c10112e */
[----:B------:R-:W-:Y:S02]  /*23100*/  ISETP.LT.OR P2, PT, R0, 0x82, !P6 ;  /* 0x000000820000780c */ /* 0x000fe40007741670 */
[----:B------:R-:W-:Y:S11]  /*23110*/  @P3 BRA `(.L_x_165) ;  /* 0x00000000000c3947 */ /* 0x000ff60003800000 */
[----:B------:R-:W3:Y:S02]  /*23120*/  LDG.E.U8 R2, desc[UR46][R160.64+0x80] ;  /* 0x0000802ea0027981 */ /* 0x000ee4000c1e1100 */
[----:B---3--:R-:W-:-:S05]  /*23130*/  PRMT R3, R2, 0x8880, RZ ;  /* 0x0000888002037816 */ /* 0x008fca00000000ff */
[----:B------:R-:W-:-:S07]  /*23140*/  IMAD R3, R3, R17, RZ ;  /* 0x0000001103037224 */ /* 0x000fce00078e02ff */
.L_x_165:
[----:B------:R-:W-:Y:S05]  /*23150*/  BSYNC B1 ;  /* 0x0000000000017941 */ /* 0x000fea0003800000 */
.L_x_164:
        /* <DEDUP_REMOVED lines=10> */
.L_x_167:
[----:B------:R-:W-:Y:S05]  /*23200*/  BSYNC B1 ;  /* 0x0000000000017941 */ /* 0x000fea0003800000 */
.L_x_166:
[----:B--2---:R-:W2:Y:S01]  /*23210*/  LDL.LU R8, [R1+0xd04] ;  /* 0x000d040001087983 */ /* 0x004ea20000300800 */
[----:B------:R-:W-:Y:S01]  /*23220*/  @!P2 IMAD.MOV.U32 R9, RZ, RZ, R11 ;  /* 0x000000ffff09a224 */ /* 0x000fe200078e000b */
[----:B------:R-:W-:Y:S01]  /*23230*/  BSSY B1, `(.L_x_168) ;  /* 0x0000009000017945 */ /* 0x000fe20003800000 */
[----:B------:R-:W-:Y:S01]  /*23240*/  @!P1 IADD3.X R153, R11, UR43, RZ, P4, !PT ;  /* 0x0000002b0b999c10 */ /* 0x000fe2000a7fe4ff */
[----:B--2---:R-:W-:Y:S02]  /*23250*/  @!P2 IMAD R21, R8, R16, R3 ;  /* 0x000000100815a224 */ /* 0x004fe400078e0203 */
[----:B------:R-:W-:-:S05]  /*23260*/  @!P2 IMAD.MOV.U32 R8, RZ, RZ, R10 ;  /* 0x000000ffff08a224 */ /* 0x000fca00078e000a */
[----:B------:R2:W-:Y:S01]  /*23270*/  @!P2 STG.E.U8 desc[UR46][R8.64+0x81], R21 ;  /* 0x000081150800a986 */ /* 0x0005e2000c10112e */
[----:B------:R-:W-:Y:S05]  /*23280*/  @P1 BRA `(.L_x_169) ;  /* 0x00000000000c1947 */ /* 0x000fea0003800000 */
[----:B------:R-:W3:Y:S02]  /*23290*/  LDG.E.U8 R2, desc[UR46][R158.64+0x80] ;  /* 0x0000802e9e027981 */ /* 0x000ee4000c1e1100 */
[----:B---3--:R-:W-:-:S05]  /*232a0*/  PRMT R3, R2, 0x8880, RZ ;  /* 0x0000888002037816 */ /* 0x008fca00000000ff */
[----:B------:R-:W-:-:S07]  /*232b0*/  IMAD R3, R3, R17, RZ ;  /* 0x0000001103037224 */ /* 0x000fce00078e02ff */
.L_x_169:
[----:B------:R-:W-:Y:S05]  /*232c0*/  BSYNC B1 ;  /* 0x0000000000017941 */ /* 0x000fea0003800000 */
.L_x_168:
[----:B--2---:R-:W2:Y:S01]  /*232d0*/  LDL.LU R8, [R1+0xd08] ;  /* 0x000d080001087983 */ /* 0x004ea20000300800 */
[----:B------:R-:W-:Y:S01]  /*232e0*/  BSSY B1, `(.L_x_170) ;  /* 0x000000d000017945 */ /* 0x000fe20003800000 */
[C---:B------:R-:W-:Y:S02]  /*232f0*/  ISETP.LT.OR P4, PT, R0.reuse, 0x89, !P6 ;  /* 0x000000890000780c */ /* 0x040fe40007781670 */
[----:B------:R-:W-:Y:S01]  /*23300*/  ISETP.LT.OR P2, PT, R0, 0x89, !P5 ;  /* 0x000000890000780c */ /* 0x000fe20006f41670 */
[----:B--2---:R-:W-:Y:S01]  /*23310*/  @!P1 IMAD R9, R8, R16, R3 ;  /* 0x0000001008099224 */ /* 0x004fe200078e0203 */
[----:B------:R-:W-:-:S04]  /*23320*/  @!P0 IADD3 R8, P3, R10, UR44, RZ ;  /* 0x0000002c0a088c10 */ /* 0x000fc8000ff7e0ff */
[----:B------:R2:W-:Y:S01]  /*23330*/  @!P1 STG.E.U8 desc[UR46][R152.64+0x80], R9 ;  /* 0x0000800998009986 */ /* 0x0005e2000c10112e */
[C---:B------:R-:W-:Y:S02]  /*23340*/  ISETP.LT.OR P1, PT, R0.reuse, 0x8a, !P6 ;  /* 0x0000008a0000780c */ /* 0x040fe40007721670 */
[----:B--2---:R-:W-:Y:S02]  /*23350*/  @!P0 IADD3.X R9, R11, UR43, RZ, P3, !PT ;  /* 0x0000002b0b098c10 */ /* 0x004fe40009ffe4ff */
[----:B------:R-:W-:Y:S01]  /*23360*/  ISETP.LT.OR P3, PT, R0, 0x8a, !P5 ;  /* 0x0000008a0000780c */ /* 0x000fe20006f61670 */
[----:B------:R-:W-:-:S12]  /*23370*/  @P0 BRA `(.L_x_171) ;  /* 0x00000000000c0947 */ /* 0x000fd80003800000 */
[----:B------:R-:W2:Y:S02]  /*23380*/  LDG.E.U8 R2, desc[UR46][R158.64+0x81] ;  /* 0x0000812e9e027981 */ /* 0x000ea4000c1e1100 */
[----:B--2---:R-:W-:-:S05]  /*23390*/  PRMT R3, R2, 0x8880, RZ ;  /* 0x0000888002037816 */ /* 0x004fca00000000ff */
[----:B------:R-:W-:-:S07]  /*233a0*/  IMAD R3, R3, R17, RZ ;  /* 0x0000001103037224 */ /* 0x000fce00078e02ff */
.L_x_171:
[----:B------:R-:W-:Y:S05]  /*233b0*/  BSYNC B1 ;  /* 0x0000000000017941 */ /* 0x000fea0003800000 */
.L_x_170:
[----:B------:R-:W2:Y:S01]  /*233c0*/  LDL.LU R21, [R1+0xd0c] ;  /* 0x000d0c0001157983 */ /* 0x000ea20000300800 */
[----:B------:R-:W-:Y:S01]  /*233d0*/  BSSY B1, `(.L_x_172) ;  /* 0x0000007000017945 */ /* 0x000fe20003800000 */
[----:B--2---:R-:W-:-:S05]  /*233e0*/  @!P0 IMAD R21, R21, R16, R3 ;  /* 0x0000001015158224 */ /* 0x004fca00078e0203 */
[----:B------:R2:W-:Y:S01]  /*233f0*/  @!P0 STG.E.U8 desc[UR46][R8.64+0x81], R21 ;  /* 0x0000811508008986 */ /* 0x0005e2000c10112e */
[----:B------:R-:W-:Y:S05]  /*23400*/  @P4 BRA `(.L_x_173) ;  /* 0x00000000000c4947 */ /* 0x000fea0003800000 */
[----:B------:R-:W3:Y:S02]  /*23410*/  LDG.E.U8 R2, desc[UR46][R160.64+0x88] ;  /* 0x0000882ea0027981 */ /* 0x000ee4000c1e1100 */
[----:B---3--:R-:W-:-:S05]  /*23420*/  PRMT R3, R2, 0x8880, RZ ;  /* 0x0000888002037816 */ /* 0x008fca00000000ff */
[----:B------:R-:W-:-:S07]  /*23430*/  IMAD R3, R3, R17, RZ ;  /* 0x0000001103037224 */ /* 0x000fce00078e02ff */
.L_x_173:
[----:B------:R-:W-:Y:S05]  /*23440*/  BSYNC B1 ;  /* 0x0000000000017941 */ /* 0x000fea0003800000 */
.L_x_172:
        /* <DEDUP_REMOVED lines=10> */
.L_x_175:
[----:B------:R-:W-:Y:S05]  /*234f0*/  BSYNC B1 ;  /* 0x0000000000017941 */ /* 0x000fea0003800000 */
.L_x_174:
[----:B--2---:R-:W2:Y:S01]  /*23500*/  LDL.LU R8, [R1+0xd14] ;  /* 0x000d140001087983 */ /* 0x004ea20000300800 */
[----:B------:R-:W-:Y:S01]  /*23510*/  BSSY B1, `(.L_x_176) ;  /* 0x000000b000017945 */ /* 0x000fe20003800000 */
[----:B------:R-:W-:Y:S01]  /*23520*/  ISETP.LT.OR P0, PT, R0, 0x91, !P5 ;  /* 0x000000910000780c */ /* 0x000fe20006f01670 */
[----:B--2---:R-:W-:Y:S01]  /*23530*/  @!P1 IMAD R9, R8, R16, R3 ;  /* 0x0000001008099224 */ /* 0x004fe200078e0203 */
[----:B------:R-:W-:-:S04]  /*23540*/  @!P3 IADD3 R8, P4, R10, UR44, RZ ;  /* 0x0000002c0a08bc10 */ /* 0x000fc8000ff9e0ff */
[----:B------:R2:W-:Y:S01]  /*23550*/  @!P1 STG.E.U8 desc[UR46][R10.64+0x89], R9 ;  /* 0x000089090a009986 */ /* 0x0005e2000c10112e */
[----:B------:R-:W-:-:S04]  /*23560*/  @!P2 IADD3 R152, P1, R10, UR44, RZ ;  /* 0x0000002c0a98ac10 */ /* 0x000fc8000ff3e0ff */
[----:B------:R-:W-:Y:S01]  /*23570*/  @!P2 IADD3.X R153, R11, UR43, RZ, P1, !PT ;  /* 0x0000002b0b99ac10 */ /* 0x000fe20008ffe4ff */
[----:B------:R-:W-:Y:S08]  /*23580*/  @P2 BRA `(.L_x_177) ;  /* 0x00000000000c2947 */ /* 0x000ff00003800000 */
[----:B------:R-:W3:Y:S02]  /*23590*/  LDG.E.U8 R2, desc[UR46][R158.64+0x88] ;  /* 0x0000882e9e027981 */ /* 0x000ee4000c1e1100 */
[----:B---3--:R-:W-:-:S05]  /*235a0*/  PRMT R3, R2, 0x8880, RZ ;  /* 0x0000888002037816 */ /* 0x008fca00000000ff */
[----:B------:R-:W-:-:S07]  /*235b0*/  IMAD R3, R3, R17, RZ ;  /* 0x0000001103037224 */ /* 0x000fce00078e02ff */
.L_x_177:
[----:B------:R-:W-:Y:S05]  /*235c0*/  BSYNC B1 ;  /* 0x0000000000017941 */ /* 0x000fea0003800000 */
.L_x_176:
[----:B------:R-:W3:Y:S01]  /*235d0*/  LDL.LU R21, [R1+0xd18] ;  /* 0x000d180001157983 */ /* 0x000ee20000300800 */
[----:B------:R-:W-:Y:S01]  /*235e0*/  BSSY B1, `(.L_x_178) ;  /* 0x0000008000017945 */ /* 0x000fe20003800000 */
[----:B--2---:R-:W-:Y:S01]  /*235f0*/  @!P3 IADD3.X R9, R11, UR43, RZ, P4, !PT ;  /* 0x0000002b0b09bc10 */ /* 0x004fe2000a7fe4ff */
[----:B---3--:R-:W-:-:S05]  /*23600*/  @!P2 IMAD R21, R21, R16, R3 ;  /* 0x000000101515a224 */ /* 0x008fca00078e0203 */
[----:B------:R2:W-:Y:S01]  /*23610*/  @!P2 STG.E.U8 desc[UR46][R152.64+0x88], R21 ;  /* 0x000088159800a986 */ /* 0x0005e2000c10112e */
[----:B------:R-:W-:Y:S05]  /*23620*/  @P3 BRA `(.L_x_179) ;  /* 0x00000000000c3947 */ /* 0x000fea0003800000 */
[----:B------:R-:W3:Y:S02]  /*23630*/  LDG.E.U8 R2, desc[UR46][R158.64+0x89] ;  /* 0x0000892e9e027981 */ /* 0x000ee4000c1e1100 */
[----:B---3--:R-:W-:-:S05]  /*23640*/  PRMT R3, R2, 0x8880, RZ ;  /* 0x0000888002037816 */ /* 0x008fca00000000ff */
[----:B------:R-:W-:-:S07]  /*23650*/  IMAD R3, R3, R17, RZ ;  /* 0x0000001103037224 */ /* 0x000fce00078e02ff */
.L_x_179:
[----:B------:R-:W-:Y:S05]  /*23660*/  BSYNC B1 ;  /* 0x0000000000017941 */ /* 0x000fea0003800000 */
.L_x_178:
[----:B--2---:R-:W2:Y:S01]  /*23670*/  LDL.LU R21, [R1+0xd1c] ;  /* 0x000d1c0001157983 */ /* 0x004ea20000300800 */
        /* <DEDUP_REMOVED lines=11> */
.L_x_181:
[----:B------:R-:W-:Y:S05]  /*23730*/  BSYNC B1 ;  /* 0x0000000000017941 */ /* 0x000fea0003800000 */
.L_x_180:
        /* <DEDUP_REMOVED lines=10> */
.L_x_183:
[----:B------:R-:W-:Y:S05]  /*237e0*/  BSYNC B1 ;  /* 0x0000000000017941 */ /* 0x000fea0003800000 */
.L_x_182:
        /* <DEDUP_REMOVED lines=11> */
.L_x_185:
[----:B------:R-:W-:Y:S05]  /*238a0*/  BSYNC B1 ;  /* 0x0000000000017941 */ /* 0x000fea0003800000 */
.L_x_184:
        /* <DEDUP_REMOVED lines=14> */
.L_x_187:
[----:B------:R-:W-:Y:S05]  /*23990*/  BSYNC B1 ;  /* 0x0000000000017941 */ /* 0x000fea0003800000 */
.L_x_186:
        /* <DEDUP_REMOVED lines=8> */
.L_x_189:
[----:B------:R-:W-:Y:S05]  /*23a20*/  BSYNC B1 ;  /* 0x0000000000017941 */ /* 0x000fea0003800000 */
.L_x_188:
        /* <DEDUP_REMOVED lines=10> */
.L_x_191:
[----:B------:R-:W-:Y:S05]  /*23ad0*/  BSYNC B1 ;  /* 0x0000000000017941 */ /* 0x000fea0003800000 */
.L_x_190:
        /* <DEDUP_REMOVED lines=12> */
.L_x_193:
[----:B------:R-:W-:Y:S05]  /*23ba0*/  BSYNC B1 ;  /* 0x0000000000017941 */ /* 0x000fea0003800000 */
.L_x_192:
        /* <DEDUP_REMOVED lines=9> */
.L_x_195:
[----:B------:R-:W-:Y:S05]  /*23c40*/  BSYNC B1 ;  /* 0x0000000000017941 */ /* 0x000fea0003800000 */
.L_x_194:
        /* <DEDUP_REMOVED lines=12> */
.L_x_197:
[----:B------:R-:W-:Y:S05]  /*23d10*/  BSYNC B1 ;  /* 0x0000000000017941 */ /* 0x000fea0003800000 */
.L_x_196:
        /* <DEDUP_REMOVED lines=10> */
.L_x_199:
[----:B------:R-:W-:Y:S05]  /*23dc0*/  BSYNC B1 ;  /* 0x0000000000017941 */ /* 0x000fea0003800000 */
.L_x_198:
        /* <DEDUP_REMOVED lines=11> */
.L_x_201:
[----:B------:R-:W-:Y:S05]  /*23e80*/  BSYNC B1 ;  /* 0x0000000000017941 */ /* 0x000fea0003800000 */
.L_x_200:
        /* <DEDUP_REMOVED lines=14> */
.L_x_203:
[----:B------:R-:W-:Y:S05]  /*23f70*/  BSYNC B1 ;  /* 0x0000000000017941 */ /* 0x000fea0003800000 */
.L_x_202:
        /* <DEDUP_REMOVED lines=8> */
.L_x_205:
[----:B------:R-:W-:Y:S05]  /*24000*/  BSYNC B1 ;  /* 0x0000000000017941 */ /* 0x000fea0003800000 */
.L_x_204:
        /* <DEDUP_REMOVED lines=10> */
.L_x_207:
[----:B------:R-:W-:Y:S05]  /*240b0*/  BSYNC B1 ;  /* 0x0000000000017941 */ /* 0x000fea0003800000 */
.L_x_206:
        /* <DEDUP_REMOVED lines=12> */
.L_x_209:
[----:B------:R-:W-:Y:S05]  /*24180*/  BSYNC B1 ;  /* 0x0000000000017941 */ /* 0x000fea0003800000 */
.L_x_208:
        /* <DEDUP_REMOVED lines=9> */
.L_x_211:
[----:B------:R-:W-:Y:S05]  /*24220*/  BSYNC B1 ;  /* 0x0000000000017941 */ /* 0x000fea0003800000 */
.L_x_210:
        /* <DEDUP_REMOVED lines=12> */
.L_x_213:
[----:B------:R-:W-:Y:S05]  /*242f0*/  BSYNC B1 ;  /* 0x0000000000017941 */ /* 0x000fea0003800000 */
.L_x_212:
        /* <DEDUP_REMOVED lines=10> */
.L_x_215:
[----:B------:R-:W-:Y:S05]  /*243a0*/  BSYNC B1 ;  /* 0x0000000000017941 */ /* 0x000fea0003800000 */
.L_x_214:
        /* <DEDUP_REMOVED lines=11> */
.L_x_217:
[----:B------:R-:W-:Y:S05]  /*24460*/  BSYNC B1 ;  /* 0x0000000000017941 */ /* 0x000fea0003800000 */
.L_x_216:
        /* <DEDUP_REMOVED lines=14> */
.L_x_219:
[----:B------:R-:W-:Y:S05]  /*24550*/  BSYNC B1 ;  /* 0x0000000000017941 */ /* 0x000fea0003800000 */
.L_x_218:
        /* <DEDUP_REMOVED lines=8> */
.L_x_221:
[----:B------:R-:W-:Y:S05]  /*245e0*/  BSYNC B1 ;  /* 0x0000000000017941 */ /* 0x000fea0003800000 */
.L_x_220:
        /* <DEDUP_REMOVED lines=10> */
.L_x_223:
[----:B------:R-:W-:Y:S05]  /*24690*/  BSYNC B1 ;  /* 0x0000000000017941 */ /* 0x000fea0003800000 */
.L_x_222:
        /* <DEDUP_REMOVED lines=12> */
.L_x_225:
[----:B------:R-:W-:Y:S05]  /*24760*/  BSYNC B1 ;  /* 0x0000000000017941 */ /* 0x000fea0003800000 */
.L_x_224:
        /* <DEDUP_REMOVED lines=9> */
.L_x_227:
[----:B------:R-:W-:Y:S05]  /*24800*/  BSYNC B1 ;  /* 0x0000000000017941 */ /* 0x000fea0003800000 */
.L_x_226:
        /* <DEDUP_REMOVED lines=12> */
.L_x_229:
[----:B------:R-:W-:Y:S05]  /*248d0*/  BSYNC B1 ;  /* 0x0000000000017941 */ /* 0x000fea0003800000 */
.L_x_228:
        /* <DEDUP_REMOVED lines=10> */
.L_x_231:
[----:B------:R-:W-:Y:S05]  /*24980*/  BSYNC B1 ;  /* 0x0000000000017941 */ /* 0x000fea0003800000 */
.L_x_230:
        /* <DEDUP_REMOVED lines=11> */
.L_x_233:
[----:B------:R-:W-:Y:S05]  /*24a40*/  BSYNC B1 ;  /* 0x0000000000017941 */ /* 0x000fea0003800000 */
.L_x_232:
        /* <DEDUP_REMOVED lines=14> */
.L_x_235:
[----:B------:R-:W-:Y:S05]  /*24b30*/  BSYNC B1 ;  /* 0x0000000000017941 */ /* 0x000fea0003800000 */
.L_x_234:
        /* <DEDUP_REMOVED lines=8> */
.L_x_237:
[----:B------:R-:W-:Y:S05]  /*24bc0*/  BSYNC B1 ;  /* 0x0000000000017941 */ /* 0x000fea0003800000 */
.L_x_236:
        /* <DEDUP_REMOVED lines=10> */
.L_x_239:
[----:B------:R-:W-:Y:S05]  /*24c70*/  BSYNC B1 ;  /* 0x0000000000017941 */ /* 0x000fea0003800000 */
.L_x_238:
        /* <DEDUP_REMOVED lines=12> */
.L_x_241:
[----:B------:R-:W-:Y:S05]  /*24d40*/  BSYNC B1 ;  /* 0x0000000000017941 */ /* 0x000fea0003800000 */
.L_x_240:
        /* <DEDUP_REMOVED lines=9> */
.L_x_243:
[----:B------:R-:W-:Y:S05]  /*24de0*/  BSYNC B1 ;  /* 0x0000000000017941 */ /* 0x000fea0003800000 */
.L_x_242:
        /* <DEDUP_REMOVED lines=12> */
.L_x_245:
[----:B------:R-:W-:Y:S05]  /*24eb0*/  BSYNC B1 ;  /* 0x0000000000017941 */ /* 0x000fea0003800000 */
.L_x_244:
        /* <DEDUP_REMOVED lines=10> */
.L_x_247:
[----:B------:R-:W-:Y:S05]  /*24f60*/  BSYNC B1 ;  /* 0x0000000000017941 */ /* 0x000fea0003800000 */
.L_x_246:
        /* <DEDUP_REMOVED lines=11> */
.L_x_249:
[----:B------:R-:W-:Y:S05]  /*25020*/  BSYNC B1 ;  /* 0x0000000000017941 */ /* 0x000fea0003800000 */
.L_x_248:
        /* <DEDUP_REMOVED lines=14> */
.L_x_251:
[----:B------:R-:W-:Y:S05]  /*25110*/  BSYNC B1 ;  /* 0x0000000000017941 */ /* 0x000fea0003800000 */
.L_x_250:
        /* <DEDUP_REMOVED lines=8> */
.L_x_253:
[----:B------:R-:W-:Y:S05]  /*251a0*/  BSYNC B1 ;  /* 0x0000000000017941 */ /* 0x000fea0003800000 */
.L_x_252:
        /* <DEDUP_REMOVED lines=10> */
.L_x_255:
[----:B------:R-:W-:Y:S05]  /*25250*/  BSYNC B1 ;  /* 0x0000000000017941 */ /* 0x000fea0003800000 */
.L_x_254:
        /* <DEDUP_REMOVED lines=12> */
.L_x_257:
[----:B------:R-:W-:Y:S05]  /*25320*/  BSYNC B1 ;  /* 0x0000000000017941 */ /* 0x000fea0003800000 */
.L_x_256:
        /* <DEDUP_REMOVED lines=9> */
.L_x_259:
[----:B------:R-:W-:Y:S05]  /*253c0*/  BSYNC B1 ;  /* 0x0000000000017941 */ /* 0x000fea0003800000 */
.L_x_258:
        /* <DEDUP_REMOVED lines=12> */
.L_x_261:
[----:B------:R-:W-:Y:S05]  /*25490*/  BSYNC B1 ;  /* 0x0000000000017941 */ /* 0x000fea0003800000 */
.L_x_260:
        /* <DEDUP_REMOVED lines=10> */
.L_x_263:
[----:B------:R-:W-:Y:S05]  /*25540*/  BSYNC B1 ;  /* 0x0000000000017941 */ /* 0x000fea0003800000 */
.L_x_262:
        /* <DEDUP_REMOVED lines=11> */
.L_x_265:
[----:B------:R-:W-:Y:S05]  /*25600*/  BSYNC B1 ;  /* 0x0000000000017941 */ /* 0x000fea0003800000 */
.L_x_264:
        /* <DEDUP_REMOVED lines=14> */
.L_x_267:
[----:B------:R-:W-:Y:S05]  /*256f0*/  BSYNC B1 ;  /* 0x0000000000017941 */ /* 0x000fea0003800000 */
.L_x_266:
        /* <DEDUP_REMOVED lines=8> */
.L_x_269:
[----:B------:R-:W-:Y:S05]  /*25780*/  BSYNC B1 ;  /* 0x0000000000017941 */ /* 0x000fea0003800000 */
.L_x_268:
        /* <DEDUP_REMOVED lines=10> */
.L_x_271:
[----:B------:R-:W-:Y:S05]  /*25830*/  BSYNC B1 ;  /* 0x0000000000017941 */ /* 0x000fea0003800000 */
.L_x_270:
        /* <DEDUP_REMOVED lines=12> */
.L_x_273:
[----:B------:R-:W-:Y:S05]  /*25900*/  BSYNC B1 ;  /* 0x0000000000017941 */ /* 0x000fea0003800000 */
.L_x_272:
        /* <DEDUP_REMOVED lines=9> */
.L_x_275:
[----:B------:R-:W-:Y:S05]  /*259a0*/  BSYNC B1 ;  /* 0x0000000000017941 */ /* 0x000fea0003800000 */
.L_x_274:
        /* <DEDUP_REMOVED lines=12> */
.L_x_277:
[----:B------:R-:W-:Y:S05]  /*25a70*/  BSYNC B1 ;  /* 0x0000000000017941 */ /* 0x000fea0003800000 */
.L_x_276:
        /* <DEDUP_REMOVED lines=10> */
.L_x_279:
[----:B------:R-:W-:Y:S05]  /*25b20*/  BSYNC B1 ;  /* 0x0000000000017941 */ /* 0x000fea0003800000 */
.L_x_278:
        /* <DEDUP_REMOVED lines=11> */
.L_x_281:
[----:B------:R-:W-:Y:S05]  /*25be0*/  BSYNC B1 ;  /* 0x0000000000017941 */ /* 0x000fea0003800000 */
.L_x_280:
        /* <DEDUP_REMOVED lines=14> */
.L_x_283:
[----:B------:R-:W-:Y:S05]  /*25cd0*/  BSYNC B1 ;  /* 0x0000000000017941 */ /* 0x000fea0003800000 */
.L_x_282:
        /* <DEDUP_REMOVED lines=8> */
.L_x_285:
[----:B------:R-:W-:Y:S05]  /*25d60*/  BSYNC B1 ;  /* 0x0000000000017941 */ /* 0x000fea0003800000 */
.L_x_284:
        /* <DEDUP_REMOVED lines=10> */
.L_x_287:
[----:B------:R-:W-:Y:S05]  /*25e10*/  BSYNC B1 ;  /* 0x0000000000017941 */ /* 0x000fea0003800000 */
.L_x_286:
[----:B--2---:R-:W2:Y:S01]  /*25e20*/  LDL.LU R8, [R1+0xdf4] ;  /* 0x000df40001087983 */ /* 0x004ea20000300800 */
[----:B------:R-:W-:Y:S01]  /*25e30*/  IADD3 R21, P1, R20, 0x80, RZ ;  /* 0x0000008014157810 */ /* 0x000fe20007f3e0ff */
[----:B------:R-:W-:Y:S01]  /*25e40*/  @!P4 IMAD.MOV.U32 R9, RZ, RZ, R11 ;  /* 0x000000ffff09c224 */ /* 0x000fe200078e000b */
[----:B------:R-:W-:Y:S01]  /*25e50*/  ISETP.GE.AND P5, PT, R19, 0x81, PT ;  /* 0x000000811300780c */ /* 0x000fe20003fa6270 */
[----:B------:R-:W-:Y:S01]  /*25e60*/  BSSY B1, `(.L_x_288) ;  /* 0x0000014000017945 */ /* 0x000fe20003800000 */
[----:B------:R-:W-:Y:S01]  /*25e70*/  @!P0 IADD3 R152, P3, R10, UR44, RZ ;  /* 0x0000002c0a988c10 */ /* 0x000fe2000ff7e0ff */
[----:B------:R-:W-:Y:S01]  /*25e80*/  IMAD.X R157, RZ, RZ, UR9, P1 ;  /* 0x00000009ff9d7e24 */ /* 0x000fe200088e06ff */
[----:B------:R-:W-:Y:S01]  /*25e90*/  LOP3.LUT R18, R18, 0xfffffffb, RZ, 0xc0, !PT ;  /* 0xfffffffb12127812 */ /* 0x000fe200078ec0ff */
[----:B------:R-:W-:Y:S01]  /*25ea0*/  IMAD.WIDE.U32 R154, R21, R6, R12 ;  /* 0x00000006159a7225 */ /* 0x000fe200078e000c */
[----:B------:R-:W-:-:S03]  /*25eb0*/  ISETP.LT.OR P1, PT, R0, 0x1, !P5 ;  /* 0x000000010000780c */ /* 0x000fc60006f21670 */
[----:B------:R-:W-:-:S04]  /*25ec0*/  IMAD R162, R157, R6, RZ ;  /* 0x000000069da27224 */ /* 0x000fc800078e02ff */
[----:B------:R-:W-:Y:S01]  /*25ed0*/  @P5 LOP3.LUT R18, R18, 0x4, RZ, 0xfc, !PT ;  /* 0x0000000412125812 */ /* 0x000fe200078efcff */
[----:B------:R-:W-:Y:S02]  /*25ee0*/  IMAD R162, R21, R7, R162 ;  /* 0x0000000715a27224 */ /* 0x000fe400078e02a2 */
[----:B--2---:R-:W-:Y:S02]  /*25ef0*/  @!P4 IMAD R153, R8, R16, R3 ;  /* 0x000000100899c224 */ /* 0x004fe400078e0203 */
[----:B------:R-:W-:-:S05]  /*25f00*/  @!P4 IMAD.MOV.U32 R8, RZ, RZ, R10 ;  /* 0x000000ffff08c224 */ /* 0x000fca00078e000a */
[----:B------:R2:W-:Y:S02]  /*25f10*/  @!P4 STG.E.U8 desc[UR46][R8.64+0xf9], R153 ;  /* 0x0000f9990800c986 */ /* 0x0005e4000c10112e */
[----:B--2---:R-:W-:Y:S02]  /*25f20*/  @!P0 IADD3.X R153, R11, UR43, RZ, P3, !PT ;  /* 0x0000002b0b998c10 */ /* 0x004fe40009ffe4ff */
[----:B------:R-:W-:-:S04]  /*25f30*/  @!P2 IADD3 R8, P3, R10, UR44, RZ ;  /* 0x0000002c0a08ac10 */ /* 0x000fc8000ff7e0ff */
[----:B------:R-:W-:Y:S02]  /*25f40*/  @!P2 IADD3.X R9, R11, UR43, RZ, P3, !PT ;  /* 0x0000002b0b09ac10 */ /* 0x000fe40009ffe4ff */
[----:B------:R-:W-:Y:S01]  /*25f50*/  IADD3 R156, P3, R154, R14, RZ ;  /* 0x0000000e9a9c7210 */ /* 0x000fe20007f7e0ff */
[----:B------:R-:W-:-:S12]  /*25f60*/  @P0 BRA `(.L_x_289) ;  /* 0x00000000000c0947 */ /* 0x000fd80003800000 */
[----:B------:R-:W2:Y:S02]  /*25f70*/  LDG.E.U8 R2, desc[UR46][R158.64+0xf8] ;  /* 0x0000f82e9e027981 */ /* 0x000ea4000c1e1100 */
[----:B--2---:R-:W-:-:S05]  /*25f80*/  PRMT R3, R2, 0x8880, RZ ;  /* 0x0000888002037816 */ /* 0x004fca00000000ff */
[----:B------:R-:W-:-:S07]  /*25f90*/  IMAD R3, R3, R17, RZ ;  /* 0x0000001103037224 */ /* 0x000fce00078e02ff */
.L_x_289:
[----:B------:R-:W-:Y:S05]  /*25fa0*/  BSYNC B1 ;  /* 0x0000000000017941 */ /* 0x000fea0003800000 */
.L_x_288:
[----:B------:R-:W2:Y:S01]  /*25fb0*/  LDL.LU R163, [R1+0xdf8] ;  /* 0x000df80001a37983 */ /* 0x000ea20000300800 */
[----:B------:R-:W-:Y:S01]  /*25fc0*/  BSSY B1, `(.L_x_290) ;  /* 0x0000008000017945 */ /* 0x000fe20003800000 */
[----:B------:R-:W-:Y:S01]  /*25fd0*/  IADD3.X R157, R15, R155, R162, P3, !PT ;  /* 0x0000009b0f9d7210 */ /* 0x000fe20001ffe4a2 */
[----:B--2---:R-:W-:-:S05]  /*25fe0*/  @!P0 IMAD R154, R163, R16, R3 ;  /* 0x00000010a39a8224 */ /* 0x004fca00078e0203 */
[----:B------:R2:W-:Y:S01]  /*25ff0*/  @!P0 STG.E.U8 desc[UR46][R152.64+0xf8], R154 ;  /* 0x0000f89a98008986 */ /* 0x0005e2000c10112e */
[----:B------:R-:W-:Y:S05]  /*26000*/  @P2 BRA `(.L_x_291) ;  /* 0x00000000000c2947 */ /* 0x000fea0003800000 */
[----:B------:R-:W3:Y:S02]  /*26010*/  LDG.E.U8 R2, desc[UR46][R158.64+0xf9] ;  /* 0x0000f92e9e027981 */ /* 0x000ee4000c1e1100 */
[----:B---3--:R-:W-:-:S05]  /*26020*/  PRMT R3, R2, 0x8880, RZ ;  /* 0x0000888002037816 */ /* 0x008fca00000000ff */
[----:B------:R-:W-:-:S07]  /*26030*/  IMAD R3, R3, R17, RZ ;  /* 0x0000001103037224 */ /* 0x000fce00078e02ff */
.L_x_291:
[----:B------:R-:W-:Y:S05]  /*26040*/  BSYNC B1 ;  /* 0x0000000000017941 */ /* 0x000fea0003800000 */
.L_x_290:
[----:B--2---:R-:W2:Y:S04]  /*26050*/  LDL.LU R152, [R1+0xdfc] ;  /* 0x000dfc0001987983 */ /* 0x004ea80000300800 */
[----:B------:R-:W3:Y:S01]  /*26060*/  LDL.LU R153, [R1+0xa00] ;  /* 0x000a000001997983 */ /* 0x000ee20000300800 */
[----:B--2---:R-:W-:-:S05]  /*26070*/  @!P2 IMAD R152, R152, R16, R3 ;  /* 0x000000109898a224 */ /* 0x004fca00078e0203 */
[----:B------:R2:W-:Y:S04]  /*26080*/  @!P2 STG.E.U8 desc[UR46][R8.64+0xf9], R152 ;  /* 0x0000f9980800a986 */ /* 0x0005e8000c10112e */
[----:B------:R-:W4:Y:S01]  /*26090*/  @!P1 LDG.E.U8 R2, desc[UR46][R156.64] ;  /* 0x0000002e9c029981 */ /* 0x000f22000c1e1100 */
[----:B------:R-:W-:Y:S01]  /*260a0*/  USHF.L.U64.HI UR4, UR10, 0x7, UR11 ;  /* 0x000000070a047899 */ /* 0x000fe2000801020b */
[----:B------:R-:W-:Y:S01]  /*260b0*/  IMAD.WIDE.U32 R154, R21, R6, R4 ;  /* 0x00000006159a7225 */ /* 0x000fe200078e0004 */
[----:B------:R-:W-:Y:S01]  /*260c0*/  ISETP.GE.AND P4, PT, R19, 0x89, PT ;  /* 0x000000891300780c */ /* 0x000fe20003f86270 */
[----:B------:R-:W-:Y:S02]  /*260d0*/  BSSY B1, `(.L_x_292) ;  /* 0x0000013000017945 */ /* 0x000fe40003800000 */
[----:B------:R-:W-:-:S02]  /*260e0*/  IMAD.IADD R162, R162, 0x1, R155 ;  /* 0x00000001a2a27824 */ /* 0x000fc400078e029b */
[----:B--2---:R-:W-:Y:S01]  /*260f0*/  IMAD.U32 R152, RZ, RZ, UR10 ;  /* 0x0000000aff987e24 */ /* 0x004fe2000f8e00ff */
[----:B----4-:R-:W-:-:S05]  /*26100*/  @!P1 PRMT R8, R2, 0x8880, RZ ;  /* 0x0000888002089816 */ /* 0x010fca00000000ff */
[----:B------:R-:W-:Y:S01]  /*26110*/  @!P1 IMAD.MOV.U32 R9, RZ, RZ, R8 ;  /* 0x000000ffff099224 */ /* 0x000fe200078e0008 */
[----:B------:R-:W-:-:S03]  /*26120*/  LEA R8, P0, R152, R10, 0x7 ;  /* 0x0000000a98087211 */ /* 0x000fc600078038ff */
[----:B------:R-:W-:Y:S01]  /*26130*/  @!P1 IMAD R3, R9, R17, RZ ;  /* 0x0000001109039224 */ /* 0x000fe200078e02ff */
[----:B------:R-:W-:Y:S02]  /*26140*/  IADD3.X R9, R11, UR4, RZ, P0, !PT ;  /* 0x000000040b097c10 */ /* 0x000fe400087fe4ff */
[----:B------:R-:W-:Y:S01]  /*26150*/  IADD3 R154, P0, P2, R22, R14, R154 ;  /* 0x0000000e169a7210 */ /* 0x000fe20007a1e09a */
[----:B---3--:R-:W-:-:S03]  /*26160*/  @!P1 IMAD R21, R153, R16, R3 ;  /* 0x0000001099159224 */ /* 0x008fc600078e0203 */
[----:B------:R-:W-:Y:S02]  /*26170*/  IADD3.X R155, R13, R15, R162, P0, P2 ;  /* 0x0000000f0d9b7210 */ /* 0x000fe400007e44a2 */
[----:B------:R2:W-:Y:S01]  /*26180*/  @!P1 STG.E.U8 desc[UR46][R8.64], R21 ;  /* 0x0000001508009986 */ /* 0x0005e2000c10112e */
[C---:B------:R-:W-:Y:S02]  /*26190*/  ISETP.LT.OR P1, PT, R0.reuse, 0x2, !P5 ;  /* 0x000000020000780c */ /* 0x040fe40006f21670 */
[C---:B------:R-:W-:Y:S02]  /*261a0*/  ISETP.LT.OR P2, PT, R0.reuse, 0x1, !P4 ;  /* 0x000000010000780c */ /* 0x040fe40006741670 */
[----:B------:R-:W-:-:S09]  /*261b0*/  ISETP.LT.OR P0, PT, R0, 0x2, !P4 ;  /* 0x000000020000780c */ /* 0x000fd20006701670 */
[----:B--2---:R-:W-:Y:S05]  /*261c0*/  @P1 BRA `(.L_x_293) ;  /* 0x00000000000c1947 */ /* 0x004fea0003800000 */
[----:B------:R-:W2:Y:S02]  /*261d0*/  LDG.E.U8 R2, desc[UR46][R156.64+0x1] ;  /* 0x0000012e9c027981 */ /* 0x000ea4000c1e1100 */
[----:B--2---:R-:W-:-:S05]  /*261e0*/  PRMT R3, R2, 0x8880, RZ ;  /* 0x0000888002037816 */ /* 0x004fca00000000ff */
[----:B------:R-:W-:-:S07]  /*261f0*/  IMAD R3, R3, R17, RZ ;  /* 0x0000001103037224 */ /* 0x000fce00078e02ff */
.L_x_293:
[----:B------:R-:W-:Y:S05]  /*26200*/  BSYNC B1 ;  /* 0x0000000000017941 */ /* 0x000fea0003800000 */
.L_x_292:
[----:B------:R-:W2:Y:S01]  /*26210*/  LDL.LU R21, [R1+0xa04] ;  /* 0x000a040001157983 */ /* 0x000ea20000300800 */
[----:B------:R-:W-:Y:S01]  /*26220*/  BSSY B1, `(.L_x_294) ;  /* 0x000000a000017945 */ /* 0x000fe20003800000 */
[----:B--2---:R-:W-:-:S05]  /*26230*/  @!P1 IMAD R21, R21, R16, R3 ;  /* 0x0000001015159224 */ /* 0x004fca00078e0203 */
[----:B------:R2:W-:Y:S01]  /*26240*/  @!P1 STG.E.U8 desc[UR46][R8.64+0x1], R21 ;  /* 0x0000011508009986 */ /* 0x0005e2000c10112e */
[----:B------:R-:W-:-:S04]  /*26250*/  @!P2 IADD3 R162, P1, R8, UR44, RZ ;  /* 0x0000002c08a2ac10 */ /* 0x000fc8000ff3e0ff */
[----:B------:R-:W-:Y:S02]  /*26260*/  @!P2 IADD3.X R163, R9, UR43, RZ, P1, !PT ;  /* 0x0000002b09a3ac10 */ /* 0x000fe40008ffe4ff */
[----:B------:R-:W-:Y:S01]  /*26270*/  @!P0 IADD3 R152, P1, R8, UR44, RZ ;  /* 0x0000002c08988c10 */ /* 0x000fe2000ff3e0ff */
[----:B------:R-:W-:-:S12]  /*26280*/  @P2 BRA `(.L_x_295) ;  /* 0x00000000000c2947 */ /* 0x000fd80003800000 */
[----:B------:R-:W3:Y:S02]  /*26290*/  LDG.E.U8 R2, desc[UR46][R154.64] ;  /* 0x0000002e9a027981 */ /* 0x000ee4000c1e1100 */
[----:B---3--:R-:W-:-:S05]  /*262a0*/  PRMT R3, R2, 0x8880, RZ ;  /* 0x0000888002037816 */ /* 0x008fca00000000ff */
[----:B------:R-:W-:-:S07]  /*262b0*/  IMAD R3, R3, R17, RZ ;  /* 0x0000001103037224 */ /* 0x000fce00078e02ff */
.L_x_295:
[----:B------:R-:W-:Y:S05]  /*262c0*/  BSYNC B1 ;  /* 0x0000000000017941 */ /* 0x000fea0003800000 */
.L_x_294:
[----:B--2---:R-:W2:Y:S01]  /*262d0*/  LDL.LU R21, [R1+0xa08] ;  /* 0x000a080001157983 */ /* 0x004ea20000300800 */
[----:B------:R-:W-:Y:S01]  /*262e0*/  BSSY B1, `(.L_x_296) ;  /* 0x0000008000017945 */ /* 0x000fe20003800000 */
[----:B------:R-:W-:Y:S01]  /*262f0*/  @!P0 IADD3.X R153, R9, UR43, RZ, P1, !PT ;  /* 0x0000002b09998c10 */ /* 0x000fe20008ffe4ff */
[----:B--2---:R-:W-:-:S05]  /*26300*/  @!P2 IMAD R21, R21, R16, R3 ;  /* 0x000000101515a224 */ /* 0x004fca00078e0203 */
[----:B------:R2:W-:Y:S01]  /*26310*/  @!P2 STG.E.U8 desc[UR46][R162.64], R21 ;  /* 0x00000015a200a986 */ /* 0x0005e2000c10112e */
[----:B------:R-:W-:Y:S05]  /*26320*/  @P0 BRA `(.L_x_297) ;  /* 0x00000000000c0947 */ /* 0x000fea0003800000 */
[----:B------:R-:W3:Y:S02]  /*26330*/  LDG.E.U8 R2, desc[UR46][R154.64+0x1] ;  /* 0x0000012e9a027981 */ /* 0x000ee4000c1e1100 */
[----:B---3--:R-:W-:-:S05]  /*26340*/  PRMT R3, R2, 0x8880, RZ ;  /* 0x0000888002037816 */ /* 0x008fca00000000ff */
[----:B------:R-:W-:-:S07]  /*26350*/  IMAD R3, R3, R17, RZ ;  /* 0x0000001103037224 */ /* 0x000fce00078e02ff */
.L_x_297:
[----:B------:R-:W-:Y:S05]  /*26360*/  BSYNC B1 ;  /* 0x0000000000017941 */ /* 0x000fea0003800000 */
.L_x_296:
[----:B--2---:R-:W2:Y:S01]  /*26370*/  LDL.LU R21, [R1+0xa0c] ;  /* 0x000a0c0001157983 */ /* 0x004ea20000300800 */
[C---:B------:R-:W-:Y:S01]  /*26380*/  ISETP.LT.OR P2, PT, R0.reuse, 0x9, !P5 ;  /* 0x000000090000780c */ /* 0x040fe20006f41670 */
[----:B------:R-:W-:Y:S01]  /*26390*/  BSSY B1, `(.L_x_298) ;  /* 0x0000009000017945 */ /* 0x000fe20003800000 */
[----:B------:R-:W-:Y:S01]  /*263a0*/  ISETP.LT.OR P1, PT, R0, 0xa, !P5 ;  /* 0x0000000a0000780c */ /* 0x000fe20006f21670 */
[----:B--2---:R-:W-:-:S05]  /*263b0*/  @!P0 IMAD R21, R21, R16, R3 ;  /* 0x0000001015158224 */ /* 0x004fca00078e0203 */
[----:B------:R2:W-:Y:S01]  /*263c0*/  @!P0 STG.E.U8 desc[UR46][R152.64+0x1], R21 ;  /* 0x0000011598008986 */ /* 0x0005e2000c10112e */
[----:B------:R-:W-:-:S04]  /*263d0*/  ISETP.LT.OR P0, PT, R0, 0x9, !P4 ;  /* 0x000000090000780c */ /* 0x000fc80006701670 */
[----:B------:R-:W-:Y:S09]  /*263e0*/  @P2 BRA `(.L_x_299) ;  /* 0x00000000000c2947 */ /* 0x000ff20003800000 */
[----:B------:R-:W3:Y:S02]  /*263f0*/  LDG.E.U8 R2, desc[UR46][R156.64+0x8] ;  /* 0x0000082e9c027981 */ /* 0x000ee4000c1e1100 */
[----:B---3--:R-:W-:-:S05]  /*26400*/  PRMT R3, R2, 0x8880, RZ ;  /* 0x0000888002037816 */ /* 0x008fca00000000ff */
[----:B------:R-:W-:-:S07]  /*26410*/  IMAD R3, R3, R17, RZ ;  /* 0x0000001103037224 */ /* 0x000fce00078e02ff */
.L_x_299:
[----:B------:R-:W-:Y:S05]  /*26420*/  BSYNC B1 ;  /* 0x0000000000017941 */ /* 0x000fea0003800000 */
.L_x_298:
[----:B--2---:R-:W2:Y:S01]  /*26430*/  LDL.LU R21, [R1+0xa10] ;  /* 0x000a100001157983 */ /* 0x004ea20000300800 */
[----:B------:R-:W-:Y:S01]  /*26440*/  BSSY B1, `(.L_x_300) ;  /* 0x0000007000017945 */ /* 0x000fe20003800000 */
[----:B--2---:R-:W-:-:S05]  /*26450*/  @!P2 IMAD R21, R21, R16, R3 ;  /* 0x000000101515a224 */ /* 0x004fca00078e0203 */
[----:B------:R2:W-:Y:S01]  /*26460*/  @!P2 STG.E.U8 desc[UR46][R8.64+0x8], R21 ;  /* 0x000008150800a986 */ /* 0x0005e2000c10112e */
[----:B------:R-:W-:Y:S05]  /*26470*/  @P1 BRA `(.L_x_301) ;  /* 0x00000000000c1947 */ /* 0x000fea0003800000 */
[----:B------:R-:W3:Y:S02]  /*26480*/  LDG.E.U8 R2, desc[UR46][R156.64+0x9] ;  /* 0x0000092e9c027981 */ /* 0x000ee4000c1e1100 */
[----:B---3--:R-:W-:-:S05]  /*26490*/  PRMT R3, R2, 0x8880, RZ ;  /* 0x0000888002037816 */ /* 0x008fca00000000ff */
[----:B------:R-:W-:-:S07]  /*264a0*/  IMAD R3, R3, R17, RZ ;  /* 0x0000001103037224 */ /* 0x000fce00078e02ff */
.L_x_301:
[----:B------:R-:W-:Y:S05]  /*264b0*/  BSYNC B1 ;  /* 0x0000000000017941 */ /* 0x000fea0003800000 */
.L_x_300:
[----:B--2---:R-:W2:Y:S01]  /*264c0*/  LDL.LU R21, [R1+0xa14] ;  /* 0x000a140001157983 */ /* 0x004ea20000300800 */
[----:B------:R-:W-:Y:S01]  /*264d0*/  BSSY B1, `(.L_x_302) ;  /* 0x000000a000017945 */ /* 0x000fe20003800000 */
[----:B------:R-:W-:Y:S01]  /*264e0*/  ISETP.LT.OR P2, PT, R0, 0xa, !P4 ;  /* 0x0000000a0000780c */ /* 0x000fe20006741670 */
[----:B--2---:R-:W-:-:S05]  /*264f0*/  @!P1 IMAD R21, R21, R16, R3 ;  /* 0x0000001015159224 */ /* 0x004fca00078e0203 */
[----:B------:R2:W-:Y:S01]  /*26500*/  @!P1 STG.E.U8 desc[UR46][R8.64+0x9], R21 ;  /* 0x0000091508009986 */ /* 0x0005e2000c10112e */
[----:B------:R-:W-:-:S04]  /*26510*/  @!P0 IADD3 R152, P1, R8, UR44, RZ ;  /* 0x0000002c08988c10 */ /* 0x000fc8000ff3e0ff */
[----:B------:R-:W-:Y:S01]  /*26520*/  @!P0 IADD3.X R153, R9, UR43, RZ, P1, !PT ;  /* 0x0000002b09998c10 */ /* 0x000fe20008ffe4ff */
[----:B------:R-:W-:Y:S08]  /*26530*/  @P0 BRA `(.L_x_303) ;  /* 0x00000000000c0947 */ /* 0x000ff00003800000 */
[----:B------:R-:W3:Y:S02]  /*26540*/  LDG.E.U8 R2, desc[UR46][R154.64+0x8] ;  /* 0x0000082e9a027981 */ /* 0x000ee4000c1e1100 */
[----:B---3--:R-:W-:-:S05]  /*26550*/  PRMT R3, R2, 0x8880, RZ ;  /* 0x0000888002037816 */ /* 0x008fca00000000ff */
[----:B------:R-:W-:-:S07]  /*26560*/  IMAD R3, R3, R17, RZ ;  /* 0x0000001103037224 */ /* 0x000fce00078e02ff */
.L_x_303:
[----:B------:R-:W-:Y:S05]  /*26570*/  BSYNC B1 ;  /* 0x0000000000017941 */ /* 0x000fea0003800000 */
.L_x_302:
[----:B--2---:R-:W2:Y:S01]  /*26580*/  LDL.LU R21, [R1+0xa18] ;  /* 0x000a180001157983 */ /* 0x004ea20000300800 */
[----:B------:R-:W-:Y:S01]  /*26590*/  BSSY B1, `(.L_x_304) ;  /* 0x000000a000017945 */ /* 0x000fe20003800000 */
[----:B------:R-:W-:Y:S01]  /*265a0*/  ISETP.LT.OR P1, PT, R0, 0x11, !P5 ;  /* 0x000000110000780c */ /* 0x000fe20006f21670 */
[----:B--2---:R-:W-:-:S05]  /*265b0*/  @!P0 IMAD R21, R21, R16, R3 ;  /* 0x0000001015158224 */ /* 0x004fca00078e0203 */
[----:B------:R2:W-:Y:S02]  /*265c0*/  @!P0 STG.E.U8 desc[UR46][R152.64+0x8], R21 ;  /* 0x0000081598008986 */ /* 0x0005e4000c10112e */
[----:B--2---:R-:W-:-:S04]  /*265d0*/  @!P2 IADD3 R152, P0, R8, UR44, RZ ;  /* 0x0000002c0898ac10 */ /* 0x004fc8000ff1e0ff */
[----:B------:R-:W-:Y:S01]  /*265e0*/  @!P2 IADD3.X R153, R9, UR43, RZ, P0, !PT ;  /* 0x0000002b0999ac10 */ /* 0x000fe200087fe4ff */
[----:B------:R-:W-:Y:S08]  /*265f0*/  @P2 BRA `(.L_x_305) ;  /* 0x00000000000c2947 */ /* 0x000ff00003800000 */
[----:B------:R-:W2:Y:S02]  /*26600*/  LDG.E.U8 R2, desc[UR46][R154.64+0x9] ;  /* 0x0000092e9a027981 */ /* 0x000ea4000c1e1100 */
[----:B--2---:R-:W-:-:S05]  /*26610*/  PRMT R3, R2, 0x8880, RZ ;  /* 0x0000888002037816 */ /* 0x004fca00000000ff */
[----:B------:R-:W-:-:S07]  /*26620*/  IMAD R3, R3, R17, RZ ;  /* 0x0000001103037224 */ /* 0x000fce00078e02ff */
.L_x_305:
[----:B------:R-:W-:Y:S05]  /*26630*/  BSYNC B1 ;  /* 0x0000000000017941 */ /* 0x000fea0003800000 */
.L_x_304:
        /* <DEDUP_REMOVED lines=8> */
.L_x_307:
[----:B------:R-:W-:Y:S05]  /*266c0*/  BSYNC B1 ;  /* 0x0000000000017941 */ /* 0x000fea0003800000 */
.L_x_306:
        /* <DEDUP_REMOVED lines=11> */
.L_x_309:
[----:B------:R-:W-:Y:S05]  /*26780*/  BSYNC B1 ;  /* 0x0000000000017941 */ /* 0x000fea0003800000 */
.L_x_308:
[----:B--2---:R-:W2:Y:S01]  /*26790*/  LDL.LU R21, [R1+0xa24] ;  /* 0x000a240001157983 */ /* 0x004ea20000300800 */
        /* <DEDUP_REMOVED lines=10> */
.L_x_311:
[----:B------:R-:W-:Y:S05]  /*26840*/  BSYNC B1 ;  /* 0x0000000000017941 */ /* 0x000fea0003800000 */
.L_x_310:
        /* <DEDUP_REMOVED lines=9> */
.L_x_313:
[----:B------:R-:W-:Y:S05]  /*268e0*/  BSYNC B1 ;  /* 0x0000000000017941 */ /* 0x000fea0003800000 */
.L_x_312:
        /* <DEDUP_REMOVED lines=11> */
.L_x_315:
[----:B------:R-:W-:Y:S05]  /*269a0*/  BSYNC B1 ;  /* 0x0000000000017941 */ /* 0x000fea0003800000 */
.L_x_314:
        /* <DEDUP_REMOVED lines=8> */
.L_x_317:
[----:B------:R-:W-:Y:S05]  /*26a30*/  BSYNC B1 ;  /* 0x0000000000017941 */ /* 0x000fea0003800000 */
.L_x_316:
        /* <DEDUP_REMOVED lines=11> */
.L_x_319:
[----:B------:R-:W-:Y:S05]  /*26af0*/  BSYNC B1 ;  /* 0x0000000000017941 */ /* 0x000fea0003800000 */
.L_x_318:
        /* <DEDUP_REMOVED lines=11> */
.L_x_321:
[----:B------:R-:W-:Y:S05]  /*26bb0*/  BSYNC B1 ;  /* 0x0000000000017941 */ /* 0x000fea0003800000 */
.L_x_320:
        /* <DEDUP_REMOVED lines=8> */
.L_x_323:
[----:B------:R-:W-:Y:S05]  /*26c40*/  BSYNC B1 ;  /* 0x0000000000017941 */ /* 0x000fea0003800000 */
.L_x_322:
        /* <DEDUP_REMOVED lines=11> */
.L_x_325:
[----:B------:R-:W-:Y:S05]  /*26d00*/  BSYNC B1 ;  /* 0x0000000000017941 */ /* 0x000fea0003800000 */
.L_x_324:
        /* <DEDUP_REMOVED lines=11> */
.L_x_327:
[----:B------:R-:W-:Y:S05]  /*26dc0*/  BSYNC B1 ;  /* 0x0000000000017941 */ /* 0x000fea0003800000 */
.L_x_326:
        /* <DEDUP_REMOVED lines=9> */
.L_x_329:
[----:B------:R-:W-:Y:S05]  /*26e60*/  BSYNC B1 ;  /* 0x0000000000017941 */ /* 0x000fea0003800000 */
.L_x_328:
        /* <DEDUP_REMOVED lines=11> */
.L_x_331:
[----:B------:R-:W-:Y:S05]  /*26f20*/  BSYNC B1 ;  /* 0x0000000000017941 */ /* 0x000fea0003800000 */
.L_x_330:
        /* <DEDUP_REMOVED lines=8> */
.L_x_333:
[----:B------:R-:W-:Y:S05]  /*26fb0*/  BSYNC B1 ;  /* 0x0000000000017941 */ /* 0x000fea0003800000 */
.L_x_332:
        /* <DEDUP_REMOVED lines=11> */
.L_x_335:
[----:B------:R-:W-:Y:S05]  /*27070*/  BSYNC B1 ;  /* 0x0000000000017941 */ /* 0x000fea0003800000 */
.L_x_334:
        /* <DEDUP_REMOVED lines=11> */
.L_x_337:
[----:B------:R-:W-:Y:S05]  /*27130*/  BSYNC B1 ;  /* 0x0000000000017941 */ /* 0x000fea0003800000 */
.L_x_336:
        /* <DEDUP_REMOVED lines=8> */
.L_x_339:
[----:B------:R-:W-:Y:S05]  /*271c0*/  BSYNC B1 ;  /* 0x0000000000017941 */ /* 0x000fea0003800000 */
.L_x_338:
        /* <DEDUP_REMOVED lines=11> */
.L_x_341:
[----:B------:R-:W-:Y:S05]  /*27280*/  BSYNC B1 ;  /* 0x0000000000017941 */ /* 0x000fea0003800000 */
.L_x_340:
        /* <DEDUP_REMOVED lines=11> */
.L_x_343:
[----:B------:R-:W-:Y:S05]  /*27340*/  BSYNC B1 ;  /* 0x0000000000017941 */ /* 0x000fea0003800000 */
.L_x_342:
        /* <DEDUP_REMOVED lines=9> */
.L_x_345:
[----:B------:R-:W-:Y:S05]  /*273e0*/  BSYNC B1 ;  /* 0x0000000000017941 */ /* 0x000fea0003800000 */
.L_x_344:
        /* <DEDUP_REMOVED lines=11> */
.L_x_347:
[----:B------:R-:W-:Y:S05]  /*274a0*/  BSYNC B1 ;  /* 0x0000000000017941 */ /* 0x000fea0003800000 */
.L_x_346:
        /* <DEDUP_REMOVED lines=8> */
.L_x_349:
[----:B------:R-:W-:Y:S05]  /*27530*/  BSYNC B1 ;  /* 0x0000000000017941 */ /* 0x000fea0003800000 */
.L_x_348:
        /* <DEDUP_REMOVED lines=11> */
.L_x_351:
[----:B------:R-:W-:Y:S05]  /*275f0*/  BSYNC B1 ;  /* 0x0000000000017941 */ /* 0x000fea0003800000 */
.L_x_350:
        /* <DEDUP_REMOVED lines=11> */
.L_x_353:
[----:B------:R-:W-:Y:S05]  /*276b0*/  BSYNC B1 ;  /* 0x0000000000017941 */ /* 0x000fea0003800000 */
.L_x_352:
        /* <DEDUP_REMOVED lines=8> */
.L_x_355:
[----:B------:R-:W-:Y:S05]  /*27740*/  BSYNC B1 ;  /* 0x0000000000017941 */ /* 0x000fea0003800000 */
.L_x_354:
        /* <DEDUP_REMOVED lines=11> */
.L_x_357:
[----:B------:R-:W-:Y:S05]  /*27800*/  BSYNC B1 ;  /* 0x0000000000017941 */ /* 0x000fea0003800000 */
.L_x_356:
        /* <DEDUP_REMOVED lines=11> */
.L_x_359:
[----:B------:R-:W-:Y:S05]  /*278c0*/  BSYNC B1 ;  /* 0x0000000000017941 */ /* 0x000fea0003800000 */
.L_x_358:
        /* <DEDUP_REMOVED lines=9> */
.L_x_361:
[----:B------:R-:W-:Y:S05]  /*27960*/  BSYNC B1 ;  /* 0x0000000000017941 */ /* 0x000fea0003800000 */
.L_x_360:
        /* <DEDUP_REMOVED lines=11> */
.L_x_363:
[----:B------:R-:W-:Y:S05]  /*27a20*/  BSYNC B1 ;  /* 0x0000000000017941 */ /* 0x000fea0003800000 */
.L_x_362:
        /* <DEDUP_REMOVED lines=8> */
.L_x_365:
[----:B------:R-:W-:Y:S05]  /*27ab0*/  BSYNC B1 ;  /* 0x0000000000017941 */ /* 0x000fea0003800000 */
.L_x_364:
        /* <DEDUP_REMOVED lines=11> */
.L_x_367:
[----:B------:R-:W-:Y:S05]  /*27b70*/  BSYNC B1 ;  /* 0x0000000000017941 */ /* 0x000fea0003800000 */
.L_x_366:
        /* <DEDUP_REMOVED lines=11> */
.L_x_369:
[----:B------:R-:W-:Y:S05]  /*27c30*/  BSYNC B1 ;  /* 0x0000000000017941 */ /* 0x000fea0003800000 */
.L_x_368:
        /* <DEDUP_REMOVED lines=8> */
.L_x_371:
[----:B------:R-:W-:Y:S05]  /*27cc0*/  BSYNC B1 ;  /* 0x0000000000017941 */ /* 0x000fea0003800000 */
.L_x_370:
        /* <DEDUP_REMOVED lines=11> */
.L_x_373:
[----:B------:R-:W-:Y:S05]  /*27d80*/  BSYNC B1 ;  /* 0x0000000000017941 */ /* 0x000fea0003800000 */
.L_x_372:
        /* <DEDUP_REMOVED lines=11> */
.L_x_375:
[----:B------:R-:W-:Y:S05]  /*27e40*/  BSYNC B1 ;  /* 0x0000000000017941 */ /* 0x000fea0003800000 */
.L_x_374:
        /* <DEDUP_REMOVED lines=9> */
.L_x_377:
[----:B------:R-:W-:Y:S05]  /*27ee0*/  BSYNC B1 ;  /* 0x0000000000017941 */ /* 0x000fea0003800000 */
.L_x_376:
        /* <DEDUP_REMOVED lines=11> */
.L_x_379:
[----:B------:R-:W-:Y:S05]  /*27fa0*/  BSYNC B1 ;  /* 0x0000000000017941 */ /* 0x000fea0003800000 */
.L_x_378:
        /* <DEDUP_REMOVED lines=8> */
.L_x_381:
[----:B------:R-:W-:Y:S05]  /*28030*/  BSYNC B1 ;  /* 0x0000000000017941 */ /* 0x000fea0003800000 */
.L_x_380:
        /* <DEDUP_REMOVED lines=11> */
.L_x_383:
[----:B------:R-:W-:Y:S05]  /*280f0*/  BSYNC B1 ;  /* 0x0000000000017941 */ /* 0x000fea0003800000 */
.L_x_382:
        /* <DEDUP_REMOVED lines=11> */
.L_x_385:
[----:B------:R-:W-:Y:S05]  /*281b0*/  BSYNC B1 ;  /* 0x0000000000017941 */ /* 0x000fea0003800000 */
.L_x_384:
        /* <DEDUP_REMOVED lines=8> */
.L_x_387:
[----:B------:R-:W-:Y:S05]  /*28240*/  BSYNC B1 ;  /* 0x0000000000017941 */ /* 0x000fea0003800000 */
.L_x_386:
        /* <DEDUP_REMOVED lines=11> */
.L_x_389:
[----:B------:R-:W-:Y:S05]  /*28300*/  BSYNC B1 ;  /* 0x0000000000017941 */ /* 0x000fea0003800000 */
.L_x_388:
        /* <DEDUP_REMOVED lines=11> */
.L_x_391:
[----:B------:R-:W-:Y:S05]  /*283c0*/  BSYNC B1 ;  /* 0x0000000000017941 */ /* 0x000fea0003800000 */
.L_x_390:
        /* <DEDUP_REMOVED lines=9> */
.L_x_393:
[----:B------:R-:W-:Y:S05]  /*28460*/  BSYNC B1 ;  /* 0x0000000000017941 */ /* 0x000fea0003800000 */
.L_x_392:
        /* <DEDUP_REMOVED lines=11> */
.L_x_395:
[----:B------:R-:W-:Y:S05]  /*28520*/  BSYNC B1 ;  /* 0x0000000000017941 */ /* 0x000fea0003800000 */
.L_x_394:
        /* <DEDUP_REMOVED lines=8> */
.L_x_397:
[----:B------:R-:W-:Y:S05]  /*285b0*/  BSYNC B1 ;  /* 0x0000000000017941 */ /* 0x000fea0003800000 */
.L_x_396:
        /* <DEDUP_REMOVED lines=11> */
.L_x_399:
[----:B------:R-:W-:Y:S05]  /*28670*/  BSYNC B1 ;  /* 0x0000000000017941 */ /* 0x000fea0003800000 */
.L_x_398:
        /* <DEDUP_REMOVED lines=11> */
.L_x_401:
[----:B------:R-:W-:Y:S05]  /*28730*/  BSYNC B1 ;  /* 0x0000000000017941 */ /* 0x000fea0003800000 */
.L_x_400:
        /* <DEDUP_REMOVED lines=8> */
.L_x_403:
[----:B------:R-:W-:Y:S05]  /*287c0*/  BSYNC B1 ;  /* 0x0000000000017941 */ /* 0x000fea0003800000 */
.L_x_402:
        /* <DEDUP_REMOVED lines=11> */
.L_x_405:
[----:B------:R-:W-:Y:S05]  /*28880*/  BSYNC B1 ;  /* 0x0000000000017941 */ /* 0x000fea0003800000 */
.L_x_404:
        /* <DEDUP_REMOVED lines=11> */
.L_x_407:
[----:B------:R-:W-:Y:S05]  /*28940*/  BSYNC B1 ;  /* 0x0000000000017941 */ /* 0x000fea0003800000 */
.L_x_406:
        /* <DEDUP_REMOVED lines=9> */
.L_x_409:
[----:B------:R-:W-:Y:S05]  /*289e0*/  BSYNC B1 ;  /* 0x0000000000017941 */ /* 0x000fea0003800000 */
.L_x_408:
        /* <DEDUP_REMOVED lines=11> */
.L_x_411:
[----:B------:R-:W-:Y:S05]  /*28aa0*/  BSYNC B1 ;  /* 0x0000000000017941 */ /* 0x000fea0003800000 */
.L_x_410:
        /* <DEDUP_REMOVED lines=8> */
.L_x_413:
[----:B------:R-:W-:Y:S05]  /*28b30*/  BSYNC B1 ;  /* 0x0000000000017941 */ /* 0x000fea0003800000 */
.L_x_412:
        /* <DEDUP_REMOVED lines=11> */
.L_x_415:
[----:B------:R-:W-:Y:S05]  /*28bf0*/  BSYNC B1 ;  /* 0x0000000000017941 */ /* 0x000fea0003800000 */
.L_x_414:
        /* <DEDUP_REMOVED lines=11> */
.L_x_417:
[----:B------:R-:W-:Y:S05]  /*28cb0*/  BSYNC B1 ;  /* 0x0000000000017941 */ /* 0x000fea0003800000 */
.L_x_416:
        /* <DEDUP_REMOVED lines=8> */
.L_x_419:
[----:B------:R-:W-:Y:S05]  /*28d40*/  BSYNC B1 ;  /* 0x0000000000017941 */ /* 0x000fea0003800000 */
.L_x_418:
        /* <DEDUP_REMOVED lines=11> */
.L_x_421:
[----:B------:R-:W-:Y:S05]  /*28e00*/  BSYNC B1 ;  /* 0x0000000000017941 */ /* 0x000fea0003800000 */
.L_x_420:
        /* <DEDUP_REMOVED lines=11> */
.L_x_423:
[----:B------:R-:W-:Y:S05]  /*28ec0*/  BSYNC B1 ;  /* 0x0000000000017941 */ /* 0x000fea0003800000 */
.L_x_422:
        /* <DEDUP_REMOVED lines=9> */
.L_x_425:
[----:B------:R-:W-:Y:S05]  /*28f60*/  BSYNC B1 ;  /* 0x0000000000017941 */ /* 0x000fea0003800000 */
.L_x_424:
        /* <DEDUP_REMOVED lines=11> */
.L_x_427:
[----:B------:R-:W-:Y:S05]  /*29020*/  BSYNC B1 ;  /* 0x0000000000017941 */ /* 0x000fea0003800000 */
.L_x_426:
        /* <DEDUP_REMOVED lines=8> */
.L_x_429:
[----:B------:R-:W-:Y:S05]  /*290b0*/  BSYNC B1 ;  /* 0x0000000000017941 */ /* 0x000fea0003800000 */
.L_x_428:
        /* <DEDUP_REMOVED lines=11> */
.L_x_431:
[----:B------:R-:W-:Y:S05]  /*29170*/  BSYNC B1 ;  /* 0x0000000000017941 */ /* 0x000fea0003800000 */
.L_x_430:
        /* <DEDUP_REMOVED lines=11> */
.L_x_433:
[----:B------:R-:W-:Y:S05]  /*29230*/  BSYNC B1 ;  /* 0x0000000000017941 */ /* 0x000fea0003800000 */
.L_x_432:
        /* <DEDUP_REMOVED lines=8> */
.L_x_435:
[----:B------:R-:W-:Y:S05]  /*292c0*/  BSYNC B1 ;  /* 0x0000000000017941 */ /* 0x000fea0003800000 */
.L_x_434:
        /* <DEDUP_REMOVED lines=11> */
.L_x_437:
[----:B------:R-:W-:Y:S05]  /*29380*/  BSYNC B1 ;  /* 0x0000000000017941 */ /* 0x000fea0003800000 */
.L_x_436:
        /* <DEDUP_REMOVED lines=11> */
.L_x_439:
[----:B------:R-:W-:Y:S05]  /*29440*/  BSYNC B1 ;  /* 0x0000000000017941 */ /* 0x000fea0003800000 */
.L_x_438:
        /* <DEDUP_REMOVED lines=9> */
.L_x_441:
[----:B------:R-:W-:Y:S05]  /*294e0*/  BSYNC B1 ;  /* 0x0000000000017941 */ /* 0x000fea0003800000 */
.L_x_440:
        /* <DEDUP_REMOVED lines=11> */
.L_x_443:
[----:B------:R-:W-:Y:S05]  /*295a0*/  BSYNC B1 ;  /* 0x0000000000017941 */ /* 0x000fea0003800000 */
.L_x_442:
        /* <DEDUP_REMOVED lines=8> */
.L_x_445:
[----:B------:R-:W-:Y:S05]  /*29630*/  BSYNC B1 ;  /* 0x0000000000017941 */ /* 0x000fea0003800000 */
.L_x_444:
        /* <DEDUP_REMOVED lines=11> */
.L_x_447:
[----:B------:R-:W-:Y:S05]  /*296f0*/  BSYNC B1 ;  /* 0x0000000000017941 */ /* 0x000fea0003800000 */
.L_x_446:
        /* <DEDUP_REMOVED lines=11> */
.L_x_449:
[----:B------:R-:W-:Y:S05]  /*297b0*/  BSYNC B1 ;  /* 0x0000000000017941 */ /* 0x000fea0003800000 */
.L_x_448:
        /* <DEDUP_REMOVED lines=8> */
.L_x_451:
[----:B------:R-:W-:Y:S05]  /*29840*/  BSYNC B1 ;  /* 0x0000000000017941 */ /* 0x000fea0003800000 */
.L_x_450:
        /* <DEDUP_REMOVED lines=11> */
.L_x_453:
[----:B------:R-:W-:Y:S05]  /*29900*/  BSYNC B1 ;  /* 0x0000000000017941 */ /* 0x000fea0003800000 */
.L_x_452:
        /* <DEDUP_REMOVED lines=11> */
.L_x_455:
[----:B------:R-:W-:Y:S05]  /*299c0*/  BSYNC B1 ;  /* 0x0000000000017941 */ /* 0x000fea0003800000 */
.L_x_454:
        /* <DEDUP_REMOVED lines=9> */
.L_x_457:
[----:B------:R-:W-:Y:S05]  /*29a60*/  BSYNC B1 ;  /* 0x0000000000017941 */ /* 0x000fea0003800000 */
.L_x_456:
        /* <DEDUP_REMOVED lines=11> */
.L_x_459:
[----:B------:R-:W-:Y:S05]  /*29b20*/  BSYNC B1 ;  /* 0x0000000000017941 */ /* 0x000fea0003800000 */
.L_x_458:
        /* <DEDUP_REMOVED lines=8> */
.L_x_461:
[----:B------:R-:W-:Y:S05]  /*29bb0*/  BSYNC B1 ;  /* 0x0000000000017941 */ /* 0x000fea0003800000 */
.L_x_460:
        /* <DEDUP_REMOVED lines=11> */
.L_x_463:
[----:B------:R-:W-:Y:S05]  /*29c70*/  BSYNC B1 ;  /* 0x0000000000017941 */ /* 0x000fea0003800000 */
.L_x_462:
        /* <DEDUP_REMOVED lines=11> */
.L_x_465:
[----:B------:R-:W-:Y:S05]  /*29d30*/  BSYNC B1 ;  /* 0x0000000000017941 */ /* 0x000fea0003800000 */
.L_x_464:
        /* <DEDUP_REMOVED lines=8> */
.L_x_467:
[----:B------:R-:W-:Y:S05]  /*29dc0*/  BSYNC B1 ;  /* 0x0000000000017941 */ /* 0x000fea0003800000 */
.L_x_466:
        /* <DEDUP_REMOVED lines=11> */
.L_x_469:
[----:B------:R-:W-:Y:S05]  /*29e80*/  BSYNC B1 ;  /* 0x0000000000017941 */ /* 0x000fea0003800000 */
.L_x_468:
        /* <DEDUP_REMOVED lines=11> */
.L_x_471:
[----:B------:R-:W-:Y:S05]  /*29f40*/  BSYNC B1 ;  /* 0x0000000000017941 */ /* 0x000fea0003800000 */
.L_x_470:
        /* <DEDUP_REMOVED lines=9> */
.L_x_473:
[----:B------:R-:W-:Y:S05]  /*29fe0*/  BSYNC B1 ;  /* 0x0000000000017941 */ /* 0x000fea0003800000 */
.L_x_472:
        /* <DEDUP_REMOVED lines=11> */
.L_x_475:
[----:B------:R-:W-:Y:S05]  /*2a0a0*/  BSYNC B1 ;  /* 0x0000000000017941 */ /* 0x000fea0003800000 */
.L_x_474:
        /* <DEDUP_REMOVED lines=8> */
.L_x_477:
[----:B------:R-:W-:Y:S05]  /*2a130*/  BSYNC B1 ;  /* 0x0000000000017941 */ /* 0x000fea0003800000 */
.L_x_476:
        /* <DEDUP_REMOVED lines=11> */
.L_x_479:
[----:B------:R-:W-:Y:S05]  /*2a1f0*/  BSYNC B1 ;  /* 0x0000000000017941 */ /* 0x000fea0003800000 */
.L_x_478:
        /* <DEDUP_REMOVED lines=11> */
.L_x_481:
[----:B------:R-:W-:Y:S05]  /*2a2b0*/  BSYNC B1 ;  /* 0x0000000000017941 */ /* 0x000fea0003800000 */
.L_x_480:
        /* <DEDUP_REMOVED lines=8> */
.L_x_483:
[----:B------:R-:W-:Y:S05]  /*2a340*/  BSYNC B1 ;  /* 0x0000000000017941 */ /* 0x000fea0003800000 */
.L_x_482:
        /* <DEDUP_REMOVED lines=11> */
.L_x_485:
[----:B------:R-:W-:Y:S05]  /*2a400*/  BSYNC B1 ;  /* 0x0000000000017941 */ /* 0x000fea0003800000 */
.L_x_484:
        /* <DEDUP_REMOVED lines=11> */
.L_x_487:
[----:B------:R-:W-:Y:S05]  /*2a4c0*/  BSYNC B1 ;  /* 0x0000000000017941 */ /* 0x000fea0003800000 */
.L_x_486:
        /* <DEDUP_REMOVED lines=9> */
.L_x_489:
[----:B------:R-:W-:Y:S05]  /*2a560*/  BSYNC B1 ;  /* 0x0000000000017941 */ /* 0x000fea0003800000 */
.L_x_488:
        /* <DEDUP_REMOVED lines=11> */
.L_x_491:
[----:B------:R-:W-:Y:S05]  /*2a620*/  BSYNC B1 ;  /* 0x0000000000017941 */ /* 0x000fea0003800000 */
.L_x_490:
        /* <DEDUP_REMOVED lines=8> */
.L_x_493:
[----:B------:R-:W-:Y:S05]  /*2a6b0*/  BSYNC B1 ;  /* 0x0000000000017941 */ /* 0x000fea0003800000 */
.L_x_492:
        /* <DEDUP_REMOVED lines=11> */
.L_x_495:
[----:B------:R-:W-:Y:S05]  /*2a770*/  BSYNC B1 ;  /* 0x0000000000017941 */ /* 0x000fea0003800000 */
.L_x_494:
        /* <DEDUP_REMOVED lines=11> */
.L_x_497:
[----:B------:R-:W-:Y:S05]  /*2a830*/  BSYNC B1 ;  /* 0x0000000000017941 */ /* 0x000fea0003800000 */
.L_x_496:
        /* <DEDUP_REMOVED lines=8> */
.L_x_499:
[----:B------:R-:W-:Y:S05]  /*2a8c0*/  BSYNC B1 ;  /* 0x0000000000017941 */ /* 0x000fea0003800000 */
.L_x_498:
        /* <DEDUP_REMOVED lines=11> */
.L_x_501:
[----:B------:R-:W-:Y:S05]  /*2a980*/  BSYNC B1 ;  /* 0x0000000000017941 */ /* 0x000fea0003800000 */
.L_x_500:
        /* <DEDUP_REMOVED lines=11> */
.L_x_503:
[----:B------:R-:W-:Y:S05]  /*2aa40*/  BSYNC B1 ;  /* 0x0000000000017941 */ /* 0x000fea0003800000 */
.L_x_502:
        /* <DEDUP_REMOVED lines=9> */
.L_x_505:
[----:B------:R-:W-:Y:S05]  /*2aae0*/  BSYNC B1 ;  /* 0x0000000000017941 */ /* 0x000fea0003800000 */
.L_x_504:
        /* <DEDUP_REMOVED lines=11> */
.L_x_507:
[----:B------:R-:W-:Y:S05]  /*2aba0*/  BSYNC B1 ;  /* 0x0000000000017941 */ /* 0x000fea0003800000 */
.L_x_506:
        /* <DEDUP_REMOVED lines=8> */
.L_x_509:
[----:B------:R-:W-:Y:S05]  /*2ac30*/  BSYNC B1 ;  /* 0x0000000000017941 */ /* 0x000fea0003800000 */
.L_x_508:
        /* <DEDUP_REMOVED lines=11> */
.L_x_511:
[----:B------:R-:W-:Y:S05]  /*2acf0*/  BSYNC B1 ;  /* 0x0000000000017941 */ /* 0x000fea0003800000 */
.L_x_510:
        /* <DEDUP_REMOVED lines=11> */
.L_x_513:
[----:B------:R-:W-:Y:S05]  /*2adb0*/  BSYNC B1 ;  /* 0x0000000000017941 */ /* 0x000fea0003800000 */
.L_x_512:
        /* <DEDUP_REMOVED lines=8> */
.L_x_515:
[----:B------:R-:W-:Y:S05]  /*2ae40*/  BSYNC B1 ;  /* 0x0000000000017941 */ /* 0x000fea0003800000 */
.L_x_514:
        /* <DEDUP_REMOVED lines=11> */
.L_x_517:
[----:B------:R-:W-:Y:S05]  /*2af00*/  BSYNC B1 ;  /* 0x0000000000017941 */ /* 0x000fea0003800000 */
.L_x_516:
        /* <DEDUP_REMOVED lines=11> */
.L_x_519:
[----:B------:R-:W-:Y:S05]  /*2afc0*/  BSYNC B1 ;  /* 0x0000000000017941 */ /* 0x000fea0003800000 */
.L_x_518:
        /* <DEDUP_REMOVED lines=9> */
.L_x_521:
[----:B------:R-:W-:Y:S05]  /*2b060*/  BSYNC B1 ;  /* 0x0000000000017941 */ /* 0x000fea0003800000 */
.L_x_520:
        /* <DEDUP_REMOVED lines=11> */
.L_x_523:
[----:B------:R-:W-:Y:S05]  /*2b120*/  BSYNC B1 ;  /* 0x0000000000017941 */ /* 0x000fea0003800000 */
.L_x_522:
        /* <DEDUP_REMOVED lines=8> */
.L_x_525:
[----:B------:R-:W-:Y:S05]  /*2b1b0*/  BSYNC B1 ;  /* 0x0000000000017941 */ /* 0x000fea0003800000 */
.L_x_524:
[----:B--2---:R-:W2:Y:S01]  /*2b1c0*/  LDL.LU R21, [R1+0xbd4] ;  /* 0x000bd40001157983 */ /* 0x004ea20000300800 */
[----:B------:R-:W-:Y:S01]  /*2b1d0*/  @!P0 IADD3 R152, P2, R8, UR44, RZ ;  /* 0x0000002c08988c10 */ /* 0x000fe2000ff5e0ff */
[----:B------:R-:W-:Y:S03]  /*2b1e0*/  BSSY B1, `(.L_x_526) ;  /* 0x000000b000017945 */ /* 0x000fe60003800000 */
[----:B------:R-:W-:Y:S02]  /*2b1f0*/  @!P0 IADD3.X R153, R9, UR43, RZ, P2, !PT ;  /* 0x0000002b09998c10 */ /* 0x000fe400097fe4ff */
[----:B------:R-:W-:-:S05]  /*2b200*/  IADD3 R165, P2, R20, 0x100, RZ ;  /* 0x0000010014a57810 */ /* 0x000fca0007f5e0ff */
[----:B0-----:R-:W-:Y:S02]  /*2b210*/  IMAD.X R169, RZ, RZ, UR9, P2 ;  /* 0x00000009ffa97e24 */ /* 0x001fe400090e06ff */
[----:B--2---:R-:W-:-:S05]  /*2b220*/  @!P1 IMAD R21, R21, R16, R3 ;  /* 0x0000001015159224 */ /* 0x004fca00078e0203 */
[----:B------:R0:W-:Y:S01]  /*2b230*/  @!P1 STG.E.U8 desc[UR46][R8.64+0xe9], R21 ;  /* 0x0000e91508009986 */ /* 0x0001e2000c10112e */
[----:B------:R-:W-:Y:S01]  /*2b240*/  ISETP.LT.OR P1, PT, R0, 0xea, !P4 ;  /* 0x000000ea0000780c */ /* 0x000fe20006721670 */
[----:B------:R-:W-:-:S12]  /*2b250*/  @P0 BRA `(.L_x_527) ;  /* 0x00000000000c0947 */ /* 0x000fd80003800000 */
[----:B------:R-:W2:Y:S02]  /*2b260*/  LDG.E.U8 R2, desc[UR46][R154.64+0xe8] ;  /* 0x0000e82e9a027981 */ /* 0x000ea4000c1e1100 */
[----:B--2---:R-:W-:-:S05]  /*2b270*/  PRMT R3, R2, 0x8880, RZ ;  /* 0x0000888002037816 */ /* 0x004fca00000000ff */
[----:B------:R-:W-:-:S07]  /*2b280*/  IMAD R3, R3, R17, RZ ;  /* 0x0000001103037224 */ /* 0x000fce00078e02ff */
.L_x_527:
[----:B------:R-:W-:Y:S05]  /*2b290*/  BSYNC B1 ;  /* 0x0000000000017941 */ /* 0x000fea0003800000 */
.L_x_526:
[----:B0-----:R-:W2:Y:S01]  /*2b2a0*/  LDL.LU R21, [R1+0xbd8] ;  /* 0x000bd80001157983 */ /* 0x001ea20000300800 */
[-C--:B------:R-:W-:Y:S01]  /*2b2b0*/  IMAD R169, R169, R6.reuse, RZ ;  /* 0x00000006a9a97224 */ /* 0x080fe200078e02ff */
[----:B------:R-:W-:Y:S01]  /*2b2c0*/  @!P1 IADD3 R166, P2, R8, UR44, RZ ;  /* 0x0000002c08a69c10 */ /* 0x000fe2000ff5e0ff */
[----:B------:R-:W-:Y:S01]  /*2b2d0*/  IMAD.WIDE.U32 R162, R165, R6, R4 ;  /* 0x00000006a5a27225 */ /* 0x000fe200078e0004 */
[----:B------:R-:W-:Y:S02]  /*2b2e0*/  BSSY B1, `(.L_x_528) ;  /* 0x000000b000017945 */ /* 0x000fe40003800000 */
[----:B------:R-:W-:Y:S01]  /*2b2f0*/  @!P1 IADD3.X R167, R9, UR43, RZ, P2, !PT ;  /* 0x0000002b09a79c10 */ /* 0x000fe200097fe4ff */
[----:B------:R-:W-:Y:S02]  /*2b300*/  IMAD R169, R165, R7, R169 ;  /* 0x00000007a5a97224 */ /* 0x000fe400078e02a9 */
[----:B--2---:R-:W-:-:S05]  /*2b310*/  @!P0 IMAD R21, R21, R16, R3 ;  /* 0x0000001015158224 */ /* 0x004fca00078e0203 */
[----:B------:R0:W-:Y:S02]  /*2b320*/  @!P0 STG.E.U8 desc[UR46][R152.64+0xe8], R21 ;  /* 0x0000e81598008986 */ /* 0x0001e4000c10112e */
[----:B0-----:R-:W-:Y:S01]  /*2b330*/  IADD3 R152, P0, P2, R22, R14, R162 ;  /* 0x0000000e16987210 */ /* 0x001fe20007a1e0a2 */
[----:B------:R-:W-:Y:S01]  /*2b340*/  IMAD.IADD R162, R169, 0x1, R163 ;  /* 0x00000001a9a27824 */ /* 0x000fe200078e02a3 */
[----:B------:R-:W-:Y:S11]  /*2b350*/  @P1 BRA `(.L_x_529) ;  /* 0x00000000000c1947 */ /* 0x000ff60003800000 */
[----:B------:R-:W2:Y:S02]  /*2b360*/  LDG.E.U8 R2, desc[UR46][R154.64+0xe9] ;  /* 0x0000e92e9a027981 */ /* 0x000ea4000c1e1100 */
[----:B--2---:R-:W-:-:S05]  /*2b370*/  PRMT R3, R2, 0x8880, RZ ;  /* 0x0000888002037816 */ /* 0x004fca00000000ff */
[----:B------:R-:W-:-:S07]  /*2b380*/  IMAD R3, R3, R17, RZ ;  /* 0x0000001103037224 */ /* 0x000fce00078e02ff */
.L_x_529:
[----:B------:R-:W-:Y:S05]  /*2b390*/  BSYNC B1 ;  /* 0x0000000000017941 */ /* 0x000fea0003800000 */
.L_x_528:
[----:B------:R-:W2:Y:S01]  /*2b3a0*/  LDL.LU R21, [R1+0xbdc] ;  /* 0x000bdc0001157983 */ /* 0x000ea20000300800 */
[----:B------:R-:W-:Y:S01]  /*2b3b0*/  IADD3.X R153, R13, R15, R162, P0, P2 ;  /* 0x0000000f0d997210 */ /* 0x000fe200007e44a2 */
[----:B------:R-:W-:Y:S01]  /*2b3c0*/  BSSY B1, `(.L_x_530) ;  /* 0x000000a000017945 */ /* 0x000fe20003800000 */
[C---:B------:R-:W-:Y:S02]  /*2b3d0*/  ISETP.LT.OR P0, PT, R0.reuse, 0xf1, !P5 ;  /* 0x000000f10000780c */ /* 0x040fe40006f01670 */
[----:B------:R-:W-:Y:S01]  /*2b3e0*/  ISETP.LT.OR P2, PT, R0, 0xf2, !P5 ;  /* 0x000000f20000780c */ /* 0x000fe20006f41670 */
[----:B--2---:R-:W-:-:S05]  /*2b3f0*/  @!P1 IMAD R21, R21, R16, R3 ;  /* 0x0000001015159224 */ /* 0x004fca00078e0203 */
[----:B------:R0:W-:Y:S01]  /*2b400*/  @!P1 STG.E.U8 desc[UR46][R166.64+0xe9], R21 ;  /* 0x0000e915a6009986 */ /* 0x0001e2000c10112e */
[----:B------:R-:W-:-:S04]  /*2b410*/  ISETP.LT.OR P1, PT, R0, 0xf1, !P4 ;  /* 0x000000f10000780c */ /* 0x000fc80006721670 */
[----:B------:R-:W-:Y:S09]  /*2b420*/  @P0 BRA `(.L_x_531) ;  /* 0x00000000000c0947 */ /* 0x000ff20003800000 */
[----:B------:R-:W2:Y:S02]  /*2b430*/  LDG.E.U8 R2, desc[UR46][R156.64+0xf0] ;  /* 0x0000f02e9c027981 */ /* 0x000ea4000c1e1100 */
[----:B--2---:R-:W-:-:S05]  /*2b440*/  PRMT R3, R2, 0x8880, RZ ;  /* 0x0000888002037816 */ /* 0x004fca00000000ff */
[----:B------:R-:W-:-:S07]  /*2b450*/  IMAD R3, R3, R17, RZ ;  /* 0x0000001103037224 */ /* 0x000fce00078e02ff */
.L_x_531:
[----:B------:R-:W-:Y:S05]  /*2b460*/  BSYNC B1 ;  /* 0x0000000000017941 */ /* 0x000fea0003800000 */
.L_x_530:
[----:B0-----:R-:W2:Y:S01]  /*2b470*/  LDL.LU R21, [R1+0xbe0] ;  /* 0x000be00001157983 */ /* 0x001ea20000300800 */
[----:B------:R-:W-:Y:S01]  /*2b480*/  BSSY B1, `(.L_x_532) ;  /* 0x0000007000017945 */ /* 0x000fe20003800000 */
[----:B--2---:R-:W-:-:S05]  /*2b490*/  @!P0 IMAD R21, R21, R16, R3 ;  /* 0x0000001015158224 */ /* 0x004fca00078e0203 */
[----:B------:R0:W-:Y:S01]  /*2b4a0*/  @!P0 STG.E.U8 desc[UR46][R8.64+0xf0], R21 ;  /* 0x0000f01508008986 */ /* 0x0001e2000c10112e */
[----:B------:R-:W-:Y:S05]  /*2b4b0*/  @P2 BRA `(.L_x_533) ;  /* 0x00000000000c2947 */ /* 0x000fea0003800000 */
[----:B------:R-:W2:Y:S02]  /*2b4c0*/  LDG.E.U8 R2, desc[UR46][R156.64+0xf1] ;  /* 0x0000f12e9c027981 */ /* 0x000ea4000c1e1100 */
[----:B--2---:R-:W-:-:S05]  /*2b4d0*/  PRMT R3, R2, 0x8880, RZ ;  /* 0x0000888002037816 */ /* 0x004fca00000000ff */
[----:B------:R-:W-:-:S07]  /*2b4e0*/  IMAD R3, R3, R17, RZ ;  /* 0x0000001103037224 */ /* 0x000fce00078e02ff */
.L_x_533:
[----:B------:R-:W-:Y:S05]  /*2b4f0*/  BSYNC B1 ;  /* 0x0000000000017941 */ /* 0x000fea0003800000 */
.L_x_532:
[----:B0-----:R-:W2:Y:S01]  /*2b500*/  LDL.LU R21, [R1+0xbe4] ;  /* 0x000be40001157983 */ /* 0x001ea20000300800 */
[----:B------:R-:W-:Y:S01]  /*2b510*/  @!P1 IADD3 R162, P0, R8, UR44, RZ ;  /* 0x0000002c08a29c10 */ /* 0x000fe2000ff1e0ff */
[----:B------:R-:W-:Y:S03]  /*2b520*/  BSSY B1, `(.L_x_534) ;  /* 0x000000b000017945 */ /* 0x000fe60003800000 */
[----:B------:R-:W-:Y:S02]  /*2b530*/  @!P1 IADD3.X R163, R9, UR43, RZ, P0, !PT ;  /* 0x0000002b09a39c10 */ /* 0x000fe400087fe4ff */
[----:B------:R-:W-:-:S05]  /*2b540*/  IADD3 R168, P0, R20, 0x180, RZ ;  /* 0x0000018014a87810 */ /* 0x000fca0007f1e0ff */
[----:B------:R-:W-:Y:S02]  /*2b550*/  IMAD.X R166, RZ, RZ, UR9, P0 ;  /* 0x00000009ffa67e24 */ /* 0x000fe400080e06ff */
[----:B--2---:R-:W-:-:S05]  /*2b560*/  @!P2 IMAD R21, R21, R16, R3 ;  /* 0x000000101515a224 */ /* 0x004fca00078e0203 */
[----:B------:R0:W-:Y:S01]  /*2b570*/  @!P2 STG.E.U8 desc[UR46][R8.64+0xf1], R21 ;  /* 0x0000f1150800a986 */ /* 0x0001e2000c10112e */
[----:B------:R-:W-:Y:S01]  /*2b580*/  ISETP.LT.OR P2, PT, R0, 0xf2, !P4 ;  /* 0x000000f20000780c */ /* 0x000fe20006741670 */
[----:B------:R-:W-:-:S12]  /*2b590*/  @P1 BRA `(.L_x_535) ;  /* 0x00000000000c1947 */ /* 0x000fd80003800000 */
[----:B------:R-:W2:Y:S02]  /*2b5a0*/  LDG.E.U8 R2, desc[UR46][R154.64+0xf0] ;  /* 0x0000f02e9a027981 */ /* 0x000ea4000c1e1100 */
[----:B--2---:R-:W-:-:S05]  /*2b5b0*/  PRMT R3, R2, 0x8880, RZ ;  /* 0x0000888002037816 */ /* 0x004fca00000000ff */
[----:B------:R-:W-:-:S07]  /*2b5c0*/  IMAD R3, R3, R17, RZ ;  /* 0x0000001103037224 */ /* 0x000fce00078e02ff */
.L_x_535:
[----:B------:R-:W-:Y:S05]  /*2b5d0*/  BSYNC B1 ;  /* 0x0000000000017941 */ /* 0x000fea0003800000 */
.L_x_534:
[----:B------:R-:W0:Y:S01]  /*2b5e0*/  LDL.LU R20, [R1+0xbe8] ;  /* 0x000be80001147983 */ /* 0x000e220000300800 */
[-C--:B------:R-:W-:Y:S01]  /*2b5f0*/  IMAD R23, R166, R6.reuse, RZ ;  /* 0x00000006a6177224 */ /* 0x080fe200078e02ff */
[----:B------:R-:W-:Y:S01]  /*2b600*/  BSSY B1, `(.L_x_536) ;  /* 0x000000d000017945 */ /* 0x000fe20003800000 */
[----:B------:R-:W-:-:S04]  /*2b610*/  IMAD.WIDE.U32 R4, R168, R6, R4 ;  /* 0x00000006a8047225 */ /* 0x000fc800078e0004 */
[----:B------:R-:W-:-:S04]  /*2b620*/  IMAD R170, R168, R7, R23 ;  /* 0x00000007a8aa7224 */ /* 0x000fc800078e0217 */
[----:B------:R-:W-:Y:S02]  /*2b630*/  IMAD.IADD R5, R170, 0x1, R5 ;  /* 0x00000001aa057824 */ /* 0x000fe400078e0205 */
[----:B0-----:R-:W-:Y:S01]  /*2b640*/  @!P1 IMAD R21, R20, R16, R3 ;  /* 0x0000001014159224 */ /* 0x001fe200078e0203 */
[----:B------:R-:W-:-:S04]  /*2b650*/  @!P2 IADD3 R20, P0, R8, UR44, RZ ;  /* 0x0000002c0814ac10 */ /* 0x000fc8000ff1e0ff */
[----:B------:R0:W-:Y:S02]  /*2b660*/  @!P1 STG.E.U8 desc[UR46][R162.64+0xf0], R21 ;  /* 0x0000f015a2009986 */ /* 0x0001e4000c10112e */
[----:B0-----:R-:W-:Y:S02]  /*2b670*/  @!P2 IADD3.X R21, R9, UR43, RZ, P0, !PT ;  /* 0x0000002b0915ac10 */ /* 0x001fe400087fe4ff */
[----:B------:R-:W-:Y:S01]  /*2b680*/  IADD3 R22, P0, P1, R22, R14, R4 ;  /* 0x0000000e16167210 */ /* 0x000fe2000791e004 */
[----:B------:R-:W-:-:S12]  /*2b690*/  @P2 BRA `(.L_x_537) ;  /* 0x00000000000c2947 */ /* 0x000fd80003800000 */
[----:B------:R-:W2:Y:S02]  /*2b6a0*/  LDG.E.U8 R2, desc[UR46][R154.64+0xf1] ;  /* 0x0000f12e9a027981 */ /* 0x000ea4000c1e1100 */
[----:B--2---:R-:W-:-:S05]  /*2b6b0*/  PRMT R3, R2, 0x8880, RZ ;  /* 0x0000888002037816 */ /* 0x004fca00000000ff */
[----:B------:R-:W-:-:S07]  /*2b6c0*/  IMAD R3, R3, R17, RZ ;  /* 0x0000001103037224 */ /* 0x000fce00078e02ff */
.L_x_537:
[----:B------:R-:W-:Y:S05]  /*2b6d0*/  BSYNC B1 ;  /* 0x0000000000017941 */ /* 0x000fea0003800000 */
.L_x_536:
        /* <DEDUP_REMOVED lines=12> */
.L_x_539:
[----:B------:R-:W-:Y:S05]  /*2b7a0*/  BSYNC B1 ;  /* 0x0000000000017941 */ /* 0x000fea0003800000 */
.L_x_538:
[----:B0-----:R-:W2:Y:S01]  /*2b7b0*/  LDL.LU R4, [R1+0xbf0] ;  /* 0x000bf00001047983 */ /* 0x001ea20000300800 */
[----:B------:R-:W-:Y:S01]  /*2b7c0*/  @!P0 IMAD.MOV.U32 R5, RZ, RZ, R9 ;  /* 0x000000ffff058224 */ /* 0x000fe200078e0009 */
[----:B------:R-:W-:Y:S01]  /*2b7d0*/  BSSY B1, `(.L_x_540) ;  /* 0x0000008000017945 */ /* 0x000fe20003800000 */
[----:B--2---:R-:W-:Y:S02]  /*2b7e0*/  @!P0 IMAD R7, R4, R16, R3 ;  /* 0x0000001004078224 */ /* 0x004fe400078e0203 */
[----:B------:R-:W-:-:S05]  /*2b7f0*/  @!P0 IMAD.MOV.U32 R4, RZ, RZ, R8 ;  /* 0x000000ffff048224 */ /* 0x000fca00078e0008 */
[----:B------:R0:W-:Y:S01]  /*2b800*/  @!P0 STG.E.U8 desc[UR46][R4.64+0xf8], R7 ;  /* 0x0000f80704008986 */ /* 0x0001e2000c10112e */
[----:B------:R-:W-:Y:S05]  /*2b810*/  @P2 BRA `(.L_x_541) ;  /* 0x00000000000c2947 */ /* 0x000fea0003800000 */
[----:B------:R-:W2:Y:S02]  /*2b820*/  LDG.E.U8 R2, desc[UR46][R156.64+0xf9] ;  /* 0x0000f92e9c027981 */ /* 0x000ea4000c1e1100 */
[----:B--2---:R-:W-:-:S05]  /*2b830*/  PRMT R3, R2, 0x8880, RZ ;  /* 0x0000888002037816 */ /* 0x004fca00000000ff */
[----:B------:R-:W-:-:S07]  /*2b840*/  IMAD R3, R3, R17, RZ ;  /* 0x0000001103037224 */ /* 0x000fce00078e02ff */
.L_x_541:
[----:B------:R-:W-:Y:S05]  /*2b850*/  BSYNC B1 ;  /* 0x0000000000017941 */ /* 0x000fea0003800000 */
.L_x_540:
[----:B0-----:R-:W2:Y:S01]  /*2b860*/  LDL.LU R4, [R1+0xbf4] ;  /* 0x000bf40001047983 */ /* 0x001ea20000300800 */
[----:B------:R-:W-:Y:S01]  /*2b870*/  @!P2 IMAD.MOV.U32 R5, RZ, RZ, R9 ;  /* 0x000000ffff05a224 */ /* 0x000fe200078e0009 */
[----:B------:R-:W-:Y:S01]  /*2b880*/  BSSY B1, `(.L_x_542) ;  /* 0x000000b000017945 */ /* 0x000fe20003800000 */
[----:B------:R-:W-:Y:S01]  /*2b890*/  ISETP.LT.OR P0, PT, R0, 0xfa, !P4 ;  /* 0x000000fa0000780c */ /* 0x000fe20006701670 */
[----:B--2---:R-:W-:Y:S02]  /*2b8a0*/  @!P2 IMAD R7, R4, R16, R3 ;  /* 0x000000100407a224 */ /* 0x004fe400078e0203 */
[----:B------:R-:W-:-:S05]  /*2b8b0*/  @!P2 IMAD.MOV.U32 R4, RZ, RZ, R8 ;  /* 0x000000ffff04a224 */ /* 0x000fca00078e0008 */
[----:B------:R0:W-:Y:S02]  /*2b8c0*/  @!P2 STG.E.U8 desc[UR46][R4.64+0xf9], R7 ;  /* 0x0000f9070400a986 */ /* 0x0001e4000c10112e */
[----:B0-----:R-:W-:-:S04]  /*2b8d0*/  @!P1 IADD3 R4, P2, R8, UR44, RZ ;  /* 0x0000002c08049c10 */ /* 0x001fc8000ff5e0ff */
[----:B------:R-:W-:Y:S01]  /*2b8e0*/  @!P1 IADD3.X R5, R9, UR43, RZ, P2, !PT ;  /* 0x0000002b09059c10 */ /* 0x000fe200097fe4ff */
[----:B------:R-:W-:Y:S08]  /*2b8f0*/  @P1 BRA `(.L_x_543) ;  /* 0x00000000000c1947 */ /* 0x000ff00003800000 */
[----:B------:R-:W2:Y:S02]  /*2b900*/  LDG.E.U8 R2, desc[UR46][R154.64+0xf8] ;  /* 0x0000f82e9a027981 */ /* 0x000ea4000c1e1100 */
[----:B--2---:R-:W-:-:S05]  /*2b910*/  PRMT R3, R2, 0x8880, RZ ;  /* 0x0000888002037816 */ /* 0x004fca00000000ff */
[----:B------:R-:W-:-:S07]  /*2b920*/  IMAD R3, R3, R17, RZ ;  /* 0x0000001103037224 */ /* 0x000fce00078e02ff */
.L_x_543:
[----:B------:R-:W-:Y:S05]  /*2b930*/  BSYNC B1 ;  /* 0x0000000000017941 */ /* 0x000fea0003800000 */
.L_x_542:
[----:B------:R-:W2:Y:S01]  /*2b940*/  LDL.LU R7, [R1+0xbf8] ;  /* 0x000bf80001077983 */ /* 0x000ea20000300800 */
[----:B------:R-:W-:Y:S01]  /*2b950*/  BSSY B1, `(.L_x_544) ;  /* 0x000000a000017945 */ /* 0x000fe20003800000 */
[----:B------:R-:W-:Y:S01]  /*2b960*/  ISETP.GE.AND P3, PT, R19, 0x101, PT ;  /* 0x000001011300780c */ /* 0x000fe20003f66270 */
[----:B--2---:R-:W-:-:S05]  /*2b970*/  @!P1 IMAD R7, R7, R16, R3 ;  /* 0x0000001007079224 */ /* 0x004fca00078e0203 */
[----:B------:R0:W-:Y:S01]  /*2b980*/  @!P1 STG.E.U8 desc[UR46][R4.64+0xf8], R7 ;  /* 0x0000f80704009986 */ /* 0x0001e2000c10112e */
[----:B------:R-:W-:-:S04]  /*2b990*/  @!P0 IADD3 R20, P1, R8, UR44, RZ ;  /* 0x0000002c08148c10 */ /* 0x000fc8000ff3e0ff */
[----:B------:R-:W-:Y:S01]  /*2b9a0*/  @!P0 IADD3.X R21, R9, UR43, RZ, P1, !PT ;  /* 0x0000002b09158c10 */ /* 0x000fe20008ffe4ff */
[----:B------:R-:W-:Y:S08]  /*2b9b0*/  @P0 BRA `(.L_x_545) ;  /* 0x00000000000c0947 */ /* 0x000ff00003800000 */
[----:B------:R-:W2:Y:S02]  /*2b9c0*/  LDG.E.U8 R2, desc[UR46][R154.64+0xf9] ;  /* 0x0000f92e9a027981 */ /* 0x000ea4000c1e1100 */
[----:B--2---:R-:W-:-:S05]  /*2b9d0*/  PRMT R3, R2, 0x8880, RZ ;  /* 0x0000888002037816 */ /* 0x004fca00000000ff */
[----:B------:R-:W-:-:S07]  /*2b9e0*/  IMAD R3, R3, R17, RZ ;  /* 0x0000001103037224 */ /* 0x000fce00078e02ff */
.L_x_545:
[----:B------:R-:W-:Y:S05]  /*2b9f0*/  BSYNC B1 ;  /* 0x0000000000017941 */ /* 0x000fea0003800000 */
.L_x_544:
[----:B0-----:R-:W2:Y:S01]  /*2ba00*/  LDL.LU R4, [R1+0xbfc] ;  /* 0x000bfc0001047983 */ /* 0x001ea20000300800 */
[----:B------:R-:W-:-:S03]  /*2ba10*/  ISETP.LT.OR P1, PT, R0, 0x1, !P3 ;  /* 0x000000010000780c */ /* 0x000fc60005f21670 */
[----:B------:R-:W3:Y:S01]  /*2ba20*/  LDL.LU R162, [R1+0x800] ;  /* 0x0008000001a27983 */ /* 0x000ee20000300800 */
[----:B--2---:R-:W-:Y:S02]  /*2ba30*/  @!P0 IMAD R7, R4, R16, R3 ;  /* 0x0000001004078224 */ /* 0x004fe400078e0203 */
[----:B------:R-:W-:-:S03]  /*2ba40*/  IMAD.WIDE.U32 R4, R165, R6, R12 ;  /* 0x00000006a5047225 */ /* 0x000fc600078e000c */
[----:B------:R0:W-:Y:S02]  /*2ba50*/  @!P0 STG.E.U8 desc[UR46][R20.64+0xf9], R7 ;  /* 0x0000f90714008986 */ /* 0x0001e4000c10112e */
[----:B0-----:R-:W-:-:S04]  /*2ba60*/  IADD3 R20, P0, R4, R14, RZ ;  /* 0x0000000e04147210 */ /* 0x001fc80007f1e0ff */
[----:B------:R-:W-:-:S05]  /*2ba70*/  IADD3.X R21, R15, R5, R169, P0, !PT ;  /* 0x000000050f157210 */ /* 0x000fca00007fe4a9 */
[----:B------:R-:W2:Y:S01]  /*2ba80*/  @!P1 LDG.E.U8 R2, desc[UR46][R20.64] ;  /* 0x0000002e14029981 */ /* 0x000ea2000c1e1100 */
[----:B------:R-:W-:Y:S01]  /*2ba90*/  IMAD.U32 R7, RZ, RZ, UR10 ;  /* 0x0000000aff077e24 */ /* 0x000fe2000f8e00ff */
[----:B------:R-:W-:Y:S01]  /*2baa0*/  USHF.L.U64.HI UR4, UR10, 0x8, UR11 ;  /* 0x000000080a047899 */ /* 0x000fe2000801020b */
[----:B------:R-:W-:Y:S01]  /*2bab0*/  BSSY B1, `(.L_x_546) ;  /* 0x000000d000017945 */ /* 0x000fe20003800000 */
[----:B--2---:R-:W-:-:S05]  /*2bac0*/  @!P1 PRMT R4, R2, 0x8880, RZ ;  /* 0x0000888002049816 */ /* 0x004fca00000000ff */
[----:B------:R-:W-:Y:S01]  /*2bad0*/  @!P1 IMAD.MOV.U32 R5, RZ, RZ, R4 ;  /* 0x000000ffff059224 */ /* 0x000fe200078e0004 */
[----:B------:R-:W-:-:S03]  /*2bae0*/  LEA R4, P0, R7, R10, 0x8 ;  /* 0x0000000a07047211 */ /* 0x000fc600078040ff */
[----:B------:R-:W-:Y:S01]  /*2baf0*/  @!P1 IMAD R3, R5, R17, RZ ;  /* 0x0000001105039224 */ /* 0x000fe200078e02ff */
[----:B------:R-:W-:Y:S02]  /*2bb00*/  IADD3.X R5, R11, UR4, RZ, P0, !PT ;  /* 0x000000040b057c10 */ /* 0x000fe400087fe4ff */
[----:B------:R-:W-:Y:S01]  /*2bb10*/  ISETP.LT.OR P0, PT, R0, 0x2, !P3 ;  /* 0x000000020000780c */ /* 0x000fe20005f01670 */
[----:B---3--:R-:W-:-:S05]  /*2bb20*/  @!P1 IMAD R7, R162, R16, R3 ;  /* 0x00000010a2079224 */ /* 0x008fca00078e0203 */
[----:B------:R0:W-:Y:S07]  /*2bb30*/  @!P1 STG.E.U8 desc[UR46][R4.64], R7 ;  /* 0x0000000704009986 */ /* 0x0001ee000c10112e */
[----:B------:R-:W-:Y:S05]  /*2bb40*/  @P0 BRA `(.L_x_547) ;  /* 0x00000000000c0947 */ /* 0x000fea0003800000 */
[----:B------:R-:W2:Y:S02]  /*2bb50*/  LDG.E.U8 R2, desc[UR46][R20.64+0x1] ;  /* 0x0000012e14027981 */ /* 0x000ea4000c1e1100 */
[----:B--2---:R-:W-:-:S05]  /*2bb60*/  PRMT R3, R2, 0x8880, RZ ;  /* 0x0000888002037816 */ /* 0x004fca00000000ff */
[----:B------:R-:W-:-:S07]  /*2bb70*/  IMAD R3, R3, R17, RZ ;  /* 0x0000001103037224 */ /* 0x000fce00078e02ff */
.L_x_547:
[----:B------:R-:W-:Y:S05]  /*2bb80*/  BSYNC B1 ;  /* 0x0000000000017941 */ /* 0x000fea0003800000 */
.L_x_546:
[----:B0-----:R-:W2:Y:S01]  /*2bb90*/  LDL.LU R7, [R1+0x804] ;  /* 0x0008040001077983 */ /* 0x001ea20000300800 */
[----:B------:R-:W-:Y:S01]  /*2bba0*/  ISETP.GE.AND P2, PT, R19, 0x109, PT ;  /* 0x000001091300780c */ /* 0x000fe20003f46270 */
[----:B------:R-:W-:Y:S01]  /*2bbb0*/  BSSY B1, `(.L_x_548) ;  /* 0x000000a000017945 */ /* 0x000fe20003800000 */
[----:B--2---:R-:W-:-:S05]  /*2bbc0*/  @!P0 IMAD R7, R7, R16, R3 ;  /* 0x0000001007078224 */ /* 0x004fca00078e0203 */
[----:B------:R0:W-:Y:S01]  /*2bbd0*/  @!P0 STG.E.U8 desc[UR46][R4.64+0x1], R7 ;  /* 0x0000010704008986 */ /* 0x0001e2000c10112e */
[----:B------:R-:W-:-:S13]  /*2bbe0*/  ISETP.LT.OR P0, PT, R0, 0x1, !P2 ;  /* 0x000000010000780c */ /* 0x000fda0005701670 */
[----:B------:R-:W-:-:S04]  /*2bbf0*/  @!P0 IADD3 R166, P1, R4, UR44, RZ ;  /* 0x0000002c04a68c10 */ /* 0x000fc8000ff3e0ff */
[----:B------:R-:W-:Y:S01]  /*2bc00*/  @!P0 IADD3.X R167, R5, UR43, RZ, P1, !PT ;  /* 0x0000002b05a78c10 */ /* 0x000fe20008ffe4ff */
[----:B0-----:R-:W-:Y:S08]  /*2bc10*/  @P0 BRA `(.L_x_549) ;  /* 0x00000000000c0947 */ /* 0x001ff00003800000 */
[----:B------:R-:W2:Y:S02]  /*2bc20*/  LDG.E.U8 R2, desc[UR46][R152.64] ;  /* 0x0000002e98027981 */ /* 0x000ea4000c1e1100 */
[----:B--2---:R-:W-:-:S05]  /*2bc30*/  PRMT R3, R2, 0x8880, RZ ;  /* 0x0000888002037816 */ /* 0x004fca00000000ff */
[----:B------:R-:W-:-:S07]  /*2bc40*/  IMAD R3, R3, R17, RZ ;  /* 0x0000001103037224 */ /* 0x000fce00078e02ff */
.L_x_549:
[----:B------:R-:W-:Y:S05]  /*2bc50*/  BSYNC B1 ;  /* 0x0000000000017941 */ /* 0x000fea0003800000 */
.L_x_548:
[----:B------:R-:W2:Y:S01]  /*2bc60*/  LDL.LU R7, [R1+0x808] ;  /* 0x0008080001077983 */ /* 0x000ea20000300800 */
[----:B------:R-:W-:Y:S01]  /*2bc70*/  ISETP.LT.OR P1, PT, R0, 0x2, !P2 ;  /* 0x000000020000780c */ /* 0x000fe20005721670 */
[----:B------:R-:W-:-:S12]  /*2bc80*/  BSSY B1, `(.L_x_550) ;  /* 0x0000009000017945 */ /* 0x000fd80003800000 */
[----:B------:R-:W-:-:S04]  /*2bc90*/  @!P1 IADD3 R162, P5, R4, UR44, RZ ;  /* 0x0000002c04a29c10 */ /* 0x000fc8000ffbe0ff */
[----:B------:R-:W-:Y:S01]  /*2bca0*/  @!P1 IADD3.X R163, R5, UR43, RZ, P5, !PT ;  /* 0x0000002b05a39c10 */ /* 0x000fe2000affe4ff */
[----:B--2---:R-:W-:-:S05]  /*2bcb0*/  @!P0 IMAD R7, R7, R16, R3 ;  /* 0x0000001007078224 */ /* 0x004fca00078e0203 */
[----:B------:R0:W-:Y:S01]  /*2bcc0*/  @!P0 STG.E.U8 desc[UR46][R166.64], R7 ;  /* 0x00000007a6008986 */ /* 0x0001e2000c10112e */
[----:B------:R-:W-:Y:S05]  /*2bcd0*/  @P1 BRA `(.L_x_551) ;  /* 0x00000000000c1947 */ /* 0x000fea0003800000 */
[----:B------:R-:W2:Y:S02]  /*2bce0*/  LDG.E.U8 R2, desc[UR46][R152.64+0x1] ;  /* 0x0000012e98027981 */ /* 0x000ea4000c1e1100 */
[----:B--2---:R-:W-:-:S05]  /*2bcf0*/  PRMT R3, R2, 0x8880, RZ ;  /* 0x0000888002037816 */ /* 0x004fca00000000ff */
[----:B------:R-:W-:-:S07]  /*2bd00*/  IMAD R3, R3, R17, RZ ;  /* 0x0000001103037224 */ /* 0x000fce00078e02ff */
.L_x_551:
[----:B------:R-:W-:Y:S05]  /*2bd10*/  BSYNC B1 ;  /* 0x0000000000017941 */ /* 0x000fea0003800000 */
.L_x_550:
[----:B0-----:R-:W2:Y:S01]  /*2bd20*/  LDL.LU R7, [R1+0x80c] ;  /* 0x00080c0001077983 */ /* 0x001ea20000300800 */
[----:B------:R-:W-:Y:S01]  /*2bd30*/  ISETP.LT.OR P0, PT, R0, 0x9, !P3 ;  /* 0x000000090000780c */ /* 0x000fe20005f01670 */
[----:B------:R-:W-:Y:S01]  /*2bd40*/  BSSY B1, `(.L_x_552) ;  /* 0x0000007000017945 */ /* 0x000fe20003800000 */
[----:B--2---:R-:W-:-:S05]  /*2bd50*/  @!P1 IMAD R7, R7, R16, R3 ;  /* 0x0000001007079224 */ /* 0x004fca00078e0203 */
[----:B------:R0:W-:Y:S06]  /*2bd60*/  @!P1 STG.E.U8 desc[UR46][R162.64+0x1], R7 ;  /* 0x00000107a2009986 */ /* 0x0001ec000c10112e */
[----:B------:R-:W-:Y:S05]  /*2bd70*/  @P0 BRA `(.L_x_553) ;  /* 0x00000000000c0947 */ /* 0x000fea0003800000 */
[----:B------:R-:W2:Y:S02]  /*2bd80*/  LDG.E.U8 R2, desc[UR46][R20.64+0x8] ;  /* 0x0000082e14027981 */ /* 0x000ea4000c1e1100 */
[----:B--2---:R-:W-:-:S05]  /*2bd90*/  PRMT R3, R2, 0x8880, RZ ;  /* 0x0000888002037816 */ /* 0x004fca00000000ff */
[----:B------:R-:W-:-:S07]  /*2bda0*/  IMAD R3, R3, R17, RZ ;  /* 0x0000001103037224 */ /* 0x000fce00078e02ff */
.L_x_553:
[----:B------:R-:W-:Y:S05]  /*2bdb0*/  BSYNC B1 ;  /* 0x0000000000017941 */ /* 0x000fea0003800000 */
.L_x_552:
        /* <DEDUP_REMOVED lines=9> */
.L_x_555:
[----:B------:R-:W-:Y:S05]  /*2be50*/  BSYNC B1 ;  /* 0x0000000000017941 */ /* 0x000fea0003800000 */
.L_x_554:
[----:B0-----:R-:W2:Y:S01]  /*2be60*/  LDL.LU R7, [R1+0x814] ;  /* 0x0008140001077983 */ /* 0x001ea20000300800 */
        /* <DEDUP_REMOVED lines=10> */
.L_x_557:
[----:B------:R-:W-:Y:S05]  /*2bf10*/  BSYNC B1 ;  /* 0x0000000000017941 */ /* 0x000fea0003800000 */
.L_x_556:
        /* <DEDUP_REMOVED lines=11> */
.L_x_559:
[----:B------:R-:W-:Y:S05]  /*2bfd0*/  BSYNC B1 ;  /* 0x0000000000017941 */ /* 0x000fea0003800000 */
.L_x_558:
        /* <DEDUP_REMOVED lines=9> */
.L_x_561:
[----:B------:R-:W-:Y:S05]  /*2c070*/  BSYNC B1 ;  /* 0x0000000000017941 */ /* 0x000fea0003800000 */
.L_x_560:
        /* <DEDUP_REMOVED lines=9> */
.L_x_563:
[----:B------:R-:W-:Y:S05]  /*2c110*/  BSYNC B1 ;  /* 0x0000000000017941 */ /* 0x000fea0003800000 */
.L_x_562:
        /* <DEDUP_REMOVED lines=11> */
.L_x_565:
[----:B------:R-:W-:Y:S05]  /*2c1d0*/  BSYNC B1 ;  /* 0x0000000000017941 */ /* 0x000fea0003800000 */
.L_x_564:
        /* <DEDUP_REMOVED lines=11> */
.L_x_567:
[----:B------:R-:W-:Y:S05]  /*2c290*/  BSYNC B1 ;  /* 0x0000000000017941 */ /* 0x000fea0003800000 */
.L_x_566:
        /* <DEDUP_REMOVED lines=9> */
.L_x_569:
[----:B------:R-:W-:Y:S05]  /*2c330*/  BSYNC B1 ;  /* 0x0000000000017941 */ /* 0x000fea0003800000 */
.L_x_568:
        /* <DEDUP_REMOVED lines=9> */
.L_x_571:
[----:B------:R-:W-:Y:S05]  /*2c3d0*/  BSYNC B1 ;  /* 0x0000000000017941 */ /* 0x000fea0003800000 */
.L_x_570:
        /* <DEDUP_REMOVED lines=11> */
.L_x_573:
[----:B------:R-:W-:Y:S05]  /*2c490*/  BSYNC B1 ;  /* 0x0000000000017941 */ /* 0x000fea0003800000 */
.L_x_572:
        /* <DEDUP_REMOVED lines=11> */
.L_x_575:
[----:B------:R-:W-:Y:S05]  /*2c550*/  BSYNC B1 ;  /* 0x0000000000017941 */ /* 0x000fea0003800000 */
.L_x_574:
        /* <DEDUP_REMOVED lines=9> */
.L_x_577:
[----:B------:R-:W-:Y:S05]  /*2c5f0*/  BSYNC B1 ;  /* 0x0000000000017941 */ /* 0x000fea0003800000 */
.L_x_576:
        /* <DEDUP_REMOVED lines=9> */
.L_x_579:
[----:B------:R-:W-:Y:S05]  /*2c690*/  BSYNC B1 ;  /* 0x0000000000017941 */ /* 0x000fea0003800000 */
.L_x_578:
        /* <DEDUP_REMOVED lines=11> */
.L_x_581:
[----:B------:R-:W-:Y:S05]  /*2c750*/  BSYNC B1 ;  /* 0x0000000000017941 */ /* 0x000fea0003800000 */
.L_x_580:
        /* <DEDUP_REMOVED lines=11> */
.L_x_583:
[----:B------:R-:W-:Y:S05]  /*2c810*/  BSYNC B1 ;  /* 0x0000000000017941 */ /* 0x000fea0003800000 */
.L_x_582:
        /* <DEDUP_REMOVED lines=9> */
.L_x_585:
[----:B------:R-:W-:Y:S05]  /*2c8b0*/  BSYNC B1 ;  /* 0x0000000000017941 */ /* 0x000fea0003800000 */
.L_x_584:
        /* <DEDUP_REMOVED lines=9> */
.L_x_587:
[----:B------:R-:W-:Y:S05]  /*2c950*/  BSYNC B1 ;  /* 0x0000000000017941 */ /* 0x000fea0003800000 */
.L_x_586:
        /* <DEDUP_REMOVED lines=11> */
.L_x_589:
[----:B------:R-:W-:Y:S05]  /*2ca10*/  BSYNC B1 ;  /* 0x0000000000017941 */ /* 0x000fea0003800000 */
.L_x_588:
        /* <DEDUP_REMOVED lines=11> */
.L_x_591:
[----:B------:R-:W-:Y:S05]  /*2cad0*/  BSYNC B1 ;  /* 0x0000000000017941 */ /* 0x000fea0003800000 */
.L_x_590:
        /* <DEDUP_REMOVED lines=9> */
.L_x_593:
[----:B------:R-:W-:Y:S05]  /*2cb70*/  BSYNC B1 ;  /* 0x0000000000017941 */ /* 0x000fea0003800000 */
.L_x_592:
        /* <DEDUP_REMOVED lines=9> */
.L_x_595:
[----:B------:R-:W-:Y:S05]  /*2cc10*/  BSYNC B1 ;  /* 0x0000000000017941 */ /* 0x000fea0003800000 */
.L_x_594:
        /* <DEDUP_REMOVED lines=11> */
.L_x_597:
[----:B------:R-:W-:Y:S05]  /*2ccd0*/  BSYNC B1 ;  /* 0x0000000000017941 */ /* 0x000fea0003800000 */
.L_x_596:
        /* <DEDUP_REMOVED lines=11> */
.L_x_599:
[----:B------:R-:W-:Y:S05]  /*2cd90*/  BSYNC B1 ;  /* 0x0000000000017941 */ /* 0x000fea0003800000 */
.L_x_598:
        /* <DEDUP_REMOVED lines=9> */
.L_x_601:
[----:B------:R-:W-:Y:S05]  /*2ce30*/  BSYNC B1 ;  /* 0x0000000000017941 */ /* 0x000fea0003800000 */
.L_x_600:
        /* <DEDUP_REMOVED lines=9> */
.L_x_603:
[----:B------:R-:W-:Y:S05]  /*2ced0*/  BSYNC B1 ;  /* 0x0000000000017941 */ /* 0x000fea0003800000 */
.L_x_602:
        /* <DEDUP_REMOVED lines=11> */
.L_x_605:
[----:B------:R-:W-:Y:S05]  /*2cf90*/  BSYNC B1 ;  /* 0x0000000000017941 */ /* 0x000fea0003800000 */
.L_x_604:
        /* <DEDUP_REMOVED lines=11> */
.L_x_607:
[----:B------:R-:W-:Y:S05]  /*2d050*/  BSYNC B1 ;  /* 0x0000000000017941 */ /* 0x000fea0003800000 */
.L_x_606:
        /* <DEDUP_REMOVED lines=9> */
.L_x_609:
[----:B------:R-:W-:Y:S05]  /*2d0f0*/  BSYNC B1 ;  /* 0x0000000000017941 */ /* 0x000fea0003800000 */
.L_x_608:
        /* <DEDUP_REMOVED lines=9> */
.L_x_611:
[----:B------:R-:W-:Y:S05]  /*2d190*/  BSYNC B1 ;  /* 0x0000000000017941 */ /* 0x000fea0003800000 */
.L_x_610:
        /* <DEDUP_REMOVED lines=11> */
.L_x_613:
[----:B------:R-:W-:Y:S05]  /*2d250*/  BSYNC B1 ;  /* 0x0000000000017941 */ /* 0x000fea0003800000 */
.L_x_612:
        /* <DEDUP_REMOVED lines=11> */
.L_x_615:
[----:B------:R-:W-:Y:S05]  /*2d310*/  BSYNC B1 ;  /* 0x0000000000017941 */ /* 0x000fea0003800000 */
.L_x_614:
        /* <DEDUP_REMOVED lines=9> */
.L_x_617:
[----:B------:R-:W-:Y:S05]  /*2d3b0*/  BSYNC B1 ;  /* 0x0000000000017941 */ /* 0x000fea0003800000 */
.L_x_616:
        /* <DEDUP_REMOVED lines=9> */
.L_x_619:
[----:B------:R-:W-:Y:S05]  /*2d450*/  BSYNC B1 ;  /* 0x0000000000017941 */ /* 0x000fea0003800000 */
.L_x_618:
        /* <DEDUP_REMOVED lines=11> */
.L_x_621:
[----:B------:R-:W-:Y:S05]  /*2d510*/  BSYNC B1 ;  /* 0x0000000000017941 */ /* 0x000fea0003800000 */
.L_x_620:
        /* <DEDUP_REMOVED lines=11> */
.L_x_623:
[----:B------:R-:W-:Y:S05]  /*2d5d0*/  BSYNC B1 ;  /* 0x0000000000017941 */ /* 0x000fea0003800000 */
.L_x_622:
        /* <DEDUP_REMOVED lines=9> */
.L_x_625:
[----:B------:R-:W-:Y:S05]  /*2d670*/  BSYNC B1 ;  /* 0x0000000000017941 */ /* 0x000fea0003800000 */
.L_x_624:
        /* <DEDUP_REMOVED lines=9> */
.L_x_627:
[----:B------:R-:W-:Y:S05]  /*2d710*/  BSYNC B1 ;  /* 0x0000000000017941 */ /* 0x000fea0003800000 */
.L_x_626:
        /* <DEDUP_REMOVED lines=11> */
.L_x_629:
[----:B------:R-:W-:Y:S05]  /*2d7d0*/  BSYNC B1 ;  /* 0x0000000000017941 */ /* 0x000fea0003800000 */
.L_x_628:
        /* <DEDUP_REMOVED lines=11> */
.L_x_631:
[----:B------:R-:W-:Y:S05]  /*2d890*/  BSYNC B1 ;  /* 0x0000000000017941 */ /* 0x000fea0003800000 */
.L_x_630:
        /* <DEDUP_REMOVED lines=9> */
.L_x_633:
[----:B------:R-:W-:Y:S05]  /*2d930*/  BSYNC B1 ;  /* 0x0000000000017941 */ /* 0x000fea0003800000 */
.L_x_632:
        /* <DEDUP_REMOVED lines=9> */
.L_x_635:
[----:B------:R-:W-:Y:S05]  /*2d9d0*/  BSYNC B1 ;  /* 0x0000000000017941 */ /* 0x000fea0003800000 */
.L_x_634:
        /* <DEDUP_REMOVED lines=11> */
.L_x_637:
[----:B------:R-:W-:Y:S05]  /*2da90*/  BSYNC B1 ;  /* 0x0000000000017941 */ /* 0x000fea0003800000 */
.L_x_636:
        /* <DEDUP_REMOVED lines=11> */
.L_x_639:
[----:B------:R-:W-:Y:S05]  /*2db50*/  BSYNC B1 ;  /* 0x0000000000017941 */ /* 0x000fea0003800000 */
.L_x_638:
        /* <DEDUP_REMOVED lines=9> */
.L_x_641:
[----:B------:R-:W-:Y:S05]  /*2dbf0*/  BSYNC B1 ;  /* 0x0000000000017941 */ /* 0x000fea0003800000 */
.L_x_640:
        /* <DEDUP_REMOVED lines=9> */
.L_x_643:
[----:B------:R-:W-:Y:S05]  /*2dc90*/  BSYNC B1 ;  /* 0x0000000000017941 */ /* 0x000fea0003800000 */
.L_x_642:
        /* <DEDUP_REMOVED lines=11> */
.L_x_645:
[----:B------:R-:W-:Y:S05]  /*2dd50*/  BSYNC B1 ;  /* 0x0000000000017941 */ /* 0x000fea0003800000 */
.L_x_644:
        /* <DEDUP_REMOVED lines=11> */
.L_x_647:
[----:B------:R-:W-:Y:S05]  /*2de10*/  BSYNC B1 ;  /* 0x0000000000017941 */ /* 0x000fea0003800000 */
.L_x_646:
        /* <DEDUP_REMOVED lines=9> */
.L_x_649:
[----:B------:R-:W-:Y:S05]  /*2deb0*/  BSYNC B1 ;  /* 0x0000000000017941 */ /* 0x000fea0003800000 */
.L_x_648:
        /* <DEDUP_REMOVED lines=9> */
.L_x_651:
[----:B------:R-:W-:Y:S05]  /*2df50*/  BSYNC B1 ;  /* 0x0000000000017941 */ /* 0x000fea0003800000 */
.L_x_650:
        /* <DEDUP_REMOVED lines=11> */
.L_x_653:
[----:B------:R-:W-:Y:S05]  /*2e010*/  BSYNC B1 ;  /* 0x0000000000017941 */ /* 0x000fea0003800000 */
.L_x_652:
        /* <DEDUP_REMOVED lines=11> */
.L_x_655:
[----:B------:R-:W-:Y:S05]  /*2e0d0*/  BSYNC B1 ;  /* 0x0000000000017941 */ /* 0x000fea0003800000 */
.L_x_654:
        /* <DEDUP_REMOVED lines=9> */
.L_x_657:
[----:B------:R-:W-:Y:S05]  /*2e170*/  BSYNC B1 ;  /* 0x0000000000017941 */ /* 0x000fea0003800000 */
.L_x_656:
        /* <DEDUP_REMOVED lines=9> */
.L_x_659:
[----:B------:R-:W-:Y:S05]  /*2e210*/  BSYNC B1 ;  /* 0x0000000000017941 */ /* 0x000fea0003800000 */
.L_x_658:
        /* <DEDUP_REMOVED lines=11> */
.L_x_661:
[----:B------:R-:W-:Y:S05]  /*2e2d0*/  BSYNC B1 ;  /* 0x0000000000017941 */ /* 0x000fea0003800000 */
.L_x_660:
        /* <DEDUP_REMOVED lines=11> */
.L_x_663:
[----:B------:R-:W-:Y:S05]  /*2e390*/  BSYNC B1 ;  /* 0x0000000000017941 */ /* 0x000fea0003800000 */
.L_x_662:
        /* <DEDUP_REMOVED lines=9> */
.L_x_665:
[----:B------:R-:W-:Y:S05]  /*2e430*/  BSYNC B1 ;  /* 0x0000000000017941 */ /* 0x000fea0003800000 */
.L_x_664:
        /* <DEDUP_REMOVED lines=9> */
.L_x_667:
[----:B------:R-:W-:Y:S05]  /*2e4d0*/  BSYNC B1 ;  /* 0x0000000000017941 */ /* 0x000fea0003800000 */
.L_x_666:
        /* <DEDUP_REMOVED lines=11> */
.L_x_669:
[----:B------:R-:W-:Y:S05]  /*2e590*/  BSYNC B1 ;  /* 0x0000000000017941 */ /* 0x000fea0003800000 */
.L_x_668:
        /* <DEDUP_REMOVED lines=11> */
.L_x_671:
[----:B------:R-:W-:Y:S05]  /*2e650*/  BSYNC B1 ;  /* 0x0000000000017941 */ /* 0x000fea0003800000 */
.L_x_670:
        /* <DEDUP_REMOVED lines=9> */
.L_x_673:
[----:B------:R-:W-:Y:S05]  /*2e6f0*/  BSYNC B1 ;  /* 0x0000000000017941 */ /* 0x000fea0003800000 */
.L_x_672:
        /* <DEDUP_REMOVED lines=9> */
.L_x_675:
[----:B------:R-:W-:Y:S05]  /*2e790*/  BSYNC B1 ;  /* 0x0000000000017941 */ /* 0x000fea0003800000 */
.L_x_674:
        /* <DEDUP_REMOVED lines=11> */
.L_x_677:
[----:B------:R-:W-:Y:S05]  /*2e850*/  BSYNC B1 ;  /* 0x0000000000017941 */ /* 0x000fea0003800000 */
.L_x_676:
        /* <DEDUP_REMOVED lines=11> */
.L_x_679:
[----:B------:R-:W-:Y:S05]  /*2e910*/  BSYNC B1 ;  /* 0x0000000000017941 */ /* 0x000fea0003800000 */
.L_x_678:
        /* <DEDUP_REMOVED lines=9> */
.L_x_681:
[----:B------:R-:W-:Y:S05]  /*2e9b0*/  BSYNC B1 ;  /* 0x0000000000017941 */ /* 0x000fea0003800000 */
.L_x_680:
        /* <DEDUP_REMOVED lines=9> */
.L_x_683:
[----:B------:R-:W-:Y:S05]  /*2ea50*/  BSYNC B1 ;  /* 0x0000000000017941 */ /* 0x000fea0003800000 */
.L_x_682:
        /* <DEDUP_REMOVED lines=11> */
.L_x_685:
[----:B------:R-:W-:Y:S05]  /*2eb10*/  BSYNC B1 ;  /* 0x0000000000017941 */ /* 0x000fea0003800000 */
.L_x_684:
        /* <DEDUP_REMOVED lines=11> */
.L_x_687:
[----:B------:R-:W-:Y:S05]  /*2ebd0*/  BSYNC B1 ;  /* 0x0000000000017941 */ /* 0x000fea0003800000 */
.L_x_686:
        /* <DEDUP_REMOVED lines=9> */
.L_x_689:
[----:B------:R-:W-:Y:S05]  /*2ec70*/  BSYNC B1 ;  /* 0x0000000000017941 */ /* 0x000fea0003800000 */
.L_x_688:
        /* <DEDUP_REMOVED lines=9> */
.L_x_691:
[----:B------:R-:W-:Y:S05]  /*2ed10*/  BSYNC B1 ;  /* 0x0000000000017941 */ /* 0x000fea0003800000 */
.L_x_690:
        /* <DEDUP_REMOVED lines=11> */
.L_x_693:
[----:B------:R-:W-:Y:S05]  /*2edd0*/  BSYNC B1 ;  /* 0x0000000000017941 */ /* 0x000fea0003800000 */
.L_x_692:
        /* <DEDUP_REMOVED lines=11> */
.L_x_695:
[----:B------:R-:W-:Y:S05]  /*2ee90*/  BSYNC B1 ;  /* 0x0000000000017941 */ /* 0x000fea0003800000 */
.L_x_694:
        /* <DEDUP_REMOVED lines=9> */
.L_x_697:
[----:B------:R-:W-:Y:S05]  /*2ef30*/  BSYNC B1 ;  /* 0x0000000000017941 */ /* 0x000fea0003800000 */
.L_x_696:
        /* <DEDUP_REMOVED lines=9> */
.L_x_699:
[----:B------:R-:W-:Y:S05]  /*2efd0*/  BSYNC B1 ;  /* 0x0000000000017941 */ /* 0x000fea0003800000 */
.L_x_698:
        /* <DEDUP_REMOVED lines=11> */
.L_x_701:
[----:B------:R-:W-:Y:S05]  /*2f090*/  BSYNC B1 ;  /* 0x0000000000017941 */ /* 0x000fea0003800000 */
.L_x_700:
        /* <DEDUP_REMOVED lines=11> */
.L_x_703:
[----:B------:R-:W-:Y:S05]  /*2f150*/  BSYNC B1 ;  /* 0x0000000000017941 */ /* 0x000fea0003800000 */
.L_x_702:
        /* <DEDUP_REMOVED lines=9> */
.L_x_705:
[----:B------:R-:W-:Y:S05]  /*2f1f0*/  BSYNC B1 ;  /* 0x0000000000017941 */ /* 0x000fea0003800000 */
.L_x_704:
        /* <DEDUP_REMOVED lines=9> */
.L_x_707:
[----:B------:R-:W-:Y:S05]  /*2f290*/  BSYNC B1 ;  /* 0x0000000000017941 */ /* 0x000fea0003800000 */
.L_x_706:
        /* <DEDUP_REMOVED lines=11> */
.L_x_709:
[----:B------:R-:W-:Y:S05]  /*2f350*/  BSYNC B1 ;  /* 0x0000000000017941 */ /* 0x000fea0003800000 */
.L_x_708:
        /* <DEDUP_REMOVED lines=11> */
.L_x_711:
[----:B------:R-:W-:Y:S05]  /*2f410*/  BSYNC B1 ;  /* 0x0000000000017941 */ /* 0x000fea0003800000 */
.L_x_710:
        /* <DEDUP_REMOVED lines=9> */
.L_x_713:
[----:B------:R-:W-:Y:S05]  /*2f4b0*/  BSYNC B1 ;  /* 0x0000000000017941 */ /* 0x000fea0003800000 */
.L_x_712:
        /* <DEDUP_REMOVED lines=9> */
.L_x_715:
[----:B------:R-:W-:Y:S05]  /*2f550*/  BSYNC B1 ;  /* 0x0000000000017941 */ /* 0x000fea0003800000 */
.L_x_714:
        /* <DEDUP_REMOVED lines=11> */
.L_x_717:
[----:B------:R-:W-:Y:S05]  /*2f610*/  BSYNC B1 ;  /* 0x0000000000017941 */ /* 0x000fea0003800000 */
.L_x_716:
        /* <DEDUP_REMOVED lines=11> */
.L_x_719:
[----:B------:R-:W-:Y:S05]  /*2f6d0*/  BSYNC B1 ;  /* 0x0000000000017941 */ /* 0x000fea0003800000 */
.L_x_718:
        /* <DEDUP_REMOVED lines=9> */
.L_x_721:
[----:B------:R-:W-:Y:S05]  /*2f770*/  BSYNC B1 ;  /* 0x0000000000017941 */ /* 0x000fea0003800000 */
.L_x_720:
        /* <DEDUP_REMOVED lines=9> */
.L_x_723:
[----:B------:R-:W-:Y:S05]  /*2f810*/  BSYNC B1 ;  /* 0x0000000000017941 */ /* 0x000fea0003800000 */
.L_x_722:
        /* <DEDUP_REMOVED lines=11> */
.L_x_725:
[----:B------:R-:W-:Y:S05]  /*2f8d0*/  BSYNC B1 ;  /* 0x0000000000017941 */ /* 0x000fea0003800000 */
.L_x_724:
        /* <DEDUP_REMOVED lines=11> */
.L_x_727:
[----:B------:R-:W-:Y:S05]  /*2f990*/  BSYNC B1 ;  /* 0x0000000000017941 */ /* 0x000fea0003800000 */
.L_x_726:
        /* <DEDUP_REMOVED lines=9> */
.L_x_729:
[----:B------:R-:W-:Y:S05]  /*2fa30*/  BSYNC B1 ;  /* 0x0000000000017941 */ /* 0x000fea0003800000 */
.L_x_728:
        /* <DEDUP_REMOVED lines=9> */
.L_x_731:
[----:B------:R-:W-:Y:S05]  /*2fad0*/  BSYNC B1 ;  /* 0x0000000000017941 */ /* 0x000fea0003800000 */
.L_x_730:
        /* <DEDUP_REMOVED lines=11> */
.L_x_733:
[----:B------:R-:W-:Y:S05]  /*2fb90*/  BSYNC B1 ;  /* 0x0000000000017941 */ /* 0x000fea0003800000 */
.L_x_732:
        /* <DEDUP_REMOVED lines=11> */
.L_x_735:
[----:B------:R-:W-:Y:S05]  /*2fc50*/  BSYNC B1 ;  /* 0x0000000000017941 */ /* 0x000fea0003800000 */
.L_x_734:
        /* <DEDUP_REMOVED lines=9> */
.L_x_737:
[----:B------:R-:W-:Y:S05]  /*2fcf0*/  BSYNC B1 ;  /* 0x0000000000017941 */ /* 0x000fea0003800000 */
.L_x_736:
        /* <DEDUP_REMOVED lines=9> */
.L_x_739:
[----:B------:R-:W-:Y:S05]  /*2fd90*/  BSYNC B1 ;  /* 0x0000000000017941 */ /* 0x000fea0003800000 */
.L_x_738:
        /* <DEDUP_REMOVED lines=11> */
.L_x_741:
[----:B------:R-:W-:Y:S05]  /*2fe50*/  BSYNC B1 ;  /* 0x0000000000017941 */ /* 0x000fea0003800000 */
.L_x_740:
        /* <DEDUP_REMOVED lines=11> */
.L_x_743:
[----:B------:R-:W-:Y:S05]  /*2ff10*/  BSYNC B1 ;  /* 0x0000000000017941 */ /* 0x000fea0003800000 */
.L_x_742:
        /* <DEDUP_REMOVED lines=9> */
.L_x_745:
[----:B------:R-:W-:Y:S05]  /*2ffb0*/  BSYNC B1 ;  /* 0x0000000000017941 */ /* 0x000fea0003800000 */
.L_x_744:
        /* <DEDUP_REMOVED lines=9> */
.L_x_747:
[----:B------:R-:W-:Y:S05]  /*30050*/  BSYNC B1 ;  /* 0x0000000000017941 */ /* 0x000fea0003800000 */
.L_x_746:
        /* <DEDUP_REMOVED lines=11> */
.L_x_749:
[----:B------:R-:W-:Y:S05]  /*30110*/  BSYNC B1 ;  /* 0x0000000000017941 */ /* 0x000fea0003800000 */
.L_x_748:
        /* <DEDUP_REMOVED lines=11> */
.L_x_751:
[----:B------:R-:W-:Y:S05]  /*301d0*/  BSYNC B1 ;  /* 0x0000000000017941 */ /* 0x000fea0003800000 */
.L_x_750:
        /* <DEDUP_REMOVED lines=9> */
.L_x_753:
[----:B------:R-:W-:Y:S05]  /*30270*/  BSYNC B1 ;  /* 0x0000000000017941 */ /* 0x000fea0003800000 */
.L_x_752:
        /* <DEDUP_REMOVED lines=9> */
.L_x_755:
[----:B------:R-:W-:Y:S05]  /*30310*/  BSYNC B1 ;  /* 0x0000000000017941 */ /* 0x000fea0003800000 */
.L_x_754:
        /* <DEDUP_REMOVED lines=11> */
.L_x_757:
[----:B------:R-:W-:Y:S05]  /*303d0*/  BSYNC B1 ;  /* 0x0000000000017941 */ /* 0x000fea0003800000 */
.L_x_756:
        /* <DEDUP_REMOVED lines=11> */
.L_x_759:
[----:B------:R-:W-:Y:S05]  /*30490*/  BSYNC B1 ;  /* 0x0000000000017941 */ /* 0x000fea0003800000 */
.L_x_758:
        /* <DEDUP_REMOVED lines=9> */
.L_x_761:
[----:B------:R-:W-:Y:S05]  /*30530*/  BSYNC B1 ;  /* 0x0000000000017941 */ /* 0x000fea0003800000 */
.L_x_760:
        /* <DEDUP_REMOVED lines=9> */
.L_x_763:
[----:B------:R-:W-:Y:S05]  /*305d0*/  BSYNC B1 ;  /* 0x0000000000017941 */ /* 0x000fea0003800000 */
.L_x_762:
        /* <DEDUP_REMOVED lines=11> */
.L_x_765:
[----:B------:R-:W-:Y:S05]  /*30690*/  BSYNC B1 ;  /* 0x0000000000017941 */ /* 0x000fea0003800000 */
.L_x_764:
        /* <DEDUP_REMOVED lines=11> */
.L_x_767:
[----:B------:R-:W-:Y:S05]  /*30750*/  BSYNC B1 ;  /* 0x0000000000017941 */ /* 0x000fea0003800000 */
.L_x_766:
        /* <DEDUP_REMOVED lines=9> */
.L_x_769:
[----:B------:R-:W-:Y:S05]  /*307f0*/  BSYNC B1 ;  /* 0x0000000000017941 */ /* 0x000fea0003800000 */
.L_x_768:
        /* <DEDUP_REMOVED lines=9> */
.L_x_771:
[----:B------:R-:W-:Y:S05]  /*30890*/  BSYNC B1 ;  /* 0x0000000000017941 */ /* 0x000fea0003800000 */
.L_x_770:
        /* <DEDUP_REMOVED lines=11> */
.L_x_773:
[----:B------:R-:W-:Y:S05]  /*30950*/  BSYNC B1 ;  /* 0x0000000000017941 */ /* 0x000fea0003800000 */
.L_x_772:
        /* <DEDUP_REMOVED lines=11> */
.L_x_775:
[----:B------:R-:W-:Y:S05]  /*30a10*/  BSYNC B1 ;  /* 0x0000000000017941 */ /* 0x000fea0003800000 */
.L_x_774:
        /* <DEDUP_REMOVED lines=9> */
.L_x_777:
[----:B------:R-:W-:Y:S05]  /*30ab0*/  BSYNC B1 ;  /* 0x0000000000017941 */ /* 0x000fea0003800000 */
.L_x_776:
        /* <DEDUP_REMOVED lines=9> */
.L_x_779:
[----:B------:R-:W-:Y:S05]  /*30b50*/  BSYNC B1 ;  /* 0x0000000000017941 */ /* 0x000fea0003800000 */
.L_x_778:
        /* <DEDUP_REMOVED lines=11> */
.L_x_781:
[----:B------:R-:W-:Y:S05]  /*30c10*/  BSYNC B1 ;  /* 0x0000000000017941 */ /* 0x000fea0003800000 */
.L_x_780:
        /* <DEDUP_REMOVED lines=11> */
.L_x_783:
[----:B------:R-:W-:Y:S05]  /*30cd0*/  BSYNC B1 ;  /* 0x0000000000017941 */ /* 0x000fea0003800000 */
.L_x_782:
        /* <DEDUP_REMOVED lines=9> */
.L_x_785:
[----:B------:R-:W-:Y:S05]  /*30d70*/  BSYNC B1 ;  /* 0x0000000000017941 */ /* 0x000fea0003800000 */
.L_x_784:
        /* <DEDUP_REMOVED lines=9> */
.L_x_787:
[----:B------:R-:W-:Y:S05]  /*30e10*/  BSYNC B1 ;  /* 0x0000000000017941 */ /* 0x000fea0003800000 */
.L_x_786:
        /* <DEDUP_REMOVED lines=11> */
.L_x_789:
[----:B------:R-:W-:Y:S05]  /*30ed0*/  BSYNC B1 ;  /* 0x0000000000017941 */ /* 0x000fea0003800000 */
.L_x_788:
        /* <DEDUP_REMOVED lines=11> */
.L_x_791:
[----:B------:R-:W-:Y:S05]  /*30f90*/  BSYNC B1 ;  /* 0x0000000000017941 */ /* 0x000fea0003800000 */
.L_x_790:
        /* <DEDUP_REMOVED lines=9> */
.L_x_793:
[----:B------:R-:W-:Y:S05]  /*31030*/  BSYNC B1 ;  /* 0x0000000000017941 */ /* 0x000fea0003800000 */
.L_x_792:
        /* <DEDUP_REMOVED lines=9> */
.L_x_795:
[----:B------:R-:W-:Y:S05]  /*310d0*/  BSYNC B1 ;  /* 0x0000000000017941 */ /* 0x000fea0003800000 */
.L_x_794:
        /* <DEDUP_REMOVED lines=11> */
.L_x_797:
[----:B------:R-:W-:Y:S05]  /*31190*/  BSYNC B1 ;  /* 0x0000000000017941 */ /* 0x000fea0003800000 */
.L_x_796:
        /* <DEDUP_REMOVED lines=11> */
.L_x_799:
[----:B------:R-:W-:Y:S05]  /*31250*/  BSYNC B1 ;  /* 0x0000000000017941 */ /* 0x000fea0003800000 */
.L_x_798:
[----:B0-----:R-:W2:Y:S04]  /*31260*/  LDL.LU R7, [R1+0x9fc] ;  /* 0x0009fc0001077983 */ /* 0x001ea80000300800 */
[----:B------:R-:W3:Y:S01]  /*31270*/  LDL.LU R166, [R1+0x600] ;  /* 0x0006000001a67983 */ /* 0x000ee20000300800 */
[----:B--2---:R-:W-:Y:S02]  /*31280*/  @!P1 IMAD R165, R7, R16, R3 ;  /* 0x0000001007a59224 */ /* 0x004fe400078e0203 */
[----:B------:R-:W-:-:S03]  /*31290*/  IMAD.WIDE.U32 R6, R168, R6, R12 ;  /* 0x00000006a8067225 */ /* 0x000fc600078e000c */
[----:B------:R0:W-:Y:S01]  /*312a0*/  @!P1 STG.E.U8 desc[UR46][R162.64+0xf9], R165 ;  /* 0x0000f9a5a2009986 */ /* 0x0001e2000c10112e */
[----:B------:R-:W-:Y:S02]  /*312b0*/  ISETP.GE.AND P1, PT, R19, 0x181, PT ;  /* 0x000001811300780c */ /* 0x000fe40003f26270 */
[----:B------:R-:W-:-:S04]  /*312c0*/  IADD3 R14, P0, R6, R14, RZ ;  /* 0x0000000e060e7210 */ /* 0x000fc80007f1e0ff */
[----:B------:R-:W-:Y:S02]  /*312d0*/  IADD3.X R15, R15, R7, R170, P0, !PT ;  /* 0x000000070f0f7210 */ /* 0x000fe400007fe4aa */
[----:B------:R-:W-:-:S13]  /*312e0*/  ISETP.LT.OR P0, PT, R0, 0x1, !P1 ;  /* 0x000000010000780c */ /* 0x000fda0004f01670 */
[----:B------:R-:W2:Y:S01]  /*312f0*/  @!P0 LDG.E.U8 R2, desc[UR46][R14.64] ;  /* 0x0000002e0e028981 */ /* 0x000ea2000c1e1100 */
[----:B------:R-:W-:Y:S01]  /*31300*/  IMAD.U32 R7, RZ, RZ, UR11 ;  /* 0x0000000bff077e24 */ /* 0x000fe2000f8e00ff */
[----:B------:R-:W-:Y:S01]  /*31310*/  ISETP.LT.OR P6, PT, R0, 0x2, !P1 ;  /* 0x000000020000780c */ /* 0x000fe20004fc1670 */
[----:B------:R-:W-:Y:S01]  /*31320*/  IMAD.U32 R13, RZ, RZ, UR10 ;  /* 0x0000000aff0d7e24 */ /* 0x000fe2000f8e00ff */
[----:B------:R-:W-:Y:S01]  /*31330*/  BSSY B1, `(.L_x_800) ;  /* 0x000000e000017945 */ /* 0x000fe20003800000 */
[----:B0-----:R-:W-:Y:S01]  /*31340*/  IMAD R165, R7, 0x180, RZ ;  /* 0x0000018007a57824 */ /* 0x001fe200078e02ff */
[----:B--2---:R-:W-:-:S05]  /*31350*/  @!P0 PRMT R6, R2, 0x8880, RZ ;  /* 0x0000888002068816 */ /* 0x004fca00000000ff */
[----:B------:R-:W-:Y:S02]  /*31360*/  @!P0 IMAD.MOV.U32 R12, RZ, RZ, R6 ;  /* 0x000000ffff0c8224 */ /* 0x000fe400078e0006 */
[----:B------:R-:W-:-:S04]  /*31370*/  IMAD.WIDE.U32 R6, R13, 0x180, R10 ;  /* 0x000001800d067825 */ /* 0x000fc800078e000a */
[----:B------:R-:W-:Y:S02]  /*31380*/  @!P0 IMAD R3, R12, R17, RZ ;  /* 0x000000110c038224 */ /* 0x000fe400078e02ff */
[----:B------:R-:W-:Y:S02]  /*31390*/  IMAD.IADD R13, R7, 0x1, R165 ;  /* 0x00000001070d7824 */ /* 0x000fe400078e02a5 */
[----:B---3--:R-:W-:Y:S02]  /*313a0*/  @!P0 IMAD R162, R166, R16, R3 ;  /* 0x00000010a6a28224 */ /* 0x008fe400078e0203 */
[----:B------:R-:W-:-:S05]  /*313b0*/  @!P0 IMAD.MOV.U32 R12, RZ, RZ, R6 ;  /* 0x000000ffff0c8224 */ /* 0x000fca00078e0006 */
[----:B------:R0:W-:Y:S01]  /*313c0*/  @!P0 STG.E.U8 desc[UR46][R12.64], R162 ;  /* 0x000000a20c008986 */ /* 0x0001e2000c10112e */
[----:B------:R-:W-:Y:S05]  /*313d0*/  @P6 BRA `(.L_x_801) ;  /* 0x00000000000c6947 */ /* 0x000fea0003800000 */
[----:B------:R-:W2:Y:S02]  /*313e0*/  LDG.E.U8 R2, desc[UR46][R14.64+0x1] ;  /* 0x0000012e0e027981 */ /* 0x000ea4000c1e1100 */
[----:B--2---:R-:W-:-:S05]  /*313f0*/  PRMT R3, R2, 0x8880, RZ ;  /* 0x0000888002037816 */ /* 0x004fca00000000ff */
[----:B------:R-:W-:-:S07]  /*31400*/  IMAD R3, R3, R17, RZ ;  /* 0x0000001103037224 */ /* 0x000fce00078e02ff */
.L_x_801:
[----:B------:R-:W-:Y:S05]  /*31410*/  BSYNC B1 ;  /* 0x0000000000017941 */ /* 0x000fea0003800000 */
.L_x_800:
[----:B0-----:R-:W2:Y:S01]  /*31420*/  LDL.LU R162, [R1+0x604] ;  /* 0x0006040001a27983 */ /* 0x001ea20000300800 */
[----:B------:R-:W-:Y:S01]  /*31430*/  ISETP.GE.AND P0, PT, R19, 0x189, PT ;  /* 0x000001891300780c */ /* 0x000fe20003f06270 */
[----:B------:R-:W-:Y:S01]  /*31440*/  @!P6 IMAD.MOV.U32 R163, RZ, RZ, R13 ;  /* 0x000000ffffa3e224 */ /* 0x000fe200078e000d */
[----:B------:R-:W-:Y:S01]  /*31450*/  LOP3.LUT R18, R18, 0xffffffdf, RZ, 0xc0, !PT ;  /* 0xffffffdf12127812 */ /* 0x000fe200078ec0ff */
[----:B------:R-:W-:Y:S01]  /*31460*/  BSSY B1, `(.L_x_802) ;  /* 0x000000d000017945 */ /* 0x000fe20003800000 */
[----:B------:R-:W-:Y:S02]  /*31470*/  ISETP.LT.OR P5, PT, R0, 0x1, !P0 ;  /* 0x000000010000780c */ /* 0x000fe400047a1670 */
[----:B------:R-:W-:-:S11]  /*31480*/  @P1 LOP3.LUT R18, R18, 0x20, RZ, 0xfc, !PT ;  /* 0x0000002012121812 */ /* 0x000fd600078efcff */
[----:B------:R-:W-:-:S04]  /*31490*/  @!P5 IADD3 R166, P1, R6, UR44, RZ ;  /* 0x0000002c06a6dc10 */ /* 0x000fc8000ff3e0ff */
[----:B------:R-:W-:Y:S02]  /*314a0*/  @!P5 IADD3.X R167, R13, UR43, RZ, P1, !PT ;  /* 0x0000002b0da7dc10 */ /* 0x000fe40008ffe4ff */
[----:B------:R-:W-:Y:S01]  /*314b0*/  LOP3.LUT P1, RZ, R18, 0x20, RZ, 0xc0, !PT ;  /* 0x0000002012ff7812 */ /* 0x000fe2000782c0ff */
[----:B--2---:R-:W-:Y:S02]  /*314c0*/  @!P6 IMAD R19, R162, R16, R3 ;  /* 0x00000010a213e224 */ /* 0x004fe400078e0203 */
[----:B------:R-:W-:-:S05]  /*314d0*/  @!P6 IMAD.MOV.U32 R162, RZ, RZ, R6 ;  /* 0x000000ffffa2e224 */ /* 0x000fca00078e0006 */
[----:B------:R0:W-:Y:S01]  /*314e0*/  @!P6 STG.E.U8 desc[UR46][R162.64+0x1], R19 ;  /* 0x00000113a200e986 */ /* 0x0001e2000c10112e */
[----:B------:R-:W-:Y:S05]  /*314f0*/  @P5 BRA `(.L_x_803) ;  /* 0x00000000000c5947 */ /* 0x000fea0003800000 */
[----:B------:R-:W2:Y:S02]  /*31500*/  LDG.E.U8 R2, desc[UR46][R22.64] ;  /* 0x0000002e16027981 */ /* 0x000ea4000c1e1100 */
[----:B--2---:R-:W-:-:S05]  /*31510*/  PRMT R3, R2, 0x8880, RZ ;  /* 0x0000888002037816 */ /* 0x004fca00000000ff */
[----:B------:R-:W-:-:S07]  /*31520*/  IMAD R3, R3, R17, RZ ;  /* 0x0000001103037224 */ /* 0x000fce00078e02ff */
.L_x_803:
[----:B------:R-:W-:Y:S05]  /*31530*/  BSYNC B1 ;  /* 0x0000000000017941 */ /* 0x000fea0003800000 */
.L_x_802:
[----:B0-----:R-:W2:Y:S01]  /*31540*/  LDL.LU R19, [R1+0x608] ;  /* 0x0006080001137983 */ /* 0x001ea20000300800 */
[----:B------:R-:W-:Y:S01]  /*31550*/  ISETP.LT.OR P6, PT, R0, 0x2, !P0 ;  /* 0x000000020000780c */ /* 0x000fe200047c1670 */
[----:B------:R-:W-:Y:S01]  /*31560*/  BSSY B1, `(.L_x_804) ;  /* 0x000000c000017945 */ /* 0x000fe20003800000 */
[----:B------:R-:W-:-:S04]  /*31570*/  LOP3.LUT R18, R18, 0xffffffdf, RZ, 0xc0, !PT ;  /* 0xffffffdf12127812 */ /* 0x000fc800078ec0ff */
[----:B------:R-:W-:-:S07]  /*31580*/  @P1 LOP3.LUT R18, R18, 0x20, RZ, 0xfc, !PT ;  /* 0x0000002012121812 */ /* 0x000fce00078efcff */
[----:B------:R-:W-:-:S04]  /*31590*/  @!P6 IADD3 R162, P1, R6, UR44, RZ ;  /* 0x0000002c06a2ec10 */ /* 0x000fc8000ff3e0ff */
[----:B------:R-:W-:Y:S02]  /*315a0*/  @!P6 IADD3.X R163, R13, UR43, RZ, P1, !PT ;  /* 0x0000002b0da3ec10 */ /* 0x000fe40008ffe4ff */
[----:B------:R-:W-:Y:S01]  /*315b0*/  LOP3.LUT P1, RZ, R18, 0x20, RZ, 0xc0, !PT ;  /* 0x0000002012ff7812 */ /* 0x000fe2000782c0ff */
[----:B--2---:R-:W-:-:S05]  /*315c0*/  @!P5 IMAD R19, R19, R16, R3 ;  /* 0x000000101313d224 */ /* 0x004fca00078e0203 */
[----:B------:R0:W-:Y:S01]  /*315d0*/  @!P5 STG.E.U8 desc[UR46][R166.64], R19 ;  /* 0x00000013a600d986 */ /* 0x0001e2000c10112e */
[----:B------:R-:W-:Y:S06]  /*315e0*/  @P6 BRA `(.L_x_805) ;  /* 0x00000000000c6947 */ /* 0x000fec0003800000 */
[----:B------:R-:W2:Y:S02]  /*315f0*/  LDG.E.U8 R2, desc[UR46][R22.64+0x1] ;  /* 0x0000012e16027981 */ /* 0x000ea4000c1e1100 */
[----:B--2---:R-:W-:-:S05]  /*31600*/  PRMT R3, R2, 0x8880, RZ ;  /* 0x0000888002037816 */ /* 0x004fca00000000ff */
[----:B------:R-:W-:-:S07]  /*31610*/  IMAD R3, R3, R17, RZ ;  /* 0x0000001103037224 */ /* 0x000fce00078e02ff */
.L_x_805:
[----:B------:R-:W-:Y:S05]  /*31620*/  BSYNC B1 ;  /* 0x0000000000017941 */ /* 0x000fea0003800000 */
.L_x_804:
        /* <DEDUP_REMOVED lines=9> */
.L_x_807:
[----:B------:R-:W-:Y:S05]  /*316c0*/  BSYNC B1 ;  /* 0x0000000000017941 */ /* 0x000fea0003800000 */
.L_x_806:
[----:B0-----:R-:W2:Y:S01]  /*316d0*/  LDL.LU R19, [R1+0x610] ;  /* 0x0006100001137983 */ /* 0x001ea20000300800 */
[----:B------:R-:W-:Y:S01]  /*316e0*/  @!P5 IMAD.MOV.U32 R162, RZ, RZ, R6 ;  /* 0x000000ffffa2d224 */ /* 0x000fe200078e0006 */
[----:B------:R-:W-:Y:S01]  /*316f0*/  ISETP.LT.OR P6, PT, R0, 0xa, !P1 ;  /* 0x0000000a0000780c */ /* 0x000fe20004fc1670 */
[----:B------:R-:W-:Y:S01]  /*31700*/  @!P5 IMAD.MOV.U32 R163, RZ, RZ, R13 ;  /* 0x000000ffffa3d224 */ /* 0x000fe200078e000d */
[----:B------:R-:W-:Y:S01]  /*31710*/  BSSY B1, `(.L_x_808) ;  /* 0x0000007000017945 */ /* 0x000fe20003800000 */
[----:B--2---:R-:W-:-:S05]  /*31720*/  @!P5 IMAD R19, R19, R16, R3 ;  /* 0x000000101313d224 */ /* 0x004fca00078e0203 */
[----:B------:R0:W-:Y:S05]  /*31730*/  @!P5 STG.E.U8 desc[UR46][R162.64+0x8], R19 ;  /* 0x00000813a200d986 */ /* 0x0001ea000c10112e */
[----:B------:R-:W-:Y:S05]  /*31740*/  @P6 BRA `(.L_x_809) ;  /* 0x00000000000c6947 */ /* 0x000fea0003800000 */
[----:B------:R-:W2:Y:S02]  /*31750*/  LDG.E.U8 R2, desc[UR46][R14.64+0x9] ;  /* 0x0000092e0e027981 */ /* 0x000ea4000c1e1100 */
[----:B--2---:R-:W-:-:S05]  /*31760*/  PRMT R3, R2, 0x8880, RZ ;  /* 0x0000888002037816 */ /* 0x004fca00000000ff */
[----:B------:R-:W-:-:S07]  /*31770*/  IMAD R3, R3, R17, RZ ;  /* 0x0000001103037224 */ /* 0x000fce00078e02ff */
.L_x_809:
[----:B------:R-:W-:Y:S05]  /*31780*/  BSYNC B1 ;  /* 0x0000000000017941 */ /* 0x000fea0003800000 */
.L_x_808:
[----:B0-----:R-:W2:Y:S01]  /*31790*/  LDL.LU R19, [R1+0x614] ;  /* 0x0006140001137983 */ /* 0x001ea20000300800 */
[----:B------:R-:W-:Y:S01]  /*317a0*/  @!P6 IMAD.MOV.U32 R162, RZ, RZ, R6 ;  /* 0x000000ffffa2e224 */ /* 0x000fe200078e0006 */
[----:B------:R-:W-:Y:S01]  /*317b0*/  ISETP.LT.OR P5, PT, R0, 0x9, !P0 ;  /* 0x000000090000780c */ /* 0x000fe200047a1670 */
[----:B------:R-:W-:Y:S01]  /*317c0*/  @!P6 IMAD.MOV.U32 R163, RZ, RZ, R13 ;  /* 0x000000ffffa3e224 */ /* 0x000fe200078e000d */
[----:B------:R-:W-:Y:S01]  /*317d0*/  LOP3.LUT R18, R18, 0xffffffdf, RZ, 0xc0, !PT ;  /* 0xffffffdf12127812 */ /* 0x000fe200078ec0ff */
[----:B------:R-:W-:Y:S03]  /*317e0*/  BSSY B1, `(.L_x_810) ;  /* 0x000000b000017945 */ /* 0x000fe60003800000 */
        /* <DEDUP_REMOVED lines=10> */
.L_x_811:
[----:B------:R-:W-:Y:S05]  /*31890*/  BSYNC B1 ;  /* 0x0000000000017941 */ /* 0x000fea0003800000 */
.L_x_810:
        /* <DEDUP_REMOVED lines=14> */
.L_x_813:
[----:B------:R-:W-:Y:S05]  /*31980*/  BSYNC B1 ;  /* 0x0000000000017941 */ /* 0x000fea0003800000 */
.L_x_812:
        /* <DEDUP_REMOVED lines=9> */
.L_x_815:
[----:B------:R-:W-:Y:S05]  /*31a20*/  BSYNC B1 ;  /* 0x0000000000017941 */ /* 0x000fea0003800000 */
.L_x_814:
        /* <DEDUP_REMOVED lines=11> */
.L_x_817:
[----:B------:R-:W-:Y:S05]  /*31ae0*/  BSYNC B1 ;  /* 0x0000000000017941 */ /* 0x000fea0003800000 */
.L_x_816:
        /* <DEDUP_REMOVED lines=16> */
.L_x_819:
[----:B------:R-:W-:Y:S05]  /*31bf0*/  BSYNC B1 ;  /* 0x0000000000017941 */ /* 0x000fea0003800000 */
.L_x_818:
        /* <DEDUP_REMOVED lines=14> */
.L_x_821:
[----:B------:R-:W-:Y:S05]  /*31ce0*/  BSYNC B1 ;  /* 0x0000000000017941 */ /* 0x000fea0003800000 */
.L_x_820:
        /* <DEDUP_REMOVED lines=9> */
.L_x_823:
[----:B------:R-:W-:Y:S05]  /*31d80*/  BSYNC B1 ;  /* 0x0000000000017941 */ /* 0x000fea0003800000 */
.L_x_822:
        /* <DEDUP_REMOVED lines=11> */
.L_x_825:
[----:B------:R-:W-:Y:S05]  /*31e40*/  BSYNC B1 ;  /* 0x0000000000017941 */ /* 0x000fea0003800000 */
.L_x_824:
        /* <DEDUP_REMOVED lines=16> */
.L_x_827:
[----:B------:R-:W-:Y:S05]  /*31f50*/  BSYNC B1 ;  /* 0x0000000000017941 */ /* 0x000fea0003800000 */
.L_x_826:
        /* <DEDUP_REMOVED lines=14> */
.L_x_829:
[----:B------:R-:W-:Y:S05]  /*32040*/  BSYNC B1 ;  /* 0x0000000000017941 */ /* 0x000fea0003800000 */
.L_x_828:
        /* <DEDUP_REMOVED lines=9> */
.L_x_831:
[----:B------:R-:W-:Y:S05]  /*320e0*/  BSYNC B1 ;  /* 0x0000000000017941 */ /* 0x000fea0003800000 */
.L_x_830:
        /* <DEDUP_REMOVED lines=11> */
.L_x_833:
[----:B------:R-:W-:Y:S05]  /*321a0*/  BSYNC B1 ;  /* 0x0000000000017941 */ /* 0x000fea0003800000 */
.L_x_832:
        /* <DEDUP_REMOVED lines=16> */
.L_x_835:
[----:B------:R-:W-:Y:S05]  /*322b0*/  BSYNC B1 ;  /* 0x0000000000017941 */ /* 0x000fea0003800000 */
.L_x_834:
        /* <DEDUP_REMOVED lines=14> */
.L_x_837:
[----:B------:R-:W-:Y:S05]  /*323a0*/  BSYNC B1 ;  /* 0x0000000000017941 */ /* 0x000fea0003800000 */
.L_x_836:
        /* <DEDUP_REMOVED lines=9> */
.L_x_839:
[----:B------:R-:W-:Y:S05]  /*32440*/  BSYNC B1 ;  /* 0x0000000000017941 */ /* 0x000fea0003800000 */
.L_x_838:
        /* <DEDUP_REMOVED lines=11> */
.L_x_841:
[----:B------:R-:W-:Y:S05]  /*32500*/  BSYNC B1 ;  /* 0x0000000000017941 */ /* 0x000fea0003800000 */
.L_x_840:
        /* <DEDUP_REMOVED lines=16> */
.L_x_843:
[----:B------:R-:W-:Y:S05]  /*32610*/  BSYNC B1 ;  /* 0x0000000000017941 */ /* 0x000fea0003800000 */
.L_x_842:
        /* <DEDUP_REMOVED lines=14> */
.L_x_845:
[----:B------:R-:W-:Y:S05]  /*32700*/  BSYNC B1 ;  /* 0x0000000000017941 */ /* 0x000fea0003800000 */
.L_x_844:
        /* <DEDUP_REMOVED lines=9> */
.L_x_847:
[----:B------:R-:W-:Y:S05]  /*327a0*/  BSYNC B1 ;  /* 0x0000000000017941 */ /* 0x000fea0003800000 */
.L_x_846:
        /* <DEDUP_REMOVED lines=11> */
.L_x_849:
[----:B------:R-:W-:Y:S05]  /*32860*/  BSYNC B1 ;  /* 0x0000000000017941 */ /* 0x000fea0003800000 */
.L_x_848:
        /* <DEDUP_REMOVED lines=16> */
.L_x_851:
[----:B------:R-:W-:Y:S05]  /*32970*/  BSYNC B1 ;  /* 0x0000000000017941 */ /* 0x000fea0003800000 */
.L_x_850:
        /* <DEDUP_REMOVED lines=14> */
.L_x_853:
[----:B------:R-:W-:Y:S05]  /*32a60*/  BSYNC B1 ;  /* 0x0000000000017941 */ /* 0x000fea0003800000 */
.L_x_852:
        /* <DEDUP_REMOVED lines=9> */
.L_x_855:
[----:B------:R-:W-:Y:S05]  /*32b00*/  BSYNC B1 ;  /* 0x0000000000017941 */ /* 0x000fea0003800000 */
.L_x_854:
        /* <DEDUP_REMOVED lines=11> */
.L_x_857:
[----:B------:R-:W-:Y:S05]  /*32bc0*/  BSYNC B1 ;  /* 0x0000000000017941 */ /* 0x000fea0003800000 */
.L_x_856:
        /* <DEDUP_REMOVED lines=16> */
.L_x_859:
[----:B------:R-:W-:Y:S05]  /*32cd0*/  BSYNC B1 ;  /* 0x0000000000017941 */ /* 0x000fea0003800000 */
.L_x_858:
        /* <DEDUP_REMOVED lines=14> */
.L_x_861:
[----:B------:R-:W-:Y:S05]  /*32dc0*/  BSYNC B1 ;  /* 0x0000000000017941 */ /* 0x000fea0003800000 */
.L_x_860:
        /* <DEDUP_REMOVED lines=9> */
.L_x_863:
[----:B------:R-:W-:Y:S05]  /*32e60*/  BSYNC B1 ;  /* 0x0000000000017941 */ /* 0x000fea0003800000 */
.L_x_862:
        /* <DEDUP_REMOVED lines=11> */
.L_x_865:
[----:B------:R-:W-:Y:S05]  /*32f20*/  BSYNC B1 ;  /* 0x0000000000017941 */ /* 0x000fea0003800000 */
.L_x_864:
        /* <DEDUP_REMOVED lines=16> */
.L_x_867:
[----:B------:R-:W-:Y:S05]  /*33030*/  BSYNC B1 ;  /* 0x0000000000017941 */ /* 0x000fea0003800000 */
.L_x_866:
        /* <DEDUP_REMOVED lines=14> */
.L_x_869:
[----:B------:R-:W-:Y:S05]  /*33120*/  BSYNC B1 ;  /* 0x0000000000017941 */ /* 0x000fea0003800000 */
.L_x_868:
        /* <DEDUP_REMOVED lines=9> */
.L_x_871:
[----:B------:R-:W-:Y:S05]  /*331c0*/  BSYNC B1 ;  /* 0x0000000000017941 */ /* 0x000fea0003800000 */
.L_x_870:
        /* <DEDUP_REMOVED lines=11> */
.L_x_873:
[----:B------:R-:W-:Y:S05]  /*33280*/  BSYNC B1 ;  /* 0x0000000000017941 */ /* 0x000fea0003800000 */
.L_x_872:
        /* <DEDUP_REMOVED lines=16> */
.L_x_875:
[----:B------:R-:W-:Y:S05]  /*33390*/  BSYNC B1 ;  /* 0x0000000000017941 */ /* 0x000fea0003800000 */
.L_x_874:
        /* <DEDUP_REMOVED lines=14> */
.L_x_877:
[----:B------:R-:W-:Y:S05]  /*33480*/  BSYNC B1 ;  /* 0x0000000000017941 */ /* 0x000fea0003800000 */
.L_x_876:
        /* <DEDUP_REMOVED lines=9> */
.L_x_879:
[----:B------:R-:W-:Y:S05]  /*33520*/  BSYNC B1 ;  /* 0x0000000000017941 */ /* 0x000fea0003800000 */
.L_x_878:
        /* <DEDUP_REMOVED lines=11> */
.L_x_881:
[----:B------:R-:W-:Y:S05]  /*335e0*/  BSYNC B1 ;  /* 0x0000000000017941 */ /* 0x000fea0003800000 */
.L_x_880:
        /* <DEDUP_REMOVED lines=16> */
.L_x_883:
[----:B------:R-:W-:Y:S05]  /*336f0*/  BSYNC B1 ;  /* 0x0000000000017941 */ /* 0x000fea0003800000 */
.L_x_882:
        /* <DEDUP_REMOVED lines=14> */
.L_x_885:
[----:B------:R-:W-:Y:S05]  /*337e0*/  BSYNC B1 ;  /* 0x0000000000017941 */ /* 0x000fea0003800000 */
.L_x_884:
        /* <DEDUP_REMOVED lines=9> */
.L_x_887:
[----:B------:R-:W-:Y:S05]  /*33880*/  BSYNC B1 ;  /* 0x0000000000017941 */ /* 0x000fea0003800000 */
.L_x_886:
        /* <DEDUP_REMOVED lines=11> */
.L_x_889:
[----:B------:R-:W-:Y:S05]  /*33940*/  BSYNC B1 ;  /* 0x0000000000017941 */ /* 0x000fea0003800000 */
.L_x_888:
        /* <DEDUP_REMOVED lines=16> */
.L_x_891:
[----:B------:R-:W-:Y:S05]  /*33a50*/  BSYNC B1 ;  /* 0x0000000000017941 */ /* 0x000fea0003800000 */
.L_x_890:
        /* <DEDUP_REMOVED lines=14> */
.L_x_893:
[----:B------:R-:W-:Y:S05]  /*33b40*/  BSYNC B1 ;  /* 0x0000000000017941 */ /* 0x000fea0003800000 */
.L_x_892:
        /* <DEDUP_REMOVED lines=9> */
.L_x_895:
[----:B------:R-:W-:Y:S05]  /*33be0*/  BSYNC B1 ;  /* 0x0000000000017941 */ /* 0x000fea0003800000 */
.L_x_894:
        /* <DEDUP_REMOVED lines=11> */
.L_x_897:
[----:B------:R-:W-:Y:S05]  /*33ca0*/  BSYNC B1 ;  /* 0x0000000000017941 */ /* 0x000fea0003800000 */
.L_x_896:
        /* <DEDUP_REMOVED lines=16> */
.L_x_899:
[----:B------:R-:W-:Y:S05]  /*33db0*/  BSYNC B1 ;  /* 0x0000000000017941 */ /* 0x000fea0003800000 */
.L_x_898:
        /* <DEDUP_REMOVED lines=14> */
.L_x_901:
[----:B------:R-:W-:Y:S05]  /*33ea0*/  BSYNC B1 ;  /* 0x0000000000017941 */ /* 0x000fea0003800000 */
.L_x_900:
        /* <DEDUP_REMOVED lines=9> */
.L_x_903:
[----:B------:R-:W-:Y:S05]  /*33f40*/  BSYNC B1 ;  /* 0x0000000000017941 */ /* 0x000fea0003800000 */
.L_x_902:
        /* <DEDUP_REMOVED lines=11> */
.L_x_905:
[----:B------:R-:W-:Y:S05]  /*34000*/  BSYNC B1 ;  /* 0x0000000000017941 */ /* 0x000fea0003800000 */
.L_x_904:
        /* <DEDUP_REMOVED lines=16> */
.L_x_907:
[----:B------:R-:W-:Y:S05]  /*34110*/  BSYNC B1 ;  /* 0x0000000000017941 */ /* 0x000fea0003800000 */
.L_x_906:
        /* <DEDUP_REMOVED lines=14> */
.L_x_909:
[----:B------:R-:W-:Y:S05]  /*34200*/  BSYNC B1 ;  /* 0x0000000000017941 */ /* 0x000fea0003800000 */
.L_x_908:
        /* <DEDUP_REMOVED lines=9> */
.L_x_911:
[----:B------:R-:W-:Y:S05]  /*342a0*/  BSYNC B1 ;  /* 0x0000000000017941 */ /* 0x000fea0003800000 */
.L_x_910:
        /* <DEDUP_REMOVED lines=11> */
.L_x_913:
[----:B------:R-:W-:Y:S05]  /*34360*/  BSYNC B1 ;  /* 0x0000000000017941 */ /* 0x000fea0003800000 */
.L_x_912:
        /* <DEDUP_REMOVED lines=16> */
.L_x_915:
[----:B------:R-:W-:Y:S05]  /*34470*/  BSYNC B1 ;  /* 0x0000000000017941 */ /* 0x000fea0003800000 */
.L_x_914:
        /* <DEDUP_REMOVED lines=14> */
.L_x_917:
[----:B------:R-:W-:Y:S05]  /*34560*/  BSYNC B1 ;  /* 0x0000000000017941 */ /* 0x000fea0003800000 */
.L_x_916:
        /* <DEDUP_REMOVED lines=9> */
.L_x_919:
[----:B------:R-:W-:Y:S05]  /*34600*/  BSYNC B1 ;  /* 0x0000000000017941 */ /* 0x000fea0003800000 */
.L_x_918:
        /* <DEDUP_REMOVED lines=11> */
.L_x_921:
[----:B------:R-:W-:Y:S05]  /*346c0*/  BSYNC B1 ;  /* 0x0000000000017941 */ /* 0x000fea0003800000 */
.L_x_920:
        /* <DEDUP_REMOVED lines=16> */
.L_x_923:
[----:B------:R-:W-:Y:S05]  /*347d0*/  BSYNC B1 ;  /* 0x0000000000017941 */ /* 0x000fea0003800000 */
.L_x_922:
        /* <DEDUP_REMOVED lines=14> */
.L_x_925:
[----:B------:R-:W-:Y:S05]  /*348c0*/  BSYNC B1 ;  /* 0x0000000000017941 */ /* 0x000fea0003800000 */
.L_x_924:
        /* <DEDUP_REMOVED lines=9> */
.L_x_927:
[----:B------:R-:W-:Y:S05]  /*34960*/  BSYNC B1 ;  /* 0x0000000000017941 */ /* 0x000fea0003800000 */
.L_x_926:
        /* <DEDUP_REMOVED lines=11> */
.L_x_929:
[----:B------:R-:W-:Y:S05]  /*34a20*/  BSYNC B1 ;  /* 0x0000000000017941 */ /* 0x000fea0003800000 */
.L_x_928:
        /* <DEDUP_REMOVED lines=16> */
.L_x_931:
[----:B------:R-:W-:Y:S05]  /*34b30*/  BSYNC B1 ;  /* 0x0000000000017941 */ /* 0x000fea0003800000 */
.L_x_930:
        /* <DEDUP_REMOVED lines=14> */
.L_x_933:
[----:B------:R-:W-:Y:S05]  /*34c20*/  BSYNC B1 ;  /* 0x0000000000017941 */ /* 0x000fea0003800000 */
.L_x_932:
        /* <DEDUP_REMOVED lines=9> */
.L_x_935:
[----:B------:R-:W-:Y:S05]  /*34cc0*/  BSYNC B1 ;  /* 0x0000000000017941 */ /* 0x000fea0003800000 */
.L_x_934:
        /* <DEDUP_REMOVED lines=11> */
.L_x_937:
[----:B------:R-:W-:Y:S05]  /*34d80*/  BSYNC B1 ;  /* 0x0000000000017941 */ /* 0x000fea0003800000 */
.L_x_936:
        /* <DEDUP_REMOVED lines=16> */
.L_x_939:
[----:B------:R-:W-:Y:S05]  /*34e90*/  BSYNC B1 ;  /* 0x0000000000017941 */ /* 0x000fea0003800000 */
.L_x_938:
        /* <DEDUP_REMOVED lines=14> */
.L_x_941:
[----:B------:R-:W-:Y:S05]  /*34f80*/  BSYNC B1 ;  /* 0x0000000000017941 */ /* 0x000fea0003800000 */
.L_x_940:
        /* <DEDUP_REMOVED lines=9> */
.L_x_943:
[----:B------:R-:W-:Y:S05]  /*35020*/  BSYNC B1 ;  /* 0x0000000000017941 */ /* 0x000fea0003800000 */
.L_x_942:
        /* <DEDUP_REMOVED lines=11> */
.L_x_945:
[----:B------:R-:W-:Y:S05]  /*350e0*/  BSYNC B1 ;  /* 0x0000000000017941 */ /* 0x000fea0003800000 */
.L_x_944:
        /* <DEDUP_REMOVED lines=16> */
.L_x_947:
[----:B------:R-:W-:Y:S05]  /*351f0*/  BSYNC B1 ;  /* 0x0000000000017941 */ /* 0x000fea0003800000 */
.L_x_946:
        /* <DEDUP_REMOVED lines=14> */
.L_x_949:
[----:B------:R-:W-:Y:S05]  /*352e0*/  BSYNC B1 ;  /* 0x0000000000017941 */ /* 0x000fea0003800000 */
.L_x_948:
        /* <DEDUP_REMOVED lines=9> */
.L_x_951:
[----:B------:R-:W-:Y:S05]  /*35380*/  BSYNC B1 ;  /* 0x0000000000017941 */ /* 0x000fea0003800000 */
.L_x_950:
        /* <DEDUP_REMOVED lines=11> */
.L_x_953:
[----:B------:R-:W-:Y:S05]  /*35440*/  BSYNC B1 ;  /* 0x0000000000017941 */ /* 0x000fea0003800000 */
.L_x_952:
        /* <DEDUP_REMOVED lines=16> */
.L_x_955:
[----:B------:R-:W-:Y:S05]  /*35550*/  BSYNC B1 ;  /* 0x0000000000017941 */ /* 0x000fea0003800000 */
.L_x_954:
        /* <DEDUP_REMOVED lines=14> */
.L_x_957:
[----:B------:R-:W-:Y:S05]  /*35640*/  BSYNC B1 ;  /* 0x0000000000017941 */ /* 0x000fea0003800000 */
.L_x_956:
        /* <DEDUP_REMOVED lines=9> */
.L_x_959:
[----:B------:R-:W-:Y:S05]  /*356e0*/  BSYNC B1 ;  /* 0x0000000000017941 */ /* 0x000fea0003800000 */
.L_x_958:
        /* <DEDUP_REMOVED lines=11> */
.L_x_961:
[----:B------:R-:W-:Y:S05]  /*357a0*/  BSYNC B1 ;  /* 0x0000000000017941 */ /* 0x000fea0003800000 */
.L_x_960:
        /* <DEDUP_REMOVED lines=16> */
.L_x_963:
[----:B------:R-:W-:Y:S05]  /*358b0*/  BSYNC B1 ;  /* 0x0000000000017941 */ /* 0x000fea0003800000 */
.L_x_962:
        /* <DEDUP_REMOVED lines=14> */
.L_x_965:
[----:B------:R-:W-:Y:S05]  /*359a0*/  BSYNC B1 ;  /* 0x0000000000017941 */ /* 0x000fea0003800000 */
.L_x_964:
        /* <DEDUP_REMOVED lines=9> */
.L_x_967:
[----:B------:R-:W-:Y:S05]  /*35a40*/  BSYNC B1 ;  /* 0x0000000000017941 */ /* 0x000fea0003800000 */
.L_x_966:
        /* <DEDUP_REMOVED lines=11> */
.L_x_969:
[----:B------:R-:W-:Y:S05]  /*35b00*/  BSYNC B1 ;  /* 0x0000000000017941 */ /* 0x000fea0003800000 */
.L_x_968:
        /* <DEDUP_REMOVED lines=16> */
.L_x_971:
[----:B------:R-:W-:Y:S05]  /*35c10*/  BSYNC B1 ;  /* 0x0000000000017941 */ /* 0x000fea0003800000 */
.L_x_970:
        /* <DEDUP_REMOVED lines=14> */
.L_x_973:
[----:B------:R-:W-:Y:S05]  /*35d00*/  BSYNC B1 ;  /* 0x0000000000017941 */ /* 0x000fea0003800000 */
.L_x_972:
        /* <DEDUP_REMOVED lines=9> */
.L_x_975:
[----:B------:R-:W-:Y:S05]  /*35da0*/  BSYNC B1 ;  /* 0x0000000000017941 */ /* 0x000fea0003800000 */
.L_x_974:
        /* <DEDUP_REMOVED lines=11> */
.L_x_977:
[----:B------:R-:W-:Y:S05]  /*35e60*/  BSYNC B1 ;  /* 0x0000000000017941 */ /* 0x000fea0003800000 */
.L_x_976:
        /* <DEDUP_REMOVED lines=16> */
.L_x_979:
[----:B------:R-:W-:Y:S05]  /*35f70*/  BSYNC B1 ;  /* 0x0000000000017941 */ /* 0x000fea0003800000 */
.L_x_978:
        /* <DEDUP_REMOVED lines=14> */
.L_x_981:
[----:B------:R-:W-:Y:S05]  /*36060*/  BSYNC B1 ;  /* 0x0000000000017941 */ /* 0x000fea0003800000 */
.L_x_980:
        /* <DEDUP_REMOVED lines=9> */
.L_x_983:
[----:B------:R-:W-:Y:S05]  /*36100*/  BSYNC B1 ;  /* 0x0000000000017941 */ /* 0x000fea0003800000 */
.L_x_982:
        /* <DEDUP_REMOVED lines=11> */
.L_x_985:
[----:B------:R-:W-:Y:S05]  /*361c0*/  BSYNC B1 ;  /* 0x0000000000017941 */ /* 0x000fea0003800000 */
.L_x_984:
        /* <DEDUP_REMOVED lines=16> */
.L_x_987:
[----:B------:R-:W-:Y:S05]  /*362d0*/  BSYNC B1 ;  /* 0x0000000000017941 */ /* 0x000fea0003800000 */
.L_x_986:
        /* <DEDUP_REMOVED lines=14> */
.L_x_989:
[----:B------:R-:W-:Y:S05]  /*363c0*/  BSYNC B1 ;  /* 0x0000000000017941 */ /* 0x000fea0003800000 */
.L_x_988:
        /* <DEDUP_REMOVED lines=9> */
.L_x_991:
[----:B------:R-:W-:Y:S05]  /*36460*/  BSYNC B1 ;  /* 0x0000000000017941 */ /* 0x000fea0003800000 */
.L_x_990:
        /* <DEDUP_REMOVED lines=11> */
.L_x_993:
[----:B------:R-:W-:Y:S05]  /*36520*/  BSYNC B1 ;  /* 0x0000000000017941 */ /* 0x000fea0003800000 */
.L_x_992:
        /* <DEDUP_REMOVED lines=16> */
.L_x_995:
[----:B------:R-:W-:Y:S05]  /*36630*/  BSYNC B1 ;  /* 0x0000000000017941 */ /* 0x000fea0003800000 */
.L_x_994:
        /* <DEDUP_REMOVED lines=14> */
.L_x_997:
[----:B------:R-:W-:Y:S05]  /*36720*/  BSYNC B1 ;  /* 0x0000000000017941 */ /* 0x000fea0003800000 */
.L_x_996:
        /* <DEDUP_REMOVED lines=9> */
.L_x_999:
[----:B------:R-:W-:Y:S05]  /*367c0*/  BSYNC B1 ;  /* 0x0000000000017941 */ /* 0x000fea0003800000 */
.L_x_998:
        /* <DEDUP_REMOVED lines=11> */
.L_x_1001:
[----:B------:R-:W-:Y:S05]  /*36880*/  BSYNC B1 ;  /* 0x0000000000017941 */ /* 0x000fea0003800000 */
.L_x_1000:
        /* <DEDUP_REMOVED lines=16> */
.L_x_1003:
[----:B------:R-:W-:Y:S05]  /*36990*/  BSYNC B1 ;  /* 0x0000000000017941 */ /* 0x000fea0003800000 */
.L_x_1002:
        /* <DEDUP_REMOVED lines=14> */
.L_x_1005:
[----:B------:R-:W-:Y:S05]  /*36a80*/  BSYNC B1 ;  /* 0x0000000000017941 */ /* 0x000fea0003800000 */
.L_x_1004:
        /* <DEDUP_REMOVED lines=9> */
.L_x_1007:
[----:B------:R-:W-:Y:S05]  /*36b20*/  BSYNC B1 ;  /* 0x0000000000017941 */ /* 0x000fea0003800000 */
.L_x_1006:
        /* <DEDUP_REMOVED lines=11> */
.L_x_1009:
[----:B------:R-:W-:Y:S05]  /*36be0*/  BSYNC B1 ;  /* 0x0000000000017941 */ /* 0x000fea0003800000 */
.L_x_1008:
        /* <DEDUP_REMOVED lines=16> */
.L_x_1011:
[----:B------:R-:W-:Y:S05]  /*36cf0*/  BSYNC B1 ;  /* 0x0000000000017941 */ /* 0x000fea0003800000 */
.L_x_1010:
        /* <DEDUP_REMOVED lines=14> */
.L_x_1013:
[----:B------:R-:W-:Y:S05]  /*36de0*/  BSYNC B1 ;  /* 0x0000000000017941 */ /* 0x000fea0003800000 */
.L_x_1012:
        /* <DEDUP_REMOVED lines=9> */
.L_x_1015:
[----:B------:R-:W-:Y:S05]  /*36e80*/  BSYNC B1 ;  /* 0x0000000000017941 */ /* 0x000fea0003800000 */
.L_x_1014:
        /* <DEDUP_REMOVED lines=11> */
.L_x_1017:
[----:B------:R-:W-:Y:S05]  /*36f40*/  BSYNC B1 ;  /* 0x0000000000017941 */ /* 0x000fea0003800000 */
.L_x_1016:
        /* <DEDUP_REMOVED lines=16> */
.L_x_1019:
[----:B------:R-:W-:Y:S05]  /*37050*/  BSYNC B1 ;  /* 0x0000000000017941 */ /* 0x000fea0003800000 */
.L_x_1018:
        /* <DEDUP_REMOVED lines=14> */
.L_x_1021:
[----:B------:R-:W-:Y:S05]  /*37140*/  BSYNC B1 ;  /* 0x0000000000017941 */ /* 0x000fea0003800000 */
.L_x_1020:
        /* <DEDUP_REMOVED lines=9> */
.L_x_1023:
[----:B------:R-:W-:Y:S05]  /*371e0*/  BSYNC B1 ;  /* 0x0000000000017941 */ /* 0x000fea0003800000 */
.L_x_1022:
        /* <DEDUP_REMOVED lines=11> */
.L_x_1025:
[----:B------:R-:W-:Y:S05]  /*372a0*/  BSYNC B1 ;  /* 0x0000000000017941 */ /* 0x000fea0003800000 */
.L_x_1024:
        /* <DEDUP_REMOVED lines=16> */
.L_x_1027:
[----:B------:R-:W-:Y:S05]  /*373b0*/  BSYNC B1 ;  /* 0x0000000000017941 */ /* 0x000fea0003800000 */
.L_x_1026:
        /* <DEDUP_REMOVED lines=14> */
.L_x_1029:
[----:B------:R-:W-:Y:S05]  /*374a0*/  BSYNC B1 ;  /* 0x0000000000017941 */ /* 0x000fea0003800000 */
.L_x_1028:
        /* <DEDUP_REMOVED lines=9> */
.L_x_1031:
[----:B------:R-:W-:Y:S05]  /*37540*/  BSYNC B1 ;  /* 0x0000000000017941 */ /* 0x000fea0003800000 */
.L_x_1030:
        /* <DEDUP_REMOVED lines=11> */
.L_x_1033:
[----:B------:R-:W-:Y:S05]  /*37600*/  BSYNC B1 ;  /* 0x0000000000017941 */ /* 0x000fea0003800000 */
.L_x_1032:
        /* <DEDUP_REMOVED lines=16> */
.L_x_1035:
[----:B------:R-:W-:Y:S05]  /*37710*/  BSYNC B1 ;  /* 0x0000000000017941 */ /* 0x000fea0003800000 */
.L_x_1034:
        /* <DEDUP_REMOVED lines=14> */
.L_x_1037:
[----:B------:R-:W-:Y:S05]  /*37800*/  BSYNC B1 ;  /* 0x0000000000017941 */ /* 0x000fea0003800000 */
.L_x_1036:
        /* <DEDUP_REMOVED lines=9> */
.L_x_1039:
[----:B------:R-:W-:Y:S05]  /*378a0*/  BSYNC B1 ;  /* 0x0000000000017941 */ /* 0x000fea0003800000 */
.L_x_1038:
        /* <DEDUP_REMOVED lines=11> */
.L_x_1041:
[----:B------:R-:W-:Y:S05]  /*37960*/  BSYNC B1 ;  /* 0x0000000000017941 */ /* 0x000fea0003800000 */
.L_x_1040:
        /* <DEDUP_REMOVED lines=16> */
.L_x_1043:
[----:B------:R-:W-:Y:S05]  /*37a70*/  BSYNC B1 ;  /* 0x0000000000017941 */ /* 0x000fea0003800000 */
.L_x_1042:
        /* <DEDUP_REMOVED lines=14> */
.L_x_1045:
[----:B------:R-:W-:Y:S05]  /*37b60*/  BSYNC B1 ;  /* 0x0000000000017941 */ /* 0x000fea0003800000 */
.L_x_1044:
        /* <DEDUP_REMOVED lines=9> */
.L_x_1047:
[----:B------:R-:W-:Y:S05]  /*37c00*/  BSYNC B1 ;  /* 0x0000000000017941 */ /* 0x000fea0003800000 */
.L_x_1046:
        /* <DEDUP_REMOVED lines=11> */
.L_x_1049:
[----:B------:R-:W-:Y:S05]  /*37cc0*/  BSYNC B1 ;  /* 0x0000000000017941 */ /* 0x000fea0003800000 */
.L_x_1048:
        /* <DEDUP_REMOVED lines=16> */
.L_x_1051:
[----:B------:R-:W-:Y:S05]  /*37dd0*/  BSYNC B1 ;  /* 0x0000000000017941 */ /* 0x000fea0003800000 */
.L_x_1050:
        /* <DEDUP_REMOVED lines=14> */
.L_x_1053:
[----:B------:R-:W-:Y:S05]  /*37ec0*/  BSYNC B1 ;  /* 0x0000000000017941 */ /* 0x000fea0003800000 */
.L_x_1052:
[----:B0-----:R-:W2:Y:S01]  /*37ed0*/  LDL.LU R19, [R1+0x7fc] ;  /* 0x0007fc0001137983 */ /* 0x001ea20000300800 */
[----:B------:R-:W-:Y:S01]  /*37ee0*/  BSSY B1, `(.L_x_1054) ;  /* 0x0000009000017945 */ /* 0x000fe20003800000 */
[----:B--2---:R-:W-:-:S05]  /*37ef0*/  @!P6 IMAD R19, R19, R16, R3 ;  /* 0x000000101313e224 */ /* 0x004fca00078e0203 */
[----:B------:R0:W-:Y:S01]  /*37f00*/  @!P6 STG.E.U8 desc[UR46][R12.64+0xf9], R19 ;  /* 0x0000f9130c00e986 */ /* 0x0001e2000c10112e */
[----:B------:R-:W-:-:S04]  /*37f10*/  LOP3.LUT P6, RZ, R18, 0x2, RZ, 0xc0, !PT ;  /* 0x0000000212ff7812 */ /* 0x000fc800078cc0ff */
[----:B------:R-:W-:-:S13]  /*37f20*/  ISETP.LT.OR P5, PT, R0, 0x101, !P6 ;  /* 0x000001010000780c */ /* 0x000fda00077a1670 */
[----:B0-----:R-:W-:Y:S05]  /*37f30*/  @P5 BRA `(.L_x_1055) ;  /* 0x00000000000c5947 */ /* 0x001fea0003800000 */
[----:B------:R-:W2:Y:S02]  /*37f40*/  LDG.E.U8 R2, desc[UR46][R160.64+0x100] ;  /* 0x0001002ea0027981 */ /* 0x000ea4000c1e1100 */
[----:B--2---:R-:W-:-:S05]  /*37f50*/  PRMT R3, R2, 0x8880, RZ ;  /* 0x0000888002037816 */ /* 0x004fca00000000ff */
[----:B------:R-:W-:-:S07]  /*37f60*/  IMAD R3, R3, R17, RZ ;  /* 0x0000001103037224 */ /* 0x000fce00078e02ff */
.L_x_1055:
[----:B------:R-:W-:Y:S05]  /*37f70*/  BSYNC B1 ;  /* 0x0000000000017941 */ /* 0x000fea0003800000 */
.L_x_1054:
[----:B------:R-:W2:Y:S01]  /*37f80*/  LDL.LU R12, [R1+0x400] ;  /* 0x00040000010c7983 */ /* 0x000ea20000300800 */
        /* <DEDUP_REMOVED lines=8> */
.L_x_1057:
[----:B------:R-:W-:Y:S05]  /*38010*/  BSYNC B1 ;  /* 0x0000000000017941 */ /* 0x000fea0003800000 */
.L_x_1056:
[----:B0-----:R-:W2:Y:S01]  /*38020*/  LDL.LU R12, [R1+0x404] ;  /* 0x00040400010c7983 */ /* 0x001ea20000300800 */
[C---:B------:R-:W-:Y:S01]  /*38030*/  LOP3.LUT P5, RZ, R18.reuse, 0x8, RZ, 0xc0, !PT ;  /* 0x0000000812ff7812 */ /* 0x040fe200078ac0ff */
[----:B------:R-:W-:Y:S01]  /*38040*/  BSSY B1, `(.L_x_1058) ;  /* 0x000000d000017945 */ /* 0x000fe20003800000 */
[----:B------:R-:W-:Y:S02]  /*38050*/  LOP3.LUT R18, R18, 0xffffffdf, RZ, 0xc0, !PT ;  /* 0xffffffdf12127812 */ /* 0x000fe400078ec0ff */
[----:B------:R-:W-:Y:S02]  /*38060*/  ISETP.LT.OR P5, PT, R0, 0x101, !P5 ;  /* 0x000001010000780c */ /* 0x000fe40006fa1670 */
[----:B------:R-:W-:-:S11]  /*38070*/  @P0 LOP3.LUT R18, R18, 0x20, RZ, 0xfc, !PT ;  /* 0x0000002012120812 */ /* 0x000fd600078efcff */
        /* <DEDUP_REMOVED lines=9> */
.L_x_1059:
[----:B------:R-:W-:Y:S05]  /*38110*/  BSYNC B1 ;  /* 0x0000000000017941 */ /* 0x000fea0003800000 */
.L_x_1058:
[----:B------:R-:W2:Y:S01]  /*38120*/  LDL.LU R19, [R1+0x408] ;  /* 0x0004080001137983 */ /* 0x000ea20000300800 */
[C---:B------:R-:W-:Y:S01]  /*38130*/  LOP3.LUT P6, RZ, R18.reuse, 0x8, RZ, 0xc0, !PT ;  /* 0x0000000812ff7812 */ /* 0x040fe200078cc0ff */
[----:B------:R-:W-:Y:S01]  /*38140*/  BSSY B1, `(.L_x_1060) ;  /* 0x000000d000017945 */ /* 0x000fe20003800000 */
[----:B------:R-:W-:Y:S02]  /*38150*/  LOP3.LUT R18, R18, 0xffffffdf, RZ, 0xc0, !PT ;  /* 0xffffffdf12127812 */ /* 0x000fe400078ec0ff */
[----:B------:R-:W-:Y:S02]  /*38160*/  ISETP.LT.OR P6, PT, R0, 0x102, !P6 ;  /* 0x000001020000780c */ /* 0x000fe400077c1670 */
[----:B------:R-:W-:-:S11]  /*38170*/  @P0 LOP3.LUT R18, R18, 0x20, RZ, 0xfc, !PT ;  /* 0x0000002012120812 */ /* 0x000fd600078efcff */
[----:B0-----:R-:W-:-:S04]  /*38180*/  @!P6 IADD3 R12, P0, R10, UR44, RZ ;  /* 0x0000002c0a0cec10 */ /* 0x001fc8000ff1e0ff */
        /* <DEDUP_REMOVED lines=8> */
.L_x_1061:
[----:B------:R-:W-:Y:S05]  /*38210*/  BSYNC B1 ;  /* 0x0000000000017941 */ /* 0x000fea0003800000 */
.L_x_1060:
        /* <DEDUP_REMOVED lines=10> */
.L_x_1063:
[----:B------:R-:W-:Y:S05]  /*382c0*/  BSYNC B1 ;  /* 0x0000000000017941 */ /* 0x000fea0003800000 */
.L_x_1062:
        /* <DEDUP_REMOVED lines=9> */
.L_x_1065:
[----:B------:R-:W-:Y:S05]  /*38360*/  BSYNC B1 ;  /* 0x0000000000017941 */ /* 0x000fea0003800000 */
.L_x_1064:
        /* <DEDUP_REMOVED lines=15> */
.L_x_1067:
[----:B------:R-:W-:Y:S05]  /*38460*/  BSYNC B1 ;  /* 0x0000000000017941 */ /* 0x000fea0003800000 */
.L_x_1066:
        /* <DEDUP_REMOVED lines=15> */
.L_x_1069:
[----:B------:R-:W-:Y:S05]  /*38560*/  BSYNC B1 ;  /* 0x0000000000017941 */ /* 0x000fea0003800000 */
.L_x_1068:
        /* <DEDUP_REMOVED lines=10> */
.L_x_1071:
[----:B------:R-:W-:Y:S05]  /*38610*/  BSYNC B1 ;  /* 0x0000000000017941 */ /* 0x000fea0003800000 */
.L_x_1070:
        /* <DEDUP_REMOVED lines=9> */
.L_x_1073:
[----:B------:R-:W-:Y:S05]  /*386b0*/  BSYNC B1 ;  /* 0x0000000000017941 */ /* 0x000fea0003800000 */
.L_x_1072:
        /* <DEDUP_REMOVED lines=15> */
.L_x_1075:
[----:B------:R-:W-:Y:S05]  /*387b0*/  BSYNC B1 ;  /* 0x0000000000017941 */ /* 0x000fea0003800000 */
.L_x_1074:
        /* <DEDUP_REMOVED lines=15> */
.L_x_1077:
[----:B------:R-:W-:Y:S05]  /*388b0*/  BSYNC B1 ;  /* 0x0000000000017941 */ /* 0x000fea0003800000 */
.L_x_1076:
        /* <DEDUP_REMOVED lines=10> */
.L_x_1079:
[----:B------:R-:W-:Y:S05]  /*38960*/  BSYNC B1 ;  /* 0x0000000000017941 */ /* 0x000fea0003800000 */
.L_x_1078:
        /* <DEDUP_REMOVED lines=9> */
.L_x_1081:
[----:B------:R-:W-:Y:S05]  /*38a00*/  BSYNC B1 ;  /* 0x0000000000017941 */ /* 0x000fea0003800000 */
.L_x_1080:
        /* <DEDUP_REMOVED lines=15> */
.L_x_1083:
[----:B------:R-:W-:Y:S05]  /*38b00*/  BSYNC B1 ;  /* 0x0000000000017941 */ /* 0x000fea0003800000 */
.L_x_1082:
        /* <DEDUP_REMOVED lines=15> */
.L_x_1085:
[----:B------:R-:W-:Y:S05]  /*38c00*/  BSYNC B1 ;  /* 0x0000000000017941 */ /* 0x000fea0003800000 */
.L_x_1084:
        /* <DEDUP_REMOVED lines=10> */
.L_x_1087:
[----:B------:R-:W-:Y:S05]  /*38cb0*/  BSYNC B1 ;  /* 0x0000000000017941 */ /* 0x000fea0003800000 */
.L_x_1086:
        /* <DEDUP_REMOVED lines=9> */
.L_x_1089:
[----:B------:R-:W-:Y:S05]  /*38d50*/  BSYNC B1 ;  /* 0x0000000000017941 */ /* 0x000fea0003800000 */
.L_x_1088:
        /* <DEDUP_REMOVED lines=15> */
.L_x_1091:
[----:B------:R-:W-:Y:S05]  /*38e50*/  BSYNC B1 ;  /* 0x0000000000017941 */ /* 0x000fea0003800000 */
.L_x_1090:
        /* <DEDUP_REMOVED lines=15> */
.L_x_1093:
[----:B------:R-:W-:Y:S05]  /*38f50*/  BSYNC B1 ;  /* 0x0000000000017941 */ /* 0x000fea0003800000 */
.L_x_1092:
        /* <DEDUP_REMOVED lines=10> */
.L_x_1095:
[----:B------:R-:W-:Y:S05]  /*39000*/  BSYNC B1 ;  /* 0x0000000000017941 */ /* 0x000fea0003800000 */
.L_x_1094:
        /* <DEDUP_REMOVED lines=9> */
.L_x_1097:
[----:B------:R-:W-:Y:S05]  /*390a0*/  BSYNC B1 ;  /* 0x0000000000017941 */ /* 0x000fea0003800000 */
.L_x_1096:
        /* <DEDUP_REMOVED lines=15> */
.L_x_1099:
[----:B------:R-:W-:Y:S05]  /*391a0*/  BSYNC B1 ;  /* 0x0000000000017941 */ /* 0x000fea0003800000 */
.L_x_1098:
        /* <DEDUP_REMOVED lines=15> */
.L_x_1101:
[----:B------:R-:W-:Y:S05]  /*392a0*/  BSYNC B1 ;  /* 0x0000000000017941 */ /* 0x000fea0003800000 */
.L_x_1100:
        /* <DEDUP_REMOVED lines=10> */
.L_x_1103:
[----:B------:R-:W-:Y:S05]  /*39350*/  BSYNC B1 ;  /* 0x0000000000017941 */ /* 0x000fea0003800000 */
.L_x_1102:
        /* <DEDUP_REMOVED lines=9> */
.L_x_1105:
[----:B------:R-:W-:Y:S05]  /*393f0*/  BSYNC B1 ;  /* 0x0000000000017941 */ /* 0x000fea0003800000 */
.L_x_1104:
        /* <DEDUP_REMOVED lines=15> */
.L_x_1107:
[----:B------:R-:W-:Y:S05]  /*394f0*/  BSYNC B1 ;  /* 0x0000000000017941 */ /* 0x000fea0003800000 */
.L_x_1106:
        /* <DEDUP_REMOVED lines=15> */
.L_x_1109:
[----:B------:R-:W-:Y:S05]  /*395f0*/  BSYNC B1 ;  /* 0x0000000000017941 */ /* 0x000fea0003800000 */
.L_x_1108:
        /* <DEDUP_REMOVED lines=10> */
.L_x_1111:
[----:B------:R-:W-:Y:S05]  /*396a0*/  BSYNC B1 ;  /* 0x0000000000017941 */ /* 0x000fea0003800000 */
.L_x_1110:
        /* <DEDUP_REMOVED lines=9> */
.L_x_1113:
[----:B------:R-:W-:Y:S05]  /*39740*/  BSYNC B1 ;  /* 0x0000000000017941 */ /* 0x000fea0003800000 */
.L_x_1112:
        /* <DEDUP_REMOVED lines=15> */
.L_x_1115:
[----:B------:R-:W-:Y:S05]  /*39840*/  BSYNC B1 ;  /* 0x0000000000017941 */ /* 0x000fea0003800000 */
.L_x_1114:
        /* <DEDUP_REMOVED lines=15> */
.L_x_1117:
[----:B------:R-:W-:Y:S05]  /*39940*/  BSYNC B1 ;  /* 0x0000000000017941 */ /* 0x000fea0003800000 */
.L_x_1116:
        /* <DEDUP_REMOVED lines=10> */
.L_x_1119:
[----:B------:R-:W-:Y:S05]  /*399f0*/  BSYNC B1 ;  /* 0x0000000000017941 */ /* 0x000fea0003800000 */
.L_x_1118:
        /* <DEDUP_REMOVED lines=9> */
.L_x_1121:
[----:B------:R-:W-:Y:S05]  /*39a90*/  BSYNC B1 ;  /* 0x0000000000017941 */ /* 0x000fea0003800000 */
.L_x_1120:
        /* <DEDUP_REMOVED lines=15> */
.L_x_1123:
[----:B------:R-:W-:Y:S05]  /*39b90*/  BSYNC B1 ;  /* 0x0000000000017941 */ /* 0x000fea0003800000 */
.L_x_1122:
        /* <DEDUP_REMOVED lines=15> */
.L_x_1125:
[----:B------:R-:W-:Y:S05]  /*39c90*/  BSYNC B1 ;  /* 0x0000000000017941 */ /* 0x000fea0003800000 */
.L_x_1124:
        /* <DEDUP_REMOVED lines=10> */
.L_x_1127:
[----:B------:R-:W-:Y:S05]  /*39d40*/  BSYNC B1 ;  /* 0x0000000000017941 */ /* 0x000fea0003800000 */
.L_x_1126:
        /* <DEDUP_REMOVED lines=9> */
.L_x_1129:
[----:B------:R-:W-:Y:S05]  /*39de0*/  BSYNC B1 ;  /* 0x0000000000017941 */ /* 0x000fea0003800000 */
.L_x_1128:
        /* <DEDUP_REMOVED lines=15> */
.L_x_1131:
[----:B------:R-:W-:Y:S05]  /*39ee0*/  BSYNC B1 ;  /* 0x0000000000017941 */ /* 0x000fea0003800000 */
.L_x_1130:
        /* <DEDUP_REMOVED lines=15> */
.L_x_1133:
[----:B------:R-:W-:Y:S05]  /*39fe0*/  BSYNC B1 ;  /* 0x0000000000017941 */ /* 0x000fea0003800000 */
.L_x_1132:
        /* <DEDUP_REMOVED lines=10> */
.L_x_1135:
[----:B------:R-:W-:Y:S05]  /*3a090*/  BSYNC B1 ;  /* 0x0000000000017941 */ /* 0x000fea0003800000 */
.L_x_1134:
        /* <DEDUP_REMOVED lines=9> */
.L_x_1137:
[----:B------:R-:W-:Y:S05]  /*3a130*/  BSYNC B1 ;  /* 0x0000000000017941 */ /* 0x000fea0003800000 */
.L_x_1136:
        /* <DEDUP_REMOVED lines=15> */
.L_x_1139:
[----:B------:R-:W-:Y:S05]  /*3a230*/  BSYNC B1 ;  /* 0x0000000000017941 */ /* 0x000fea0003800000 */
.L_x_1138:
        /* <DEDUP_REMOVED lines=15> */
.L_x_1141:
[----:B------:R-:W-:Y:S05]  /*3a330*/  BSYNC B1 ;  /* 0x0000000000017941 */ /* 0x000fea0003800000 */
.L_x_1140:
        /* <DEDUP_REMOVED lines=10> */
.L_x_1143:
[----:B------:R-:W-:Y:S05]  /*3a3e0*/  BSYNC B1 ;  /* 0x0000000000017941 */ /* 0x000fea0003800000 */
.L_x_1142:
        /* <DEDUP_REMOVED lines=9> */
.L_x_1145:
[----:B------:R-:W-:Y:S05]  /*3a480*/  BSYNC B1 ;  /* 0x0000000000017941 */ /* 0x000fea0003800000 */
.L_x_1144:
        /* <DEDUP_REMOVED lines=15> */
.L_x_1147:
[----:B------:R-:W-:Y:S05]  /*3a580*/  BSYNC B1 ;  /* 0x0000000000017941 */ /* 0x000fea0003800000 */
.L_x_1146:
        /* <DEDUP_REMOVED lines=15> */
.L_x_1149:
[----:B------:R-:W-:Y:S05]  /*3a680*/  BSYNC B1 ;  /* 0x0000000000017941 */ /* 0x000fea0003800000 */
.L_x_1148:
        /* <DEDUP_REMOVED lines=10> */
.L_x_1151:
[----:B------:R-:W-:Y:S05]  /*3a730*/  BSYNC B1 ;  /* 0x0000000000017941 */ /* 0x000fea0003800000 */
.L_x_1150:
        /* <DEDUP_REMOVED lines=9> */
.L_x_1153:
[----:B------:R-:W-:Y:S05]  /*3a7d0*/  BSYNC B1 ;  /* 0x0000000000017941 */ /* 0x000fea0003800000 */
.L_x_1152:
        /* <DEDUP_REMOVED lines=15> */
.L_x_1155:
[----:B------:R-:W-:Y:S05]  /*3a8d0*/  BSYNC B1 ;  /* 0x0000000000017941 */ /* 0x000fea0003800000 */
.L_x_1154:
        /* <DEDUP_REMOVED lines=15> */
.L_x_1157:
[----:B------:R-:W-:Y:S05]  /*3a9d0*/  BSYNC B1 ;  /* 0x0000000000017941 */ /* 0x000fea0003800000 */
.L_x_1156:
        /* <DEDUP_REMOVED lines=10> */
.L_x_1159:
[----:B------:R-:W-:Y:S05]  /*3aa80*/  BSYNC B1 ;  /* 0x0000000000017941 */ /* 0x000fea0003800000 */
.L_x_1158:
        /* <DEDUP_REMOVED lines=9> */
.L_x_1161:
[----:B------:R-:W-:Y:S05]  /*3ab20*/  BSYNC B1 ;  /* 0x0000000000017941 */ /* 0x000fea0003800000 */
.L_x_1160:
        /* <DEDUP_REMOVED lines=15> */
.L_x_1163:
[----:B------:R-:W-:Y:S05]  /*3ac20*/  BSYNC B1 ;  /* 0x0000000000017941 */ /* 0x000fea0003800000 */
.L_x_1162:
        /* <DEDUP_REMOVED lines=15> */
.L_x_1165:
[----:B------:R-:W-:Y:S05]  /*3ad20*/  BSYNC B1 ;  /* 0x0000000000017941 */ /* 0x000fea0003800000 */
.L_x_1164:
        /* <DEDUP_REMOVED lines=10> */
.L_x_1167:
[----:B------:R-:W-:Y:S05]  /*3add0*/  BSYNC B1 ;  /* 0x0000000000017941 */ /* 0x000fea0003800000 */
.L_x_1166:
        /* <DEDUP_REMOVED lines=9> */
.L_x_1169:
[----:B------:R-:W-:Y:S05]  /*3ae70*/  BSYNC B1 ;  /* 0x0000000000017941 */ /* 0x000fea0003800000 */
.L_x_1168:
        /* <DEDUP_REMOVED lines=15> */
.L_x_1171:
[----:B------:R-:W-:Y:S05]  /*3af70*/  BSYNC B1 ;  /* 0x0000000000017941 */ /* 0x000fea0003800000 */
.L_x_1170:
        /* <DEDUP_REMOVED lines=15> */
.L_x_1173:
[----:B------:R-:W-:Y:S05]  /*3b070*/  BSYNC B1 ;  /* 0x0000000000017941 */ /* 0x000fea0003800000 */
.L_x_1172:
        /* <DEDUP_REMOVED lines=10> */
.L_x_1175:
[----:B------:R-:W-:Y:S05]  /*3b120*/  BSYNC B1 ;  /* 0x0000000000017941 */ /* 0x000fea0003800000 */
.L_x_1174:
        /* <DEDUP_REMOVED lines=9> */
.L_x_1177:
[----:B------:R-:W-:Y:S05]  /*3b1c0*/  BSYNC B1 ;  /* 0x0000000000017941 */ /* 0x000fea0003800000 */
.L_x_1176:
        /* <DEDUP_REMOVED lines=15> */
.L_x_1179:
[----:B------:R-:W-:Y:S05]  /*3b2c0*/  BSYNC B1 ;  /* 0x0000000000017941 */ /* 0x000fea0003800000 */
.L_x_1178:
        /* <DEDUP_REMOVED lines=15> */
.L_x_1181:
[----:B------:R-:W-:Y:S05]  /*3b3c0*/  BSYNC B1 ;  /* 0x0000000000017941 */ /* 0x000fea0003800000 */
.L_x_1180:
        /* <DEDUP_REMOVED lines=10> */
.L_x_1183:
[----:B------:R-:W-:Y:S05]  /*3b470*/  BSYNC B1 ;  /* 0x0000000000017941 */ /* 0x000fea0003800000 */
.L_x_1182:
        /* <DEDUP_REMOVED lines=9> */
.L_x_1185:
[----:B------:R-:W-:Y:S05]  /*3b510*/  BSYNC B1 ;  /* 0x0000000000017941 */ /* 0x000fea0003800000 */
.L_x_1184:
        /* <DEDUP_REMOVED lines=15> */
.L_x_1187:
[----:B------:R-:W-:Y:S05]  /*3b610*/  BSYNC B1 ;  /* 0x0000000000017941 */ /* 0x000fea0003800000 */
.L_x_1186:
        /* <DEDUP_REMOVED lines=15> */
.L_x_1189:
[----:B------:R-:W-:Y:S05]  /*3b710*/  BSYNC B1 ;  /* 0x0000000000017941 */ /* 0x000fea0003800000 */
.L_x_1188:
        /* <DEDUP_REMOVED lines=10> */
.L_x_1191:
[----:B------:R-:W-:Y:S05]  /*3b7c0*/  BSYNC B1 ;  /* 0x0000000000017941 */ /* 0x000fea0003800000 */
.L_x_1190:
        /* <DEDUP_REMOVED lines=9> */
.L_x_1193:
[----:B------:R-:W-:Y:S05]  /*3b860*/  BSYNC B1 ;  /* 0x0000000000017941 */ /* 0x000fea0003800000 */
.L_x_1192:
        /* <DEDUP_REMOVED lines=15> */
.L_x_1195:
[----:B------:R-:W-:Y:S05]  /*3b960*/  BSYNC B1 ;  /* 0x0000000000017941 */ /* 0x000fea0003800000 */
.L_x_1194:
        /* <DEDUP_REMOVED lines=15> */
.L_x_1197:
[----:B------:R-:W-:Y:S05]  /*3ba60*/  BSYNC B1 ;  /* 0x0000000000017941 */ /* 0x000fea0003800000 */
.L_x_1196:
        /* <DEDUP_REMOVED lines=10> */
.L_x_1199:
[----:B------:R-:W-:Y:S05]  /*3bb10*/  BSYNC B1 ;  /* 0x0000000000017941 */ /* 0x000fea0003800000 */
.L_x_1198:
        /* <DEDUP_REMOVED lines=9> */
.L_x_1201:
[----:B------:R-:W-:Y:S05]  /*3bbb0*/  BSYNC B1 ;  /* 0x0000000000017941 */ /* 0x000fea0003800000 */
.L_x_1200:
        /* <DEDUP_REMOVED lines=15> */
.L_x_1203:
[----:B------:R-:W-:Y:S05]  /*3bcb0*/  BSYNC B1 ;  /* 0x0000000000017941 */ /* 0x000fea0003800000 */
.L_x_1202:
        /* <DEDUP_REMOVED lines=15> */
.L_x_1205:
[----:B------:R-:W-:Y:S05]  /*3bdb0*/  BSYNC B1 ;  /* 0x0000000000017941 */ /* 0x000fea0003800000 */
.L_x_1204:
        /* <DEDUP_REMOVED lines=10> */
.L_x_1207:
[----:B------:R-:W-:Y:S05]  /*3be60*/  BSYNC B1 ;  /* 0x0000000000017941 */ /* 0x000fea0003800000 */
.L_x_1206:
        /* <DEDUP_REMOVED lines=9> */
.L_x_1209:
[----:B------:R-:W-:Y:S05]  /*3bf00*/  BSYNC B1 ;  /* 0x0000000000017941 */ /* 0x000fea0003800000 */
.L_x_1208:
        /* <DEDUP_REMOVED lines=15> */
.L_x_1211:
[----:B------:R-:W-:Y:S05]  /*3c000*/  BSYNC B1 ;  /* 0x0000000000017941 */ /* 0x000fea0003800000 */
.L_x_1210:
        /* <DEDUP_REMOVED lines=15> */
.L_x_1213:
[----:B------:R-:W-:Y:S05]  /*3c100*/  BSYNC B1 ;  /* 0x0000000000017941 */ /* 0x000fea0003800000 */
.L_x_1212:
        /* <DEDUP_REMOVED lines=10> */
.L_x_1215:
[----:B------:R-:W-:Y:S05]  /*3c1b0*/  BSYNC B1 ;  /* 0x0000000000017941 */ /* 0x000fea0003800000 */
.L_x_1214:
        /* <DEDUP_REMOVED lines=9> */
.L_x_1217:
[----:B------:R-:W-:Y:S05]  /*3c250*/  BSYNC B1 ;  /* 0x0000000000017941 */ /* 0x000fea0003800000 */
.L_x_1216:
        /* <DEDUP_REMOVED lines=15> */
.L_x_1219:
[----:B------:R-:W-:Y:S05]  /*3c350*/  BSYNC B1 ;  /* 0x0000000000017941 */ /* 0x000fea0003800000 */
.L_x_1218:
        /* <DEDUP_REMOVED lines=15> */
.L_x_1221:
[----:B------:R-:W-:Y:S05]  /*3c450*/  BSYNC B1 ;  /* 0x0000000000017941 */ /* 0x000fea0003800000 */
.L_x_1220:
        /* <DEDUP_REMOVED lines=10> */
.L_x_1223:
[----:B------:R-:W-:Y:S05]  /*3c500*/  BSYNC B1 ;  /* 0x0000000000017941 */ /* 0x000fea0003800000 */
.L_x_1222:
        /* <DEDUP_REMOVED lines=9> */
.L_x_1225:
[----:B------:R-:W-:Y:S05]  /*3c5a0*/  BSYNC B1 ;  /* 0x0000000000017941 */ /* 0x000fea0003800000 */
.L_x_1224:
        /* <DEDUP_REMOVED lines=15> */
.L_x_1227:
[----:B------:R-:W-:Y:S05]  /*3c6a0*/  BSYNC B1 ;  /* 0x0000000000017941 */ /* 0x000fea0003800000 */
.L_x_1226:
        /* <DEDUP_REMOVED lines=15> */
.L_x_1229:
[----:B------:R-:W-:Y:S05]  /*3c7a0*/  BSYNC B1 ;  /* 0x0000000000017941 */ /* 0x000fea0003800000 */
.L_x_1228:
        /* <DEDUP_REMOVED lines=10> */
.L_x_1231:
[----:B------:R-:W-:Y:S05]  /*3c850*/  BSYNC B1 ;  /* 0x0000000000017941 */ /* 0x000fea0003800000 */
.L_x_1230:
        /* <DEDUP_REMOVED lines=9> */
.L_x_1233:
[----:B------:R-:W-:Y:S05]  /*3c8f0*/  BSYNC B1 ;  /* 0x0000000000017941 */ /* 0x000fea0003800000 */
.L_x_1232:
        /* <DEDUP_REMOVED lines=15> */
.L_x_1235:
[----:B------:R-:W-:Y:S05]  /*3c9f0*/  BSYNC B1 ;  /* 0x0000000000017941 */ /* 0x000fea0003800000 */
.L_x_1234:
        /* <DEDUP_REMOVED lines=15> */
.L_x_1237:
[----:B------:R-:W-:Y:S05]  /*3caf0*/  BSYNC B1 ;  /* 0x0000000000017941 */ /* 0x000fea0003800000 */
.L_x_1236:
        /* <DEDUP_REMOVED lines=10> */
.L_x_1239:
[----:B------:R-:W-:Y:S05]  /*3cba0*/  BSYNC B1 ;  /* 0x0000000000017941 */ /* 0x000fea0003800000 */
.L_x_1238:
        /* <DEDUP_REMOVED lines=9> */
.L_x_1241:
[----:B------:R-:W-:Y:S05]  /*3cc40*/  BSYNC B1 ;  /* 0x0000000000017941 */ /* 0x000fea0003800000 */
.L_x_1240:
        /* <DEDUP_REMOVED lines=15> */
.L_x_1243:
[----:B------:R-:W-:Y:S05]  /*3cd40*/  BSYNC B1 ;  /* 0x0000000000017941 */ /* 0x000fea0003800000 */
.L_x_1242:
        /* <DEDUP_REMOVED lines=15> */
.L_x_1245:
[----:B------:R-:W-:Y:S05]  /*3ce40*/  BSYNC B1 ;  /* 0x0000000000017941 */ /* 0x000fea0003800000 */
.L_x_1244:
        /* <DEDUP_REMOVED lines=10> */
.L_x_1247:
[----:B------:R-:W-:Y:S05]  /*3cef0*/  BSYNC B1 ;  /* 0x0000000000017941 */ /* 0x000fea0003800000 */
.L_x_1246:
        /* <DEDUP_REMOVED lines=9> */
.L_x_1249:
[----:B------:R-:W-:Y:S05]  /*3cf90*/  BSYNC B1 ;  /* 0x0000000000017941 */ /* 0x000fea0003800000 */
.L_x_1248:
        /* <DEDUP_REMOVED lines=15> */
.L_x_1251:
[----:B------:R-:W-:Y:S05]  /*3d090*/  BSYNC B1 ;  /* 0x0000000000017941 */ /* 0x000fea0003800000 */
.L_x_1250:
        /* <DEDUP_REMOVED lines=15> */
.L_x_1253:
[----:B------:R-:W-:Y:S05]  /*3d190*/  BSYNC B1 ;  /* 0x0000000000017941 */ /* 0x000fea0003800000 */
.L_x_1252:
        /* <DEDUP_REMOVED lines=10> */
.L_x_1255:
[----:B------:R-:W-:Y:S05]  /*3d240*/  BSYNC B1 ;  /* 0x0000000000017941 */ /* 0x000fea0003800000 */
.L_x_1254:
        /* <DEDUP_REMOVED lines=9> */
.L_x_1257:
[----:B------:R-:W-:Y:S05]  /*3d2e0*/  BSYNC B1 ;  /* 0x0000000000017941 */ /* 0x000fea0003800000 */
.L_x_1256:
        /* <DEDUP_REMOVED lines=15> */
.L_x_1259:
[----:B------:R-:W-:Y:S05]  /*3d3e0*/  BSYNC B1 ;  /* 0x0000000000017941 */ /* 0x000fea0003800000 */
.L_x_1258:
        /* <DEDUP_REMOVED lines=15> */
.L_x_1261:
[----:B------:R-:W-:Y:S05]  /*3d4e0*/  BSYNC B1 ;  /* 0x0000000000017941 */ /* 0x000fea0003800000 */
.L_x_1260:
        /* <DEDUP_REMOVED lines=10> */
.L_x_1263:
[----:B------:R-:W-:Y:S05]  /*3d590*/  BSYNC B1 ;  /* 0x0000000000017941 */ /* 0x000fea0003800000 */
.L_x_1262:
        /* <DEDUP_REMOVED lines=9> */
.L_x_1265:
[----:B------:R-:W-:Y:S05]  /*3d630*/  BSYNC B1 ;  /* 0x0000000000017941 */ /* 0x000fea0003800000 */
.L_x_1264:
        /* <DEDUP_REMOVED lines=15> */
.L_x_1267:
[----:B------:R-:W-:Y:S05]  /*3d730*/  BSYNC B1 ;  /* 0x0000000000017941 */ /* 0x000fea0003800000 */
.L_x_1266:
        /* <DEDUP_REMOVED lines=15> */
.L_x_1269:
[----:B------:R-:W-:Y:S05]  /*3d830*/  BSYNC B1 ;  /* 0x0000000000017941 */ /* 0x000fea0003800000 */
.L_x_1268:
        /* <DEDUP_REMOVED lines=10> */
.L_x_1271:
[----:B------:R-:W-:Y:S05]  /*3d8e0*/  BSYNC B1 ;  /* 0x0000000000017941 */ /* 0x000fea0003800000 */
.L_x_1270:
        /* <DEDUP_REMOVED lines=9> */
.L_x_1273:
[----:B------:R-:W-:Y:S05]  /*3d980*/  BSYNC B1 ;  /* 0x0000000000017941 */ /* 0x000fea0003800000 */
.L_x_1272:
        /* <DEDUP_REMOVED lines=15> */
.L_x_1275:
[----:B------:R-:W-:Y:S05]  /*3da80*/  BSYNC B1 ;  /* 0x0000000000017941 */ /* 0x000fea0003800000 */
.L_x_1274:
        /* <DEDUP_REMOVED lines=15> */
.L_x_1277:
[----:B------:R-:W-:Y:S05]  /*3db80*/  BSYNC B1 ;  /* 0x0000000000017941 */ /* 0x000fea0003800000 */
.L_x_1276:
        /* <DEDUP_REMOVED lines=10> */
.L_x_1279:
[----:B------:R-:W-:Y:S05]  /*3dc30*/  BSYNC B1 ;  /* 0x0000000000017941 */ /* 0x000fea0003800000 */
.L_x_1278:
        /* <DEDUP_REMOVED lines=9> */
.L_x_1281:
[----:B------:R-:W-:Y:S05]  /*3dcd0*/  BSYNC B1 ;  /* 0x0000000000017941 */ /* 0x000fea0003800000 */
.L_x_1280:
        /* <DEDUP_REMOVED lines=15> */
.L_x_1283:
[----:B------:R-:W-:Y:S05]  /*3ddd0*/  BSYNC B1 ;  /* 0x0000000000017941 */ /* 0x000fea0003800000 */
.L_x_1282:
        /* <DEDUP_REMOVED lines=15> */
.L_x_1285:
[----:B------:R-:W-:Y:S05]  /*3ded0*/  BSYNC B1 ;  /* 0x0000000000017941 */ /* 0x000fea0003800000 */
.L_x_1284:
        /* <DEDUP_REMOVED lines=10> */
.L_x_1287:
[----:B------:R-:W-:Y:S05]  /*3df80*/  BSYNC B1 ;  /* 0x0000000000017941 */ /* 0x000fea0003800000 */
.L_x_1286:
        /* <DEDUP_REMOVED lines=9> */
.L_x_1289:
[----:B------:R-:W-:Y:S05]  /*3e020*/  BSYNC B1 ;  /* 0x0000000000017941 */ /* 0x000fea0003800000 */
.L_x_1288:
        /* <DEDUP_REMOVED lines=15> */
.L_x_1291:
[----:B------:R-:W-:Y:S05]  /*3e120*/  BSYNC B1 ;  /* 0x0000000000017941 */ /* 0x000fea0003800000 */
.L_x_1290:
        /* <DEDUP_REMOVED lines=15> */
.L_x_1293:
[----:B------:R-:W-:Y:S05]  /*3e220*/  BSYNC B1 ;  /* 0x0000000000017941 */ /* 0x000fea0003800000 */
.L_x_1292:
        /* <DEDUP_REMOVED lines=10> */
.L_x_1295:
[----:B------:R-:W-:Y:S05]  /*3e2d0*/  BSYNC B1 ;  /* 0x0000000000017941 */ /* 0x000fea0003800000 */
.L_x_1294:
        /* <DEDUP_REMOVED lines=9> */
.L_x_1297:
[----:B------:R-:W-:Y:S05]  /*3e370*/  BSYNC B1 ;  /* 0x0000000000017941 */ /* 0x000fea0003800000 */
.L_x_1296:
        /* <DEDUP_REMOVED lines=15> */
.L_x_1299:
[----:B------:R-:W-:Y:S05]  /*3e470*/  BSYNC B1 ;  /* 0x0000000000017941 */ /* 0x000fea0003800000 */
.L_x_1298:
        /* <DEDUP_REMOVED lines=15> */
.L_x_1301:
[----:B------:R-:W-:Y:S05]  /*3e570*/  BSYNC B1 ;  /* 0x0000000000017941 */ /* 0x000fea0003800000 */
.L_x_1300:
        /* <DEDUP_REMOVED lines=10> */
.L_x_1303:
[----:B------:R-:W-:Y:S05]  /*3e620*/  BSYNC B1 ;  /* 0x0000000000017941 */ /* 0x000fea0003800000 */
.L_x_1302:
        /* <DEDUP_REMOVED lines=9> */
.L_x_1305:
[----:B------:R-:W-:Y:S05]  /*3e6c0*/  BSYNC B1 ;  /* 0x0000000000017941 */ /* 0x000fea0003800000 */
.L_x_1304:
[----:B------:R-:W2:Y:S01]  /*3e6d0*/  LDL.LU R19, [R1+0x5f4] ;  /* 0x0005f40001137983 */ /* 0x000ea20000300800 */
[----:B------:R-:W-:Y:S01]  /*3e6e0*/  LOP3.LUT R18, R18, 0xffffffbf, RZ, 0xc0, !PT ;  /* 0xffffffbf12127812 */ /* 0x000fe200078ec0ff */
[----:B------:R-:W-:Y:S03]  /*3e6f0*/  BSSY B1, `(.L_x_1306) ;  /* 0x0000016000017945 */ /* 0x000fe60003800000 */
[----:B------:R-:W-:-:S04]  /*3e700*/  @P1 LOP3.LUT R18, R18, 0x40, RZ, 0xfc, !PT ;  /* 0x0000004012121812 */ /* 0x000fc800078efcff */
[----:B------:R-:W-:-:S04]  /*3e710*/  LOP3.LUT R18, R18, 0xffffffdf, RZ, 0xc0, !PT ;  /* 0xffffffdf12127812 */ /* 0x000fc800078ec0ff */
[----:B------:R-:W-:-:S04]  /*3e720*/  @P0 LOP3.LUT R18, R18, 0x20, RZ, 0xfc, !PT ;  /* 0x0000002012120812 */ /* 0x000fc800078efcff */
[C---:B------:R-:W-:Y:S02]  /*3e730*/  LOP3.LUT P0, RZ, R18.reuse, 0x8, RZ, 0xc0, !PT ;  /* 0x0000000812ff7812 */ /* 0x040fe4000780c0ff */
[----:B------:R-:W-:Y:S02]  /*3e740*/  LOP3.LUT R18, R18, 0xfffffffe, RZ, 0xc0, !PT ;  /* 0xfffffffe12127812 */ /* 0x000fe400078ec0ff */
[----:B------:R-:W-:-:S13]  /*3e750*/  ISETP.LT.OR P1, PT, R0, 0x1f9, !P0 ;  /* 0x000001f90000780c */ /* 0x000fda0004721670 */
[----:B-1----:R-:W-:Y:S02]  /*3e760*/  @!P1 IADD3 R160, P5, R10, UR44, RZ ;  /* 0x0000002c0aa09c10 */ /* 0x002fe4000ffbe0ff */
[----:B------:R-:W-:Y:S02]  /*3e770*/  @P1 LOP3.LUT R18, R18, 0x1, RZ, 0xfc, !PT ;  /* 0x0000000112121812 */ /* 0x000fe400078efcff */
[----:B------:R-:W-:Y:S02]  /*3e780*/  @!P1 IADD3.X R161, R11, UR43, RZ, P5, !PT ;  /* 0x0000002b0ba19c10 */ /* 0x000fe4000affe4ff */
[----:B------:R-:W-:Y:S02]  /*3e790*/  ISETP.LT.OR P5, PT, R0, 0x1fa, !P0 ;  /* 0x000001fa0000780c */ /* 0x000fe400047a1670 */
[----:B------:R-:W-:-:S11]  /*3e7a0*/  LOP3.LUT P1, RZ, R18, 0x40, RZ, 0xc0, !PT ;  /* 0x0000004012ff7812 */ /* 0x000fd6000782c0ff */
[----:B0-----:R-:W-:-:S04]  /*3e7b0*/  @!P5 IADD3 R12, P0, R10, UR44, RZ ;  /* 0x0000002c0a0cdc10 */ /* 0x001fc8000ff1e0ff */
[----:B------:R-:W-:Y:S02]  /*3e7c0*/  @!P5 IADD3.X R13, R11, UR43, RZ, P0, !PT ;  /* 0x0000002b0b0ddc10 */ /* 0x000fe400087fe4ff */
[----:B------:R-:W-:Y:S01]  /*3e7d0*/  LOP3.LUT P0, RZ, R18, 0x20, RZ, 0xc0, !PT ;  /* 0x0000002012ff7812 */ /* 0x000fe2000780c0ff */
[----:B--2---:R-:W-:-:S05]  /*3e7e0*/  @!P6 IMAD R19, R19, R16, R3 ;  /* 0x000000101313e224 */ /* 0x004fca00078e0203 */
[----:B------:R0:W-:Y:S01]  /*3e7f0*/  @!P6 STG.E.U8 desc[UR46][R10.64+0x1f9], R19 ;  /* 0x0001f9130a00e986 */ /* 0x0001e2000c10112e */
[----:B------:R-:W-:-:S13]  /*3e800*/  LOP3.LUT P6, RZ, R18, 0x1, RZ, 0xc0, !PT ;  /* 0x0000000112ff7812 */ /* 0x000fda00078cc0ff */
[----:B0-----:R-:W-:Y:S05]  /*3e810*/  @P6 BRA `(.L_x_1307) ;  /* 0x00000000000c6947 */ /* 0x001fea0003800000 */
[----:B------:R-:W2:Y:S02]  /*3e820*/  LDG.E.U8 R2, desc[UR46][R158.64+0x1f8] ;  /* 0x0001f82e9e027981 */ /* 0x000ea4000c1e1100 */
[----:B--2---:R-:W-:-:S05]  /*3e830*/  PRMT R3, R2, 0x8880, RZ ;  /* 0x0000888002037816 */ /* 0x004fca00000000ff */
[----:B------:R-:W-:-:S07]  /*3e840*/  IMAD R3, R3, R17, RZ ;  /* 0x0000001103037224 */ /* 0x000fce00078e02ff */
.L_x_1307:
[----:B------:R-:W-:Y:S05]  /*3e850*/  BSYNC B1 ;  /* 0x0000000000017941 */ /* 0x000fea0003800000 */
.L_x_1306:
[----:B------:R-:W2:Y:S01]  /*3e860*/  LDL.LU R10, [R1+0x5f8] ;  /* 0x0005f800010a7983 */ /* 0x000ea20000300800 */
[----:B------:R-:W-:Y:S01]  /*3e870*/  BSSY B1, `(.L_x_1308) ;  /* 0x0000007000017945 */ /* 0x000fe20003800000 */
[----:B--2---:R-:W-:-:S05]  /*3e880*/  @!P6 IMAD R10, R10, R16, R3 ;  /* 0x000000100a0ae224 */ /* 0x004fca00078e0203 */
[----:B------:R0:W-:Y:S01]  /*3e890*/  @!P6 STG.E.U8 desc[UR46][R160.64+0x1f8], R10 ;  /* 0x0001f80aa000e986 */ /* 0x0001e2000c10112e */
[----:B------:R-:W-:Y:S05]  /*3e8a0*/  @P5 BRA `(.L_x_1309) ;  /* 0x00000000000c5947 */ /* 0x000fea0003800000 */
[----:B------:R-:W2:Y:S02]  /*3e8b0*/  LDG.E.U8 R2, desc[UR46][R158.64+0x1f9] ;  /* 0x0001f92e9e027981 */ /* 0x000ea4000c1e1100 */
[----:B--2---:R-:W-:-:S05]  /*3e8c0*/  PRMT R3, R2, 0x8880, RZ ;  /* 0x0000888002037816 */ /* 0x004fca00000000ff */
[----:B------:R-:W-:-:S07]  /*3e8d0*/  IMAD R3, R3, R17, RZ ;  /* 0x0000001103037224 */ /* 0x000fce00078e02ff */
.L_x_1309:
[----:B------:R-:W-:Y:S05]  /*3e8e0*/  BSYNC B1 ;  /* 0x0000000000017941 */ /* 0x000fea0003800000 */
.L_x_1308:
[----:B0-----:R-:W2:Y:S01]  /*3e8f0*/  LDL.LU R10, [R1+0x5fc] ;  /* 0x0005fc00010a7983 */ /* 0x001ea20000300800 */
[----:B------:R-:W-:Y:S01]  /*3e900*/  LOP3.LUT P6, RZ, R18, 0x4, RZ, 0xc0, !PT ;  /* 0x0000000412ff7812 */ /* 0x000fe200078cc0ff */
[----:B------:R-:W-:Y:S01]  /*3e910*/  BSSY B1, `(.L_x_1310) ;  /* 0x0000008000017945 */ /* 0x000fe20003800000 */
[----:B--2---:R-:W-:-:S05]  /*3e920*/  @!P5 IMAD R10, R10, R16, R3 ;  /* 0x000000100a0ad224 */ /* 0x004fca00078e0203 */
[----:B------:R0:W-:Y:S01]  /*3e930*/  @!P5 STG.E.U8 desc[UR46][R12.64+0x1f9], R10 ;  /* 0x0001f90a0c00d986 */ /* 0x0001e2000c10112e */
[----:B------:R-:W-:-:S13]  /*3e940*/  ISETP.LT.OR P5, PT, R0, 0x101, !P6 ;  /* 0x000001010000780c */ /* 0x000fda00077a1670 */
[----:B0-----:R-:W-:Y:S05]  /*3e950*/  @P5 BRA `(.L_x_1311) ;  /* 0x00000000000c5947 */ /* 0x001fea0003800000 */
[----:B------:R-:W2:Y:S02]  /*3e960*/  LDG.E.U8 R2, desc[UR46][R156.64+0x100] ;  /* 0x0001002e9c027981 */ /* 0x000ea4000c1e1100 */
[----:B--2---:R-:W-:-:S05]  /*3e970*/  PRMT R3, R2, 0x8880, RZ ;  /* 0x0000888002037816 */ /* 0x004fca00000000ff */
[----:B------:R-:W-:-:S07]  /*3e980*/  IMAD R3, R3, R17, RZ ;  /* 0x0000001103037224 */ /* 0x000fce00078e02ff */
.L_x_1311:
[----:B------:R-:W-:Y:S05]  /*3e990*/  BSYNC B1 ;  /* 0x0000000000017941 */ /* 0x000fea0003800000 */
.L_x_1310:
[----:B------:R-:W2:Y:S01]  /*3e9a0*/  LDL.LU R10, [R1+0x200] ;  /* 0x00020000010a7983 */ /* 0x000ea20000300800 */
[----:B------:R-:W-:Y:S01]  /*3e9b0*/  ISETP.LT.OR P6, PT, R0, 0x102, !P6 ;  /* 0x000001020000780c */ /* 0x000fe200077c1670 */
[----:B------:R-:W-:Y:S01]  /*3e9c0*/  BSSY B1, `(.L_x_1312) ;  /* 0x0000009000017945 */ /* 0x000fe20003800000 */
[----:B------:R-:W-:-:S11]  /*3e9d0*/  LOP3.LUT R18, R18, 0xfffffffe, RZ, 0xc0, !PT ;  /* 0xfffffffe12127812 */ /* 0x000fd600078ec0ff */
[----:B------:R-:W-:Y:S01]  /*3e9e0*/  @P6 LOP3.LUT R18, R18, 0x1, RZ, 0xfc, !PT ;  /* 0x0000000112126812 */ /* 0x000fe200078efcff */
[----:B--2---:R-:W-:-:S05]  /*3e9f0*/  @!P5 IMAD R10, R10, R16, R3 ;  /* 0x000000100a0ad224 */ /* 0x004fca00078e0203 */
[----:B------:R0:W-:Y:S01]  /*3ea00*/  @!P5 STG.E.U8 desc[UR46][R8.64+0x100], R10 ;  /* 0x0001000a0800d986 */ /* 0x0001e2000c10112e */
[----:B------:R-:W-:Y:S05]  /*3ea10*/  @P6 BRA `(.L_x_1313) ;  /* 0x00000000000c6947 */ /* 0x000fea0003800000 */
[----:B------:R-:W2:Y:S02]  /*3ea20*/  LDG.E.U8 R2, desc[UR46][R156.64+0x101] ;  /* 0x0001012e9c027981 */ /* 0x000ea4000c1e1100 */
[----:B--2---:R-:W-:-:S05]  /*3ea30*/  PRMT R3, R2, 0x8880, RZ ;  /* 0x0000888002037816 */ /* 0x004fca00000000ff */
[----:B------:R-:W-:-:S07]  /*3ea40*/  IMAD R3, R3, R17, RZ ;  /* 0x0000001103037224 */ /* 0x000fce00078e02ff */
.L_x_1313:
[----:B------:R-:W-:Y:S05]  /*3ea50*/  BSYNC B1 ;  /* 0x0000000000017941 */ /* 0x000fea0003800000 */
.L_x_1312:
[----:B------:R-:W2:Y:S01]  /*3ea60*/  LDL.LU R19, [R1+0x204] ;  /* 0x0002040001137983 */ /* 0x000ea20000300800 */
[----:B------:R-:W-:Y:S02]  /*3ea70*/  LOP3.LUT R18, R18, 0xffffff7f, RZ, 0xc0, !PT ;  /* 0xffffff7f12127812 */ /* 0x000fe400078ec0ff */
[----:B------:R-:W-:Y:S01]  /*3ea80*/  ISETP.LT.OR P5, PT, R0, 0x101, !P4 ;  /* 0x000001010000780c */ /* 0x000fe200067a1670 */
[----:B------:R-:W3:Y:S01]  /*3ea90*/  LDL.LU R161, [R1+0x214] ;  /* 0x0002140001a17983 */ /* 0x000ee20000300800 */
[----:B------:R-:W-:-:S03]  /*3eaa0*/  @P2 LOP3.LUT R18, R18, 0x80, RZ, 0xfc, !PT ;  /* 0x0000008012122812 */ /* 0x000fc600078efcff */
[----:B------:R-:W4:Y:S01]  /*3eab0*/  LDL.LU R160, [R1+0x218] ;  /* 0x0002180001a07983 */ /* 0x000f220000300800 */
[----:B------:R-:W-:-:S03]  /*3eac0*/  LOP3.LUT P2, RZ, R18, 0x1, RZ, 0xc0, !PT ;  /* 0x0000000112ff7812 */ /* 0x000fc6000784c0ff */
[----:B------:R-:W5:Y:S04]  /*3ead0*/  LDL.LU R235, [R1+0x2e0] ;  /* 0x0002e00001eb7983 */ /* 0x000f680000300800 */
        /* <DEDUP_REMOVED lines=70> */
[----:B------:R-:W5:Y:S01]  /*3ef40*/  LDL.LU R162, [R1+0x3fc] ;  /* 0x0003fc0001a27983 */ /* 0x000f620000300800 */
[----:B0-----:R-:W-:-:S02]  /*3ef50*/  @!P5 IADD3 R10, P6, R8, UR44, RZ ;  /* 0x0000002c080adc10 */ /* 0x001fc4000ffde0ff */
[----:B------:R-:W-:Y:S01]  /*3ef60*/  LOP3.LUT R18, R18, 0xffffffbf, RZ, 0xc0, !PT ;  /* 0xffffffbf12127812 */ /* 0x000fe200078ec0ff */
[----:B--2---:R-:W-:Y:S01]  /*3ef70*/  @!P2 IMAD R19, R19, R16, R3 ;  /* 0x000000101313a224 */ /* 0x004fe200078e0203 */
[----:B------:R-:W-:Y:S02]  /*3ef80*/  @!P5 IADD3.X R11, R9, UR43, RZ, P6, !PT ;  /* 0x0000002b090bdc10 */ /* 0x000fe4000b7fe4ff */
[----:B------:R-:W-:Y:S02]  /*3ef90*/  ISETP.LT.OR P6, PT, R0, 0x102, !P4 ;  /* 0x000001020000780c */ /* 0x000fe400067c1670 */
[----:B------:R0:W-:Y:S01]  /*3efa0*/  @!P2 STG.E.U8 desc[UR46][R8.64+0x101], R19 ;  /* 0x000101130800a986 */ /* 0x0001e2000c10112e */
[----:B------:R-:W-:-:S03]  /*3efb0*/  @P1 LOP3.LUT R18, R18, 0x40, RZ, 0xfc, !PT ;  /* 0x0000004012121812 */ /* 0x000fc600078efcff */
[----:B------:R-:W0:Y:S01]  /*3efc0*/  @!P5 LDG.E.U8 R2, desc[UR46][R154.64+0x100] ;  /* 0x0001002e9a02d981 */ /* 0x000e22000c1e1100 */
[----:B------:R-:W-:-:S04]  /*3efd0*/  LOP3.LUT R18, R18, 0xffffffdf, RZ, 0xc0, !PT ;  /* 0xffffffdf12127812 */ /* 0x000fc800078ec0ff */
[----:B------:R-:W-:Y:S02]  /*3efe0*/  @P0 LOP3.LUT R18, R18, 0x20, RZ, 0xfc, !PT ;  /* 0x0000002012120812 */ /* 0x000fe400078efcff */
[----:B------:R-:W-:Y:S02]  /*3eff0*/  @!P6 IADD3 R12, P1, R8, UR44, RZ ;  /* 0x0000002c080cec10 */ /* 0x000fe4000ff3e0ff */
[----:B------:R-:W-:Y:S02]  /*3f000*/  LOP3.LUT P0, RZ, R18, 0x4, RZ, 0xc0, !PT ;  /* 0x0000000412ff7812 */ /* 0x000fe4000780c0ff */
[----:B------:R-:W-:Y:S02]  /*3f010*/  @!P6 IADD3.X R13, R9, UR43, RZ, P1, !PT ;  /* 0x0000002b090dec10 */ /* 0x000fe40008ffe4ff */
[----:B------:R-:W-:-:S13]  /*3f020*/  ISETP.LT.OR P1, PT, R0, 0x109, !P4 ;  /* 0x000001090000780c */ /* 0x000fda0006721670 */
[----:B------:R-:W-:-:S04]  /*3f030*/  @!P1 IADD3 R158, P2, R8, UR44, RZ ;  /* 0x0000002c089e9c10 */ /* 0x000fc8000ff5e0ff */
[----:B------:R-:W-:Y:S02]  /*3f040*/  @!P1 IADD3.X R159, R9, UR43, RZ, P2, !PT ;  /* 0x0000002b099f9c10 */ /* 0x000fe400097fe4ff */
[----:B0-----:R-:W-:-:S05]  /*3f050*/  @!P5 PRMT R19, R2, 0x8880, RZ ;  /* 0x000088800213d816 */ /* 0x001fca00000000ff */
[----:B------:R-:W-:Y:S02]  /*3f060*/  @!P5 IMAD R3, R19, R17, RZ ;  /* 0x000000111303d224 */ /* 0x000fe400078e02ff */
[----:B------:R-:W2:Y:S02]  /*3f070*/  LDL.LU R19, [R1+0x208] ;  /* 0x0002080001137983 */ /* 0x000ea40000300800 */
[----:B--2---:R-:W-:-:S05]  /*3f080*/  @!P5 IMAD R19, R19, R16, R3 ;  /* 0x000000101313d224 */ /* 0x004fca00078e0203 */
[----:B------:R0:W-:Y:S04]  /*3f090*/  @!P5 STG.E.U8 desc[UR46][R10.64+0x100], R19 ;  /* 0x000100130a00d986 */ /* 0x0001e8000c10112e */
[----:B------:R-:W0:Y:S02]  /*3f0a0*/  @!P6 LDG.E.U8 R2, desc[UR46][R154.64+0x101] ;  /* 0x0001012e9a02e981 */ /* 0x000e24000c1e1100 */
[----:B0-----:R-:W-:-:S05]  /*3f0b0*/  @!P6 PRMT R19, R2, 0x8880, RZ ;  /* 0x000088800213e816 */ /* 0x001fca00000000ff */
[----:B------:R-:W-:Y:S02]  /*3f0c0*/  @!P6 IMAD R3, R19, R17, RZ ;  /* 0x000000111303e224 */ /* 0x000fe400078e02ff */
[----:B------:R-:W2:Y:S02]  /*3f0d0*/  LDL.LU R19, [R1+0x20c] ;  /* 0x00020c0001137983 */ /* 0x000ea40000300800 */
[----:B--2---:R-:W-:-:S05]  /*3f0e0*/  @!P6 IMAD R19, R19, R16, R3 ;  /* 0x000000101313e224 */ /* 0x004fca00078e0203 */
[----:B------:R0:W-:Y:S01]  /*3f0f0*/  @!P6 STG.E.U8 desc[UR46][R12.64+0x101], R19 ;  /* 0x000101130c00e986 */ /* 0x0001e2000c10112e */
[----:B------:R-:W-:-:S03]  /*3f100*/  ISETP.LT.OR P6, PT, R0, 0x109, !P0 ;  /* 0x000001090000780c */ /* 0x000fc600047c1670 */
[----:B0-----:R-:W2:Y:S10]  /*3f110*/  LDL.LU R13, [R1+0x210] ;  /* 0x00021000010d7983 */ /* 0x001eb40000300800 */
[----:B------:R-:W3:Y:S02]  /*3f120*/  @!P6 LDG.E.U8 R2, desc[UR46][R156.64+0x108] ;  /* 0x0001082e9c02e981 */ /* 0x000ee4000c1e1100 */
[----:B---3--:R-:W-:-:S05]  /*3f130*/  @!P6 PRMT R12, R2, 0x8880, RZ ;  /* 0x00008880020ce816 */ /* 0x008fca00000000ff */
[----:B------:R-:W-:-:S04]  /*3f140*/  @!P6 IMAD R3, R12, R17, RZ ;  /* 0x000000110c03e224 */ /* 0x000fc800078e02ff */
[----:B--2---:R-:W-:-:S05]  /*3f150*/  @!P6 IMAD R12, R13, R16, R3 ;  /* 0x000000100d0ce224 */ /* 0x004fca00078e0203 */
[----:B------:R0:W-:Y:S01]  /*3f160*/  @!P6 STG.E.U8 desc[UR46][R8.64+0x108], R12 ;  /* 0x0001080c0800e986 */ /* 0x0001e2000c10112e */
[----:B------:R-:W-:-:S13]  /*3f170*/  ISETP.LT.OR P6, PT, R0, 0x10a, !P0 ;  /* 0x0000010a0000780c */ /* 0x000fda00047c1670 */
[----:B------:R-:W0:Y:S02]  /*3f180*/  @!P6 LDG.E.U8 R2, desc[UR46][R156.64+0x109] ;  /* 0x0001092e9c02e981 */ /* 0x000e24000c1e1100 */
[----:B0-----:R-:W-:-:S05]  /*3f190*/  @!P6 PRMT R12, R2, 0x8880, RZ ;  /* 0x00008880020ce816 */ /* 0x001fca00000000ff */
[----:B------:R-:W-:-:S04]  /*3f1a0*/  @!P6 IMAD R3, R12, R17, RZ ;  /* 0x000000110c03e224 */ /* 0x000fc800078e02ff */
[----:B------:R-:W-:-:S05]  /*3f1b0*/  @!P6 IMAD R12, R161, R16, R3 ;  /* 0x00000010a10ce224 */ /* 0x000fca00078e0203 */
[----:B------:R-:W-:Y:S04]  /*3f1c0*/  @!P6 STG.E.U8 desc[UR46][R8.64+0x109], R12 ;  /* 0x0001090c0800e986 */ /* 0x000fe8000c10112e */
[----:B------:R-:W2:Y:S01]  /*3f1d0*/  @!P1 LDG.E.U8 R2, desc[UR46][R154.64+0x108] ;  /* 0x0001082e9a029981 */ /* 0x000ea2000c1e1100 */
[----:B------:R-:W-:Y:S02]  /*3f1e0*/  ISETP.LT.OR P5, PT, R0, 0x10a, !P4 ;  /* 0x0000010a0000780c */ /* 0x000fe400067a1670 */
[----:B--2---:R-:W-:-:S05]  /*3f1f0*/  @!P1 PRMT R19, R2, 0x8880, RZ ;  /* 0x0000888002139816 */ /* 0x004fca00000000ff */
[----:B------:R-:W-:-:S04]  /*3f200*/  @!P1 IMAD R3, R19, R17, RZ ;  /* 0x0000001113039224 */ /* 0x000fc800078e02ff */
[----:B----4-:R-:W-:-:S05]  /*3f210*/  @!P1 IMAD R19, R160, R16, R3 ;  /* 0x00000010a0139224 */ /* 0x010fca00078e0203 */
[----:B------:R0:W-:Y:S04]  /*3f220*/  @!P1 STG.E.U8 desc[UR46][R158.64+0x108], R19 ;  /* 0x000108139e009986 */ /* 0x0001e8000c10112e */
[----:B------:R-:W2:Y:S04]  /*3f230*/  @!P5 LDG.E.U8 R2, desc[UR46][R154.64+0x109] ;  /* 0x0001092e9a02d981 */ /* 0x000ea8000c1e1100 */
[----:B0-----:R-:W3:Y:S04]  /*3f240*/  LDL.LU R158, [R1+0x224] ;  /* 0x00022400019e7983 */ /* 0x001ee80000300800 */
[----:B------:R-:W4:Y:S01]  /*3f250*/  LDL.LU R159, [R1+0x228] ;  /* 0x00022800019f7983 */ /* 0x000f220000300800 */
[----:B--2---:R-:W-:-:S05]  /*3f260*/  @!P5 PRMT R19, R2, 0x8880, RZ ;  /* 0x000088800213d816 */ /* 0x004fca00000000ff */
[----:B------:R-:W-:Y:S02]  /*3f270*/  @!P5 IMAD R3, R19, R17, RZ ;  /* 0x000000111303d224 */ /* 0x000fe400078e02ff */
[----:B------:R-:W2:Y:S01]  /*3f280*/  LDL.LU R19, [R1+0x21c] ;  /* 0x00021c0001137983 */ /* 0x000ea20000300800 */
[----:B------:R-:W-:-:S04]  /*3f290*/  @!P5 IADD3 R10, P2, R8, UR44, RZ ;  /* 0x0000002c080adc10 */ /* 0x000fc8000ff5e0ff */
[----:B------:R-:W-:Y:S01]  /*3f2a0*/  @!P5 IADD3.X R11, R9, UR43, RZ, P2, !PT ;  /* 0x0000002b090bdc10 */ /* 0x000fe200097fe4ff */
[----:B--2---:R-:W-:-:S05]  /*3f2b0*/  @!P5 IMAD R19, R19, R16, R3 ;  /* 0x000000101313d224 */ /* 0x004fca00078e0203 */
[----:B------:R0:W-:Y:S01]  /*3f2c0*/  @!P5 STG.E.U8 desc[UR46][R10.64+0x109], R19 ;  /* 0x000109130a00d986 */ /* 0x0001e2000c10112e */
[----:B------:R-:W-:-:S03]  /*3f2d0*/  ISETP.LT.OR P5, PT, R0, 0x111, !P0 ;  /* 0x000001110000780c */ /* 0x000fc600047a1670 */
[----:B0-----:R-:W2:Y:S10]  /*3f2e0*/  LDL.LU R11, [R1+0x220] ;  /* 0x00022000010b7983 */ /* 0x001eb40000300800 */
[----:B------:R-:W5:Y:S02]  /*3f2f0*/  @!P5 LDG.E.U8 R2, desc[UR46][R156.64+0x110] ;  /* 0x0001102e9c02d981 */ /* 0x000f64000c1e1100 */
[----:B-----5:R-:W-:-:S05]  /*3f300*/  @!P5 PRMT R10, R2, 0x8880, RZ ;  /* 0x00008880020ad816 */ /* 0x020fca00000000ff */
[----:B------:R-:W-:-:S04]  /*3f310*/  @!P5 IMAD R3, R10, R17, RZ ;  /* 0x000000110a03d224 */ /* 0x000fc800078e02ff */
[----:B--2---:R-:W-:-:S05]  /*3f320*/  @!P5 IMAD R10, R11, R16, R3 ;  /* 0x000000100b0ad224 */ /* 0x004fca00078e0203 */
[----:B------:R0:W-:Y:S01]  /*3f330*/  @!P5 STG.E.U8 desc[UR46][R8.64+0x110], R10 ;  /* 0x0001100a0800d986 */ /* 0x0001e2000c10112e */
[----:B------:R-:W-:-:S13]  /*3f340*/  ISETP.LT.OR P5, PT, R0, 0x112, !P0 ;  /* 0x000001120000780c */ /* 0x000fda00047a1670 */
[----:B------:R-:W0:Y:S01]  /*3f350*/  @!P5 LDG.E.U8 R2, desc[UR46][R156.64+0x111] ;  /* 0x0001112e9c02d981 */ /* 0x000e22000c1e1100 */
[----:B------:R-:W-:Y:S02]  /*3f360*/  ISETP.LT.OR P6, PT, R0, 0x111, !P4 ;  /* 0x000001110000780c */ /* 0x000fe400067c1670 */
[----:B0-----:R-:W-:-:S05]  /*3f370*/  @!P5 PRMT R10, R2, 0x8880, RZ ;  /* 0x00008880020ad816 */ /* 0x001fca00000000ff */
[----:B------:R-:W-:-:S04]  /*3f380*/  @!P5 IMAD R3, R10, R17, RZ ;  /* 0x000000110a03d224 */ /* 0x000fc800078e02ff */
[----:B---3--:R-:W-:-:S05]  /*3f390*/  @!P5 IMAD R10, R158, R16, R3 ;  /* 0x000000109e0ad224 */ /* 0x008fca00078e0203 */
[----:B------:R-:W-:Y:S04]  /*3f3a0*/  @!P5 STG.E.U8 desc[UR46][R8.64+0x111], R10 ;  /* 0x0001110a0800d986 */ /* 0x000fe8000c10112e */
[----:B------:R-:W2:Y:S01]  /*3f3b0*/  @!P6 LDG.E.U8 R2, desc[UR46][R154.64+0x110] ;  /* 0x0001102e9a02e981 */ /* 0x000ea2000c1e1100 */
[----:B------:R-:W-:Y:S02]  /*3f3c0*/  ISETP.LT.OR P1, PT, R0, 0x112, !P4 ;  /* 0x000001120000780c */ /* 0x000fe40006721670 */
[----:B------:R-:W-:-:S04]  /*3f3d0*/  @!P6 IADD3 R12, P2, R8, UR44, RZ ;  /* 0x0000002c080cec10 */ /* 0x000fc8000ff5e0ff */
[----:B------:R-:W-:Y:S02]  /*3f3e0*/  @!P6 IADD3.X R13, R9, UR43, RZ, P2, !PT ;  /* 0x0000002b090dec10 */ /* 0x000fe400097fe4ff */
[----:B--2---:R-:W-:-:S05]  /*3f3f0*/  @!P6 PRMT R19, R2, 0x8880, RZ ;  /* 0x000088800213e816 */ /* 0x004fca00000000ff */
[----:B------:R-:W-:-:S04]  /*3f400*/  @!P6 IMAD R3, R19, R17, RZ ;  /* 0x000000111303e224 */ /* 0x000fc800078e02ff */
[----:B----4-:R-:W-:-:S05]  /*3f410*/  @!P6 IMAD R19, R159, R16, R3 ;  /* 0x000000109f13e224 */ /* 0x010fca00078e0203 */
[----:B------:R0:W-:Y:S04]  /*3f420*/  @!P6 STG.E.U8 desc[UR46][R12.64+0x110], R19 ;  /* 0x000110130c00e986 */ /* 0x0001e8000c10112e */
[----:B------:R-:W2:Y:S04]  /*3f430*/  @!P1 LDG.E.U8 R2, desc[UR46][R154.64+0x111] ;  /* 0x0001112e9a029981 */ /* 0x000ea8000c1e1100 */
[----:B0-----:R-:W3:Y:S04]  /*3f440*/  LDL.LU R19, [R1+0x230] ;  /* 0x0002300001137983 */ /* 0x001ee80000300800 */
[----:B------:R-:W4:Y:S01]  /*3f450*/  LDL.LU R13, [R1+0x234] ;  /* 0x00023400010d7983 */ /* 0x000f220000300800 */
[----:B------:R-:W-:-:S02]  /*3f460*/  ISETP.LT.OR P5, PT, R0, 0x119, !P4 ;  /* 0x000001190000780c */ /* 0x000fc400067a1670 */
[----:B------:R-:W-:-:S04]  /*3f470*/  @!P1 IADD3 R160, P2, R8, UR44, RZ ;  /* 0x0000002c08a09c10 */ /* 0x000fc8000ff5e0ff */
[----:B------:R-:W-:Y:S02]  /*3f480*/  @!P1 IADD3.X R161, R9, UR43, RZ, P2, !PT ;  /* 0x0000002b09a19c10 */ /* 0x000fe400097fe4ff */
[----:B--2---:R-:W-:-:S05]  /*3f490*/  @!P1 PRMT R12, R2, 0x8880, RZ ;  /* 0x00008880020c9816 */ /* 0x004fca00000000ff */
[----:B------:R-:W-:Y:S02]  /*3f4a0*/  @!P1 IMAD R3, R12, R17, RZ ;  /* 0x000000110c039224 */ /* 0x000fe400078e02ff */
[----:B------:R-:W2:Y:S01]  /*3f4b0*/  LDL.LU R12, [R1+0x22c] ;  /* 0x00022c00010c7983 */ /* 0x000ea20000300800 */
[----:B------:R-:W-:-:S04]  /*3f4c0*/  @!P5 IADD3 R10, P2, R8, UR44, RZ ;  /* 0x0000002c080adc10 */ /* 0x000fc8000ff5e0ff */
[----:B------:R-:W-:Y:S02]  /*3f4d0*/  @!P5 IADD3.X R11, R9, UR43, RZ, P2, !PT ;  /* 0x0000002b090bdc10 */ /* 0x000fe400097fe4ff */
[----:B------:R-:W-:-:S13]  /*3f4e0*/  ISETP.LT.OR P2, PT, R0, 0x11a, !P4 ;  /* 0x0000011a0000780c */ /* 0x000fda0006741670 */
[----:B------:R-:W-:-:S04]  /*3f4f0*/  @!P2 IADD3 R158, P6, R8, UR44, RZ ;  /* 0x0000002c089eac10 */ /* 0x000fc8000ffde0ff */
[----:B------:R-:W-:Y:S02]  /*3f500*/  @!P2 IADD3.X R159, R9, UR43, RZ, P6, !PT ;  /* 0x0000002b099fac10 */ /* 0x000fe4000b7fe4ff */
[----:B------:R-:W-:Y:S01]  /*3f510*/  ISETP.LT.OR P6, PT, R0, 0x119, !P0 ;  /* 0x000001190000780c */ /* 0x000fe200047c1670 */
[----:B--2---:R-:W-:-:S05]  /*3f520*/  @!P1 IMAD R12, R12, R16, R3 ;  /* 0x000000100c0c9224 */ /* 0x004fca00078e0203 */
[----:B------:R0:W-:Y:S07]  /*3f530*/  @!P1 STG.E.U8 desc[UR46][R160.64+0x111], R12 ;  /* 0x0001110ca0009986 */ /* 0x0001ee000c10112e */
[----:B------:R-:W2:Y:S04]  /*3f540*/  @!P6 LDG.E.U8 R2, desc[UR46][R156.64+0x118] ;  /* 0x0001182e9c02e981 */ /* 0x000ea8000c1e1100 */
[----:B0-----:R-:W5:Y:S01]  /*3f550*/  LDL.LU R161, [R1+0x238] ;  /* 0x0002380001a17983 */ /* 0x001f620000300800 */
[----:B--2---:R-:W-:-:S05]  /*3f560*/  @!P6 PRMT R12, R2, 0x8880, RZ ;  /* 0x00008880020ce816 */ /* 0x004fca00000000ff */
[----:B------:R-:W-:-:S04]  /*3f570*/  @!P6 IMAD R3, R12, R17, RZ ;  /* 0x000000110c03e224 */ /* 0x000fc800078e02ff */
[----:B---3--:R-:W-:-:S05]  /*3f580*/  @!P6 IMAD R12, R19, R16, R3 ;  /* 0x00000010130ce224 */ /* 0x008fca00078e0203 */
[----:B------:R0:W-:Y:S01]  /*3f590*/  @!P6 STG.E.U8 desc[UR46][R8.64+0x118], R12 ;  /* 0x0001180c0800e986 */ /* 0x0001e2000c10112e */
[----:B------:R-:W-:-:S13]  /*3f5a0*/  ISETP.LT.OR P6, PT, R0, 0x11a, !P0 ;  /* 0x0000011a0000780c */ /* 0x000fda00047c1670 */
[----:B------:R-:W0:Y:S02]  /*3f5b0*/  @!P6 LDG.E.U8 R2, desc[UR46][R156.64+0x119] ;  /* 0x0001192e9c02e981 */ /* 0x000e24000c1e1100 */
[----:B0-----:R-:W-:-:S05]  /*3f5c0*/  @!P6 PRMT R12, R2, 0x8880, RZ ;  /* 0x00008880020ce816 */ /* 0x001fca00000000ff */
[----:B------:R-:W-:-:S04]  /*3f5d0*/  @!P6 IMAD R3, R12, R17, RZ ;  /* 0x000000110c03e224 */ /* 0x000fc800078e02ff */
[----:B----4-:R-:W-:-:S05]  /*3f5e0*/  @!P6 IMAD R12, R13, R16, R3 ;  /* 0x000000100d0ce224 */ /* 0x010fca00078e0203 */
[----:B------:R-:W-:Y:S04]  /*3f5f0*/  @!P6 STG.E.U8 desc[UR46][R8.64+0x119], R12 ;  /* 0x0001190c0800e986 */ /* 0x000fe8000c10112e */
[----:B------:R-:W2:Y:S02]  /*3f600*/  @!P5 LDG.E.U8 R2, desc[UR46][R154.64+0x118] ;  /* 0x0001182e9a02d981 */ /* 0x000ea4000c1e1100 */
[----:B--2---:R-:W-:-:S05]  /*3f610*/  @!P5 PRMT R19, R2, 0x8880, RZ ;  /* 0x000088800213d816 */ /* 0x004fca00000000ff */
[----:B------:R-:W-:-:S04]  /*3f620*/  @!P5 IMAD R3, R19, R17, RZ ;  /* 0x000000111303d224 */ /* 0x000fc800078e02ff */
[----:B-----5:R-:W-:-:S05]  /*3f630*/  @!P5 IMAD R19, R161, R16, R3 ;  /* 0x00000010a113d224 */ /* 0x020fca00078e0203 */
[----:B------:R0:W-:Y:S04]  /*3f640*/  @!P5 STG.E.U8 desc[UR46][R10.64+0x118], R19 ;  /* 0x000118130a00d986 */ /* 0x0001e8000c10112e */
[----:B------:R-:W2:Y:S04]  /*3f650*/  @!P2 LDG.E.U8 R2, desc[UR46][R154.64+0x119] ;  /* 0x0001192e9a02a981 */ /* 0x000ea8000c1e1100 */
[----:B0-----:R-:W3:Y:S04]  /*3f660*/  LDL.LU R19, [R1+0x240] ;  /* 0x0002400001137983 */ /* 0x001ee80000300800 */
[----:B------:R-:W4:Y:S01]  /*3f670*/  LDL.LU R11, [R1+0x244] ;  /* 0x00024400010b7983 */ /* 0x000f220000300800 */
[----:B------:R-:W-:-:S02]  /*3f680*/  ISETP.LT.OR P1, PT, R0, 0x121, !P4 ;  /* 0x000001210000780c */ /* 0x000fc40006721670 */
[----:B------:R-:W-:Y:S02]  /*3f690*/  ISETP.LT.OR P5, PT, R0, 0x122, !P4 ;  /* 0x000001220000780c */ /* 0x000fe400067a1670 */
[----:B--2---:R-:W-:-:S05]  /*3f6a0*/  @!P2 PRMT R10, R2, 0x8880, RZ ;  /* 0x00008880020aa816 */ /* 0x004fca00000000ff */
[----:B------:R-:W-:Y:S02]  /*3f6b0*/  @!P2 IMAD R3, R10, R17, RZ ;  /* 0x000000110a03a224 */ /* 0x000fe400078e02ff */
[----:B------:R-:W2:Y:S02]  /*3f6c0*/  LDL.LU R10, [R1+0x23c] ;  /* 0x00023c00010a7983 */ /* 0x000ea40000300800 */
[----:B------:R-:W-:-:S04]  /*3f6d0*/  @!P1 IADD3 R12, P6, R8, UR44, RZ ;  /* 0x0000002c080c9c10 */ /* 0x000fc8000ffde0ff */
[----:B------:R-:W-:Y:S02]  /*3f6e0*/  @!P1 IADD3.X R13, R9, UR43, RZ, P6, !PT ;  /* 0x0000002b090d9c10 */ /* 0x000fe4000b7fe4ff */
        /* <DEDUP_REMOVED lines=25> */
[----:B--2---:R-:W-:-:S05]  /*3f880*/  @!P5 PRMT R12, R2, 0x8880, RZ ;  /* 0x00008880020cd816 */ /* 0x004fca00000000ff */
[----:B------:R-:W-:Y:S02]  /*3f890*/  @!P5 IMAD R3, R12, R17, RZ ;  /* 0x000000110c03d224 */ /* 0x000fe400078e02ff */
[----:B------:R-:W2:Y:S02]  /*3f8a0*/  LDL.LU R12, [R1+0x24c] ;  /* 0x00024c00010c7983 */ /* 0x000ea40000300800 */
[----:B--2---:R-:W-:-:S05]  /*3f8b0*/  @!P5 IMAD R12, R12, R16, R3 ;  /* 0x000000100c0cd224 */ /* 0x004fca00078e0203 */
[----:B------:R0:W-:Y:S01]  /*3f8c0*/  @!P5 STG.E.U8 desc[UR46][R160.64+0x121], R12 ;  /* 0x0001210ca000d986 */ /* 0x0001e2000c10112e */
[C---:B------:R-:W-:Y:S02]  /*3f8d0*/  ISETP.LT.OR P5, PT, R0.reuse, 0x129, !P0 ;  /* 0x000001290000780c */ /* 0x040fe400047a1670 */
[----:B------:R-:W-:Y:S01]  /*3f8e0*/  ISETP.LT.OR P6, PT, R0, 0x129, !P4 ;  /* 0x000001290000780c */ /* 0x000fe200067c1670 */
[----:B0-----:R-:W2:Y:S10]  /*3f8f0*/  LDL.LU R161, [R1+0x258] ;  /* 0x0002580001a17983 */ /* 0x001eb40000300800 */
[----:B------:R-:W5:Y:S02]  /*3f900*/  @!P5 LDG.E.U8 R2, desc[UR46][R156.64+0x128] ;  /* 0x0001282e9c02d981 */ /* 0x000f64000c1e1100 */
[----:B-----5:R-:W-:-:S05]  /*3f910*/  @!P5 PRMT R12, R2, 0x8880, RZ ;  /* 0x00008880020cd816 */ /* 0x020fca00000000ff */
        /* <DEDUP_REMOVED lines=9> */
[----:B------:R-:W3:Y:S01]  /*3f9b0*/  @!P6 LDG.E.U8 R2, desc[UR46][R154.64+0x128] ;  /* 0x0001282e9a02e981 */ /* 0x000ee2000c1e1100 */
[----:B------:R-:W-:Y:S02]  /*3f9c0*/  ISETP.LT.OR P1, PT, R0, 0x12a, !P4 ;  /* 0x0000012a0000780c */ /* 0x000fe40006721670 */
[----:B------:R-:W-:-:S04]  /*3f9d0*/  @!P6 IADD3 R10, P2, R8, UR44, RZ ;  /* 0x0000002c080aec10 */ /* 0x000fc8000ff5e0ff */
[----:B------:R-:W-:Y:S02]  /*3f9e0*/  @!P6 IADD3.X R11, R9, UR43, RZ, P2, !PT ;  /* 0x0000002b090bec10 */ /* 0x000fe400097fe4ff */
[----:B---3--:R-:W-:-:S05]  /*3f9f0*/  @!P6 PRMT R19, R2, 0x8880, RZ ;  /* 0x000088800213e816 */ /* 0x008fca00000000ff */
[----:B------:R-:W-:-:S04]  /*3fa00*/  @!P6 IMAD R3, R19, R17, RZ ;  /* 0x000000111303e224 */ /* 0x000fc800078e02ff */
[----:B--2---:R-:W-:-:S05]  /*3fa10*/  @!P6 IMAD R19, R161, R16, R3 ;  /* 0x00000010a113e224 */ /* 0x004fca00078e0203 */
        /* <DEDUP_REMOVED lines=260> */
[----:B0-----:R-:W3:Y:S01]  /*40a60*/  LDL.LU R11, [R1+0x2dc] ;  /* 0x0002dc00010b7983 */ /* 0x001ee20000300800 */
        /* <DEDUP_REMOVED lines=8> */
[----:B------:R-:W-:-:S05]  /*40af0*/  @!P5 IMAD R10, R235, R16, R3 ;  /* 0x00000010eb0ad224 */ /* 0x000fca00078e0203 */
[----:B------:R0:W-:Y:S01]  /*40b00*/  @!P5 STG.E.U8 desc[UR46][R8.64+0x170], R10 ;  /* 0x0001700a0800d986 */ /* 0x0001e2000c10112e */
[----:B------:R-:W-:-:S13]  /*40b10*/  ISETP.LT.OR P5, PT, R0, 0x172, !P0 ;  /* 0x000001720000780c */ /* 0x000fda00047a1670 */
[----:B------:R-:W0:Y:S01]  /*40b20*/  @!P5 LDG.E.U8 R2, desc[UR46][R156.64+0x171] ;  /* 0x0001712e9c02d981 */ /* 0x000e22000c1e1100 */
[----:B------:R-:W-:Y:S02]  /*40b30*/  ISETP.LT.OR P6, PT, R0, 0x171, !P4 ;  /* 0x000001710000780c */ /* 0x000fe400067c1670 */
[----:B0-----:R-:W-:-:S05]  /*40b40*/  @!P5 PRMT R10, R2, 0x8880, RZ ;  /* 0x00008880020ad816 */ /* 0x001fca00000000ff */
[----:B------:R-:W-:-:S04]  /*40b50*/  @!P5 IMAD R3, R10, R17, RZ ;  /* 0x000000110a03d224 */ /* 0x000fc800078e02ff */
[----:B------:R-:W-:-:S05]  /*40b60*/  @!P5 IMAD R10, R234, R16, R3 ;  /* 0x00000010ea0ad224 */ /* 0x000fca00078e0203 */
[----:B------:R0:W-:Y:S04]  /*40b70*/  @!P5 STG.E.U8 desc[UR46][R8.64+0x171], R10 ;  /* 0x0001710a0800d986 */ /* 0x0001e8000c10112e */
[----:B------:R-:W2:Y:S01]  /*40b80*/  @!P6 LDG.E.U8 R2, desc[UR46][R154.64+0x170] ;  /* 0x0001702e9a02e981 */ /* 0x000ea2000c1e1100 */
[----:B------:R-:W-:Y:S02]  /*40b90*/  ISETP.LT.OR P1, PT, R0, 0x172, !P4 ;  /* 0x000001720000780c */ /* 0x000fe40006721670 */
[----:B------:R-:W-:-:S04]  /*40ba0*/  @!P6 IADD3 R12, P2, R8, UR44, RZ ;  /* 0x0000002c080cec10 */ /* 0x000fc8000ff5e0ff */
[----:B------:R-:W-:Y:S02]  /*40bb0*/  @!P6 IADD3.X R13, R9, UR43, RZ, P2, !PT ;  /* 0x0000002b090dec10 */ /* 0x000fe400097fe4ff */
[----:B------:R-:W-:Y:S02]  /*40bc0*/  ISETP.LT.OR P5, PT, R0, 0x179, !P4 ;  /* 0x000001790000780c */ /* 0x000fe400067a1670 */
[----:B--2---:R-:W-:-:S05]  /*40bd0*/  @!P6 PRMT R19, R2, 0x8880, RZ ;  /* 0x000088800213e816 */ /* 0x004fca00000000ff */
[----:B------:R-:W-:-:S04]  /*40be0*/  @!P6 IMAD R3, R19, R17, RZ ;  /* 0x000000111303e224 */ /* 0x000fc800078e02ff */
[----:B------:R-:W-:-:S05]  /*40bf0*/  @!P6 IMAD R19, R233, R16, R3 ;  /* 0x00000010e913e224 */ /* 0x000fca00078e0203 */
[----:B------:R1:W-:Y:S04]  /*40c00*/  @!P6 STG.E.U8 desc[UR46][R12.64+0x170], R19 ;  /* 0x000170130c00e986 */ /* 0x0003e8000c10112e */
[----:B------:R-:W1:Y:S01]  /*40c10*/  @!P1 LDG.E.U8 R2, desc[UR46][R154.64+0x171] ;  /* 0x0001712e9a029981 */ /* 0x000e62000c1e1100 */
[----:B------:R-:W-:-:S04]  /*40c20*/  @!P1 IADD3 R160, P2, R8, UR44, RZ ;  /* 0x0000002c08a09c10 */ /* 0x000fc8000ff5e0ff */
[----:B------:R-:W-:Y:S02]  /*40c30*/  @!P1 IADD3.X R161, R9, UR43, RZ, P2, !PT ;  /* 0x0000002b09a19c10 */ /* 0x000fe400097fe4ff */
[----:B0-----:R-:W-:-:S04]  /*40c40*/  @!P5 IADD3 R10, P2, R8, UR44, RZ ;  /* 0x0000002c080adc10 */ /* 0x001fc8000ff5e0ff */
[----:B------:R-:W-:Y:S02]  /*40c50*/  @!P5 IADD3.X R11, R9, UR43, RZ, P2, !PT ;  /* 0x0000002b090bdc10 */ /* 0x000fe400097fe4ff */
[----:B------:R-:W-:-:S13]  /*40c60*/  ISETP.LT.OR P2, PT, R0, 0x17a, !P4 ;  /* 0x0000017a0000780c */ /* 0x000fda0006741670 */
[----:B------:R-:W-:-:S04]  /*40c70*/  @!P2 IADD3 R158, P6, R8, UR44, RZ ;  /* 0x0000002c089eac10 */ /* 0x000fc8000ffde0ff */
[----:B------:R-:W-:Y:S02]  /*40c80*/  @!P2 IADD3.X R159, R9, UR43, RZ, P6, !PT ;  /* 0x0000002b099fac10 */ /* 0x000fe4000b7fe4ff */
[----:B------:R-:W-:Y:S02]  /*40c90*/  ISETP.LT.OR P6, PT, R0, 0x179, !P0 ;  /* 0x000001790000780c */ /* 0x000fe400047c1670 */
[----:B-1----:R-:W-:-:S05]  /*40ca0*/  @!P1 PRMT R12, R2, 0x8880, RZ ;  /* 0x00008880020c9816 */ /* 0x002fca00000000ff */
[----:B------:R-:W-:-:S04]  /*40cb0*/  @!P1 IMAD R3, R12, R17, RZ ;  /* 0x000000110c039224 */ /* 0x000fc800078e02ff */
[----:B------:R-:W-:-:S05]  /*40cc0*/  @!P1 IMAD R12, R232, R16, R3 ;  /* 0x00000010e80c9224 */ /* 0x000fca00078e0203 */
[----:B------:R0:W-:Y:S04]  /*40cd0*/  @!P1 STG.E.U8 desc[UR46][R160.64+0x171], R12 ;  /* 0x0001710ca0009986 */ /* 0x0001e8000c10112e */
[----:B------:R-:W0:Y:S02]  /*40ce0*/  @!P6 LDG.E.U8 R2, desc[UR46][R156.64+0x178] ;  /* 0x0001782e9c02e981 */ /* 0x000e24000c1e1100 */
[----:B0-----:R-:W-:-:S05]  /*40cf0*/  @!P6 PRMT R12, R2, 0x8880, RZ ;  /* 0x00008880020ce816 */ /* 0x001fca00000000ff */
[----:B------:R-:W-:-:S04]  /*40d00*/  @!P6 IMAD R3, R12, R17, RZ ;  /* 0x000000110c03e224 */ /* 0x000fc800078e02ff */
[----:B------:R-:W-:-:S05]  /*40d10*/  @!P6 IMAD R12, R231, R16, R3 ;  /* 0x00000010e70ce224 */ /* 0x000fca00078e0203 */
[----:B------:R0:W-:Y:S01]  /*40d20*/  @!P6 STG.E.U8 desc[UR46][R8.64+0x178], R12 ;  /* 0x0001780c0800e986 */ /* 0x0001e2000c10112e */
[----:B------:R-:W-:-:S13]  /*40d30*/  ISETP.LT.OR P6, PT, R0, 0x17a, !P0 ;  /* 0x0000017a0000780c */ /* 0x000fda00047c1670 */
[----:B------:R-:W0:Y:S02]  /*40d40*/  @!P6 LDG.E.U8 R2, desc[UR46][R156.64+0x179] ;  /* 0x0001792e9c02e981 */ /* 0x000e24000c1e1100 */
[----:B0-----:R-:W-:-:S05]  /*40d50*/  @!P6 PRMT R12, R2, 0x8880, RZ ;  /* 0x00008880020ce816 */ /* 0x001fca00000000ff */
[----:B------:R-:W-:-:S04]  /*40d60*/  @!P6 IMAD R3, R12, R17, RZ ;  /* 0x000000110c03e224 */ /* 0x000fc800078e02ff */
[----:B------:R-:W-:-:S05]  /*40d70*/  @!P6 IMAD R12, R230, R16, R3 ;  /* 0x00000010e60ce224 */ /* 0x000fca00078e0203 */
[----:B------:R0:W-:Y:S04]  /*40d80*/  @!P6 STG.E.U8 desc[UR46][R8.64+0x179], R12 ;  /* 0x0001790c0800e986 */ /* 0x0001e8000c10112e */
[----:B------:R-:W2:Y:S01]  /*40d90*/  @!P5 LDG.E.U8 R2, desc[UR46][R154.64+0x178] ;  /* 0x0001782e9a02d981 */ /* 0x000ea2000c1e1100 */
[----:B------:R-:W-:Y:S02]  /*40da0*/  ISETP.LT.OR P1, PT, R0, 0x181, !P4 ;  /* 0x000001810000780c */ /* 0x000fe40006721670 */
[----:B--2---:R-:W-:-:S05]  /*40db0*/  @!P5 PRMT R19, R2, 0x8880, RZ ;  /* 0x000088800213d816 */ /* 0x004fca00000000ff */
[----:B------:R-:W-:-:S04]  /*40dc0*/  @!P5 IMAD R3, R19, R17, RZ ;  /* 0x000000111303d224 */ /* 0x000fc800078e02ff */
[----:B------:R-:W-:-:S05]  /*40dd0*/  @!P5 IMAD R19, R229, R16, R3 ;  /* 0x00000010e513d224 */ /* 0x000fca00078e0203 */
[----:B------:R1:W-:Y:S04]  /*40de0*/  @!P5 STG.E.U8 desc[UR46][R10.64+0x178], R19 ;  /* 0x000178130a00d986 */ /* 0x0003e8000c10112e */
[----:B------:R-:W1:Y:S01]  /*40df0*/  @!P2 LDG.E.U8 R2, desc[UR46][R154.64+0x179] ;  /* 0x0001792e9a02a981 */ /* 0x000e62000c1e1100 */
[----:B------:R-:W-:Y:S02]  /*40e00*/  ISETP.LT.OR P5, PT, R0, 0x182, !P4 ;  /* 0x000001820000780c */ /* 0x000fe400067a1670 */
[----:B0-----:R-:W-:-:S04]  /*40e10*/  @!P1 IADD3 R12, P6, R8, UR44, RZ ;  /* 0x0000002c080c9c10 */ /* 0x001fc8000ffde0ff */
[----:B------:R-:W-:-:S07]  /*40e20*/  @!P1 IADD3.X R13, R9, UR43, RZ, P6, !PT ;  /* 0x0000002b090d9c10 */ /* 0x000fce000b7fe4ff */
        /* <DEDUP_REMOVED lines=17> */
[----:B------:R-:W-:Y:S04]  /*40f40*/  @!P6 STG.E.U8 desc[UR46][R8.64+0x181], R10 ;  /* 0x0001810a0800e986 */ /* 0x000fe8000c10112e */
[----:B------:R-:W2:Y:S02]  /*40f50*/  @!P1 LDG.E.U8 R2, desc[UR46][R154.64+0x180] ;  /* 0x0001802e9a029981 */ /* 0x000ea4000c1e1100 */
[----:B--2---:R-:W-:-:S05]  /*40f60*/  @!P1 PRMT R19, R2, 0x8880, RZ ;  /* 0x0000888002139816 */ /* 0x004fca00000000ff */
        /* <DEDUP_REMOVED lines=356> */
[----:B------:R-:W-:Y:S04]  /*425b0*/  @!P6 STG.E.U8 desc[UR46][R8.64+0x1e9], R12 ;  /* 0x0001e90c0800e986 */ /* 0x000fe8000c10112e */
[----:B------:R-:W2:Y:S01]  /*425c0*/  @!P5 LDG.E.U8 R2, desc[UR46][R154.64+0x1e8] ;  /* 0x0001e82e9a02d981 */ /* 0x000ea2000c1e1100 */
[----:B------:R-:W-:Y:S02]  /*425d0*/  ISETP.LT.OR P1, PT, R0, 0x1ea, !P4 ;  /* 0x000001ea0000780c */ /* 0x000fe40006721670 */
[----:B------:R-:W-:-:S04]  /*425e0*/  @!P5 IADD3 R10, P2, R8, UR44, RZ ;  /* 0x0000002c080adc10 */ /* 0x000fc8000ff5e0ff */
[----:B------:R-:W-:Y:S02]  /*425f0*/  @!P5 IADD3.X R11, R9, UR43, RZ, P2, !PT ;  /* 0x0000002b090bdc10 */ /* 0x000fe400097fe4ff */
[----:B--2---:R-:W-:-:S05]  /*42600*/  @!P5 PRMT R19, R2, 0x8880, RZ ;  /* 0x000088800213d816 */ /* 0x004fca00000000ff */
[----:B------:R-:W-:-:S04]  /*42610*/  @!P5 IMAD R3, R19, R17, RZ ;  /* 0x000000111303d224 */ /* 0x000fc800078e02ff */
[----:B------:R-:W-:-:S05]  /*42620*/  @!P5 IMAD R19, R173, R16, R3 ;  /* 0x00000010ad13d224 */ /* 0x000fca00078e0203 */
[----:B------:R0:W-:Y:S04]  /*42630*/  @!P5 STG.E.U8 desc[UR46][R10.64+0x1e8], R19 ;  /* 0x0001e8130a00d986 */ /* 0x0001e8000c10112e */
[----:B------:R-:W0:Y:S01]  /*42640*/  @!P1 LDG.E.U8 R2, desc[UR46][R154.64+0x1e9] ;  /* 0x0001e92e9a029981 */ /* 0x000e22000c1e1100 */
[----:B------:R-:W-:-:S04]  /*42650*/  @!P1 IADD3 R158, P2, R8, UR44, RZ ;  /* 0x0000002c089e9c10 */ /* 0x000fc8000ff5e0ff */
[----:B------:R-:W-:Y:S02]  /*42660*/  @!P1 IADD3.X R159, R9, UR43, RZ, P2, !PT ;  /* 0x0000002b099f9c10 */ /* 0x000fe400097fe4ff */
        /* <DEDUP_REMOVED lines=17> */
[----:B------:R-:W0:Y:S01]  /*42780*/  @!P6 LDG.E.U8 R2, desc[UR46][R154.64+0x1f0] ;  /* 0x0001f02e9a02e981 */ /* 0x000e22000c1e1100 */
[----:B------:R-:W-:Y:S02]  /*42790*/  ISETP.LT.OR P5, PT, R0, 0x1f2, !P4 ;  /* 0x000001f20000780c */ /* 0x000fe400067a1670 */
[----:B------:R-:W-:-:S04]  /*427a0*/  @!P6 IADD3 R12, P2, R8, UR44, RZ ;  /* 0x0000002c080cec10 */ /* 0x000fc8000ff5e0ff */
[----:B------:R-:W-:Y:S02]  /*427b0*/  @!P6 IADD3.X R13, R9, UR43, RZ, P2, !PT ;  /* 0x0000002b090dec10 */ /* 0x000fe400097fe4ff */
[----:B0-----:R-:W-:-:S05]  /*427c0*/  @!P6 PRMT R19, R2, 0x8880, RZ ;  /* 0x000088800213e816 */ /* 0x001fca00000000ff */
        /* <DEDUP_REMOVED lines=26> */
[----:B------:R-:W-:Y:S01]  /*42970*/  @!P5 IMAD.MOV.U32 R11, RZ, RZ, R10 ;  /* 0x000000ffff0bd224 */ /* 0x000fe200078e000a */
[----:B------:R-:W-:-:S03]  /*42980*/  @!P5 IADD3 R10, P6, R8, UR44, RZ ;  /* 0x0000002c080adc10 */ /* 0x000fc6000ffde0ff */
[----:B------:R-:W-:Y:S01]  /*42990*/  @!P5 IMAD R3, R11, R17, RZ ;  /* 0x000000110b03d224 */ /* 0x000fe200078e02ff */
[----:B------:R-:W-:-:S03]  /*429a0*/  @!P5 IADD3.X R11, R9, UR43, RZ, P6, !PT ;  /* 0x0000002b090bdc10 */ /* 0x000fc6000b7fe4ff */
[----:B------:R-:W-:-:S05]  /*429b0*/  @!P5 IMAD R12, R163, R16, R3 ;  /* 0x00000010a30cd224 */ /* 0x000fca00078e0203 */
[----:B------:R0:W-:Y:S04]  /*429c0*/  @!P5 STG.E.U8 desc[UR46][R10.64+0x1f8], R12 ;  /* 0x0001f80c0a00d986 */ /* 0x0001e8000c10112e */
[----:B------:R-:W2:Y:S01]  /*429d0*/  @!P4 LDG.E.U8 R2, desc[UR46][R154.64+0x1f9] ;  /* 0x0001f92e9a02c981 */ /* 0x000ea2000c1e1100 */
[----:B------:R-:W-:Y:S02]  /*429e0*/  ISETP.LT.OR P5, PT, R0, 0x101, !P3 ;  /* 0x000001010000780c */ /* 0x000fe40005fa1670 */
[----:B------:R-:W-:-:S04]  /*429f0*/  @!P4 IADD3 R8, P6, R8, UR44, RZ ;  /* 0x0000002c0808cc10 */ /* 0x000fc8000ffde0ff */
[----:B------:R-:W-:Y:S01]  /*42a00*/  @!P4 IADD3.X R9, R9, UR43, RZ, P6, !PT ;  /* 0x0000002b0909cc10 */ /* 0x000fe2000b7fe4ff */
[----:B------:R-:W3:Y:S04]  /*42a10*/  LDL.LU R154, [R1+0xb0] ;  /* 0x0000b000019a7983 */ /* 0x000ee80000300800 */
[----:B0-----:R-:W4:Y:S04]  /*42a20*/  LDL.LU R11, [R1+0xb4] ;  /* 0x0000b400010b7983 */ /* 0x001f280000300800 */
        /* <DEDUP_REMOVED lines=71> */
[----:B--2---:R-:W-:-:S03]  /*42ea0*/  @!P4 PRMT R10, R2, 0x8880, RZ ;  /* 0x00008880020ac816 */ /* 0x004fc600000000ff */
[----:B------:R-:W2:Y:S02]  /*42eb0*/  LDL.LU R174, [R1+0x1d4] ;  /* 0x0001d40001ae7983 */ /* 0x000ea40000300800 */
[----:B------:R-:W-:Y:S02]  /*42ec0*/  @!P4 IMAD R3, R10, R17, RZ ;  /* 0x000000110a03c224 */ /* 0x000fe400078e02ff */
[----:B------:R-:W2:Y:S02]  /*42ed0*/  LDL.LU R173, [R1+0x1d8] ;  /* 0x0001d80001ad7983 */ /* 0x000ea40000300800 */
[----:B------:R-:W-:Y:S02]  /*42ee0*/  @!P4 IMAD R10, R162, R16, R3 ;  /* 0x00000010a20ac224 */ /* 0x000fe400078e0203 */
[----:B------:R-:W2:Y:S04]  /*42ef0*/  LDL.LU R172, [R1+0x1dc] ;  /* 0x0001dc0001ac7983 */ /* 0x000ea80000300800 */
[----:B------:R0:W-:Y:S04]  /*42f00*/  @!P4 STG.E.U8 desc[UR46][R8.64+0x1f9], R10 ;  /* 0x0001f90a0800c986 */ /* 0x0001e8000c10112e */
[----:B------:R-:W3:Y:S04]  /*42f10*/  @!P5 LDG.E.U8 R2, desc[UR46][R20.64+0x100] ;  /* 0x0001002e1402d981 */ /* 0x000ee8000c1e1100 */
        /* <DEDUP_REMOVED lines=8> */
[----:B0-----:R-:W4:Y:S04]  /*42fa0*/  LDL.LU R9, [R1+0x4] ;  /* 0x0000040001097983 */ /* 0x001f280000300800 */
[----:B------:R-:W5:Y:S01]  /*42fb0*/  LDL.LU R10, [R1+0x8] ;  /* 0x00000800010a7983 */ /* 0x000f620000300800 */
[----:B---3--:R-:W-:-:S05]  /*42fc0*/  @!P5 PRMT R8, R2, 0x8880, RZ ;  /* 0x000088800208d816 */ /* 0x008fca00000000ff */
[----:B------:R-:W-:Y:S02]  /*42fd0*/  @!P5 IMAD R3, R8, R17, RZ ;  /* 0x000000110803d224 */ /* 0x000fe400078e02ff */
[----:B------:R-:W3:Y:S01]  /*42fe0*/  LDL.LU R8, [R1] ;  /* 0x0000000001087983 */ /* 0x000ee20000300800 */
[----:B------:R-:W-:Y:S01]  /*42ff0*/  ISETP.LT.OR P4, PT, R0, 0x102, !P3 ;  /* 0x000001020000780c */ /* 0x000fe20005f81670 */
[----:B---3--:R-:W-:-:S05]  /*43000*/  @!P5 IMAD R8, R8, R16, R3 ;  /* 0x000000100808d224 */ /* 0x008fca00078e0203 */
[----:B------:R0:W-:Y:S07]  /*43010*/  @!P5 STG.E.U8 desc[UR46][R4.64+0x100], R8 ;  /* 0x000100080400d986 */ /* 0x0001ee000c10112e */
[----:B------:R-:W0:Y:S01]  /*43020*/  @!P4 LDG.E.U8 R2, desc[UR46][R20.64+0x101] ;  /* 0x0001012e1402c981 */ /* 0x000e22000c1e1100 */
[----:B------:R-:W-:-:S04]  /*43030*/  LOP3.LUT P2, RZ, R18, 0x80, RZ, 0xc0, !PT ;  /* 0x0000008012ff7812 */ /* 0x000fc8000784c0ff */
[----:B------:R-:W-:Y:S02]  /*43040*/  ISETP.LT.OR P5, PT, R0, 0x101, !P2 ;  /* 0x000001010000780c */ /* 0x000fe400057a1670 */
[----:B0-----:R-:W-:-:S05]  /*43050*/  @!P4 PRMT R8, R2, 0x8880, RZ ;  /* 0x000088800208c816 */ /* 0x001fca00000000ff */
[----:B------:R-:W-:-:S04]  /*43060*/  @!P4 IMAD R3, R8, R17, RZ ;  /* 0x000000110803c224 */ /* 0x000fc800078e02ff */
[----:B----4-:R-:W-:-:S05]  /*43070*/  @!P4 IMAD R8, R9, R16, R3 ;  /* 0x000000100908c224 */ /* 0x010fca00078e0203 */
        /* <DEDUP_REMOVED lines=8> */
[----:B-----5:R-:W-:-:S05]  /*43100*/  @!P5 IMAD R10, R10, R16, R3 ;  /* 0x000000100a0ad224 */ /* 0x020fca00078e0203 */
[----:B------:R0:W-:Y:S04]  /*43110*/  @!P5 STG.E.U8 desc[UR46][R8.64+0x100], R10 ;  /* 0x0001000a0800d986 */ /* 0x0001e8000c10112e */
[----:B------:R-:W3:Y:S04]  /*43120*/  @!P4 LDG.E.U8 R2, desc[UR46][R152.64+0x101] ;  /* 0x0001012e9802c981 */ /* 0x000ee8000c1e1100 */
[----:B0-----:R-:W4:Y:S01]  /*43130*/  LDL.LU R10, [R1+0xc] ;  /* 0x00000c00010a7983 */ /* 0x001f220000300800 */
[----:B------:R-:W-:Y:S02]  /*43140*/  ISETP.LT.OR P5, PT, R0, 0x109, !P3 ;  /* 0x000001090000780c */ /* 0x000fe40005fa1670 */
[----:B---3--:R-:W-:-:S05]  /*43150*/  @!P4 PRMT R8, R2, 0x8880, RZ ;  /* 0x000088800208c816 */ /* 0x008fca00000000ff */
[----:B------:R-:W-:Y:S01]  /*43160*/  @!P4 IMAD.MOV.U32 R9, RZ, RZ, R8 ;  /* 0x000000ffff09c224 */ /* 0x000fe200078e0008 */
[----:B------:R-:W-:-:S03]  /*43170*/  @!P4 IADD3 R8, P6, R4, UR44, RZ ;  /* 0x0000002c0408cc10 */ /* 0x000fc6000ffde0ff */
[----:B------:R-:W-:Y:S01]  /*43180*/  @!P4 IMAD R3, R9, R17, RZ ;  /* 0x000000110903c224 */ /* 0x000fe200078e02ff */
[----:B------:R-:W-:-:S03]  /*43190*/  @!P4 IADD3.X R9, R5, UR43, RZ, P6, !PT ;  /* 0x0000002b0509cc10 */ /* 0x000fc6000b7fe4ff */
[----:B----4-:R-:W-:-:S05]  /*431a0*/  @!P4 IMAD R10, R10, R16, R3 ;  /* 0x000000100a0ac224 */ /* 0x010fca00078e0203 */
[----:B------:R0:W-:Y:S04]  /*431b0*/  @!P4 STG.E.U8 desc[UR46][R8.64+0x101], R10 ;  /* 0x0001010a0800c986 */ /* 0x0001e8000c10112e */
[----:B------:R-:W3:Y:S04]  /*431c0*/  @!P5 LDG.E.U8 R2, desc[UR46][R20.64+0x108] ;  /* 0x0001082e1402d981 */ /* 0x000ee8000c1e1100 */
[----:B0-----:R-:W4:Y:S04]  /*431d0*/  LDL.LU R9, [R1+0x14] ;  /* 0x0000140001097983 */ /* 0x001f280000300800 */
[----:B------:R-:W5:Y:S01]  /*431e0*/  LDL.LU R10, [R1+0x18] ;  /* 0x00001800010a7983 */ /* 0x000f620000300800 */
[----:B---3--:R-:W-:-:S05]  /*431f0*/  @!P5 PRMT R8, R2, 0x8880, RZ ;  /* 0x000088800208d816 */ /* 0x008fca00000000ff */
[----:B------:R-:W-:Y:S02]  /*43200*/  @!P5 IMAD R3, R8, R17, RZ ;  /* 0x000000110803d224 */ /* 0x000fe400078e02ff */
[----:B------:R-:W3:Y:S01]  /*43210*/  LDL.LU R8, [R1+0x10] ;  /* 0x0000100001087983 */ /* 0x000ee20000300800 */
[----:B------:R-:W-:Y:S01]  /*43220*/  ISETP.LT.OR P4, PT, R0, 0x10a, !P3 ;  /* 0x0000010a0000780c */ /* 0x000fe20005f81670 */
[----:B---3--:R-:W-:-:S05]  /*43230*/  @!P5 IMAD R8, R8, R16, R3 ;  /* 0x000000100808d224 */ /* 0x008fca00078e0203 */
[----:B------:R0:W-:Y:S07]  /*43240*/  @!P5 STG.E.U8 desc[UR46][R4.64+0x108], R8 ;  /* 0x000108080400d986 */ /* 0x0001ee000c10112e */
[----:B------:R-:W0:Y:S01]  /*43250*/  @!P4 LDG.E.U8 R2, desc[UR46][R20.64+0x109] ;  /* 0x0001092e1402c981 */ /* 0x000e22000c1e1100 */
        /* <DEDUP_REMOVED lines=311> */
[----:B------:R-:W3:Y:S01]  /*445d0*/  @!P5 LDG.E.U8 R2, desc[UR46][R152.64+0x150] ;  /* 0x0001502e9802d981 */ /* 0x000ee2000c1e1100 */
[----:B------:R-:W-:Y:S02]  /*445e0*/  ISETP.LT.OR P4, PT, R0, 0x152, !P2 ;  /* 0x000001520000780c */ /* 0x000fe40005781670 */
[----:B0-----:R-:W-:Y:S02]  /*445f0*/  @!P5 IADD3 R8, P6, R4, UR44, RZ ;  /* 0x0000002c0408dc10 */ /* 0x001fe4000ffde0ff */
[----:B---3--:R-:W-:-:S05]  /*44600*/  @!P5 PRMT R9, R2, 0x8880, RZ ;  /* 0x000088800209d816 */ /* 0x008fca00000000ff */
[----:B------:R-:W-:Y:S01]  /*44610*/  @!P5 IMAD R3, R9, R17, RZ ;  /* 0x000000110903d224 */ /* 0x000fe200078e02ff */
[----:B------:R-:W-:-:S03]  /*44620*/  @!P5 IADD3.X R9, R5, UR43, RZ, P6, !PT ;  /* 0x0000002b0509dc10 */ /* 0x000fc6000b7fe4ff */
[----:B-----5:R-:W-:-:S05]  /*44630*/  @!P5 IMAD R10, R10, R16, R3 ;  /* 0x000000100a0ad224 */ /* 0x020fca00078e0203 */
[----:B------:R0:W-:Y:S04]  /*44640*/  @!P5 STG.E.U8 desc[UR46][R8.64+0x150], R10 ;  /* 0x0001500a0800d986 */ /* 0x0001e8000c10112e */
[----:B------:R-:W3:Y:S04]  /*44650*/  @!P4 LDG.E.U8 R2, desc[UR46][R152.64+0x151] ;  /* 0x0001512e9802c981 */ /* 0x000ee8000c1e1100 */
[----:B0-----:R-:W4:Y:S01]  /*44660*/  LDL.LU R10, [R1+0xac] ;  /* 0x0000ac00010a7983 */ /* 0x001f220000300800 */
[----:B------:R-:W-:Y:S02]  /*44670*/  ISETP.LT.OR P5, PT, R0, 0x159, !P3 ;  /* 0x000001590000780c */ /* 0x000fe40005fa1670 */
[----:B------:R-:W-:-:S02]  /*44680*/  @!P4 IADD3 R8, P6, R4, UR44, RZ ;  /* 0x0000002c0408cc10 */ /* 0x000fc4000ffde0ff */
[----:B---3--:R-:W-:-:S05]  /*44690*/  @!P4 PRMT R9, R2, 0x8880, RZ ;  /* 0x000088800209c816 */ /* 0x008fca00000000ff */
[----:B------:R-:W-:Y:S01]  /*446a0*/  @!P4 IMAD R3, R9, R17, RZ ;  /* 0x000000110903c224 */ /* 0x000fe200078e02ff */
[----:B------:R-:W-:-:S03]  /*446b0*/  @!P4 IADD3.X R9, R5, UR43, RZ, P6, !PT ;  /* 0x0000002b0509cc10 */ /* 0x000fc6000b7fe4ff */
[----:B----4-:R-:W-:-:S05]  /*446c0*/  @!P4 IMAD R10, R10, R16, R3 ;  /* 0x000000100a0ac224 */ /* 0x010fca00078e0203 */
        /* <DEDUP_REMOVED lines=12> */
[----:B------:R-:W-:Y:S04]  /*44790*/  @!P4 STG.E.U8 desc[UR46][R4.64+0x159], R11 ;  /* 0x0001590b0400c986 */ /* 0x000fe8000c10112e */
[----:B------:R-:W3:Y:S01]  /*447a0*/  @!P5 LDG.E.U8 R2, desc[UR46][R152.64+0x158] ;  /* 0x0001582e9802d981 */ /* 0x000ee2000c1e1100 */
[----:B------:R-:W-:Y:S02]  /*447b0*/  ISETP.LT.OR P4, PT, R0, 0x15a, !P2 ;  /* 0x0000015a0000780c */ /* 0x000fe40005781670 */
[----:B------:R-:W-:Y:S02]  /*447c0*/  @!P5 IADD3 R8, P6, R4, UR44, RZ ;  /* 0x0000002c0408dc10 */ /* 0x000fe4000ffde0ff */
[----:B---3--:R-:W-:-:S05]  /*447d0*/  @!P5 PRMT R9, R2, 0x8880, RZ ;  /* 0x000088800209d816 */ /* 0x008fca00000000ff */
[----:B------:R-:W-:Y:S01]  /*447e0*/  @!P5 IMAD R3, R9, R17, RZ ;  /* 0x000000110903d224 */ /* 0x000fe200078e02ff */
[----:B------:R-:W-:-:S03]  /*447f0*/  @!P5 IADD3.X R9, R5, UR43, RZ, P6, !PT ;  /* 0x0000002b0509dc10 */ /* 0x000fc6000b7fe4ff */
[----:B------:R-:W-:-:S05]  /*44800*/  @!P5 IMAD R10, R155, R16, R3 ;  /* 0x000000109b0ad224 */ /* 0x000fca00078e0203 */
[----:B------:R0:W-:Y:S04]  /*44810*/  @!P5 STG.E.U8 desc[UR46][R8.64+0x158], R10 ;  /* 0x0001580a0800d986 */ /* 0x0001e8000c10112e */
[----:B------:R-:W3:Y:S01]  /*44820*/  @!P4 LDG.E.U8 R2, desc[UR46][R152.64+0x159] ;  /* 0x0001592e9802c981 */ /* 0x000ee2000c1e1100 */
[----:B------:R-:W-:Y:S02]  /*44830*/  ISETP.LT.OR P5, PT, R0, 0x161, !P3 ;  /* 0x000001610000780c */ /* 0x000fe40005fa1670 */
[----:B0-----:R-:W-:Y:S02]  /*44840*/  @!P4 IADD3 R8, P6, R4, UR44, RZ ;  /* 0x0000002c0408cc10 */ /* 0x001fe4000ffde0ff */
[----:B---3--:R-:W-:-:S05]  /*44850*/  @!P4 PRMT R11, R2, 0x8880, RZ ;  /* 0x00008880020bc816 */ /* 0x008fca00000000ff */
[----:B------:R-:W-:-:S04]  /*44860*/  @!P4 IMAD.MOV.U32 R9, RZ, RZ, R11 ;  /* 0x000000ffff09c224 */ /* 0x000fc800078e000b */
[----:B------:R-:W-:Y:S01]  /*44870*/  @!P4 IMAD R3, R9, R17, RZ ;  /* 0x000000110903c224 */ /* 0x000fe200078e02ff */
[----:B------:R-:W-:-:S03]  /*44880*/  @!P4 IADD3.X R9, R5, UR43, RZ, P6, !PT ;  /* 0x0000002b0509cc10 */ /* 0x000fc6000b7fe4ff */
[----:B------:R-:W-:-:S05]  /*44890*/  @!P4 IMAD R11, R12, R16, R3 ;  /* 0x000000100c0bc224 */ /* 0x000fca00078e0203 */
[----:B------:R0:W-:Y:S04]  /*448a0*/  @!P4 STG.E.U8 desc[UR46][R8.64+0x159], R11 ;  /* 0x0001590b0800c986 */ /* 0x0001e8000c10112e */
[----:B------:R-:W3:Y:S01]  /*448b0*/  @!P5 LDG.E.U8 R2, desc[UR46][R20.64+0x160] ;  /* 0x0001602e1402d981 */ /* 0x000ee2000c1e1100 */
[----:B------:R-:W-:Y:S02]  /*448c0*/  ISETP.LT.OR P4, PT, R0, 0x162, !P3 ;  /* 0x000001620000780c */ /* 0x000fe40005f81670 */
[----:B---3--:R-:W-:-:S05]  /*448d0*/  @!P5 PRMT R10, R2, 0x8880, RZ ;  /* 0x00008880020ad816 */ /* 0x008fca00000000ff */
[----:B------:R-:W-:-:S04]  /*448e0*/  @!P5 IMAD R3, R10, R17, RZ ;  /* 0x000000110a03d224 */ /* 0x000fc800078e02ff */
[----:B------:R-:W-:-:S05]  /*448f0*/  @!P5 IMAD R13, R13, R16, R3 ;  /* 0x000000100d0dd224 */ /* 0x000fca00078e0203 */
[----:B------:R1:W-:Y:S04]  /*44900*/  @!P5 STG.E.U8 desc[UR46][R4.64+0x160], R13 ;  /* 0x0001600d0400d986 */ /* 0x0003e8000c10112e */
[----:B------:R-:W3:Y:S01]  /*44910*/  @!P4 LDG.E.U8 R2, desc[UR46][R20.64+0x161] ;  /* 0x0001612e1402c981 */ /* 0x000ee2000c1e1100 */
[----:B------:R-:W-:Y:S02]  /*44920*/  ISETP.LT.OR P5, PT, R0, 0x161, !P2 ;  /* 0x000001610000780c */ /* 0x000fe400057a1670 */
[----:B---3--:R-:W-:-:S05]  /*44930*/  @!P4 PRMT R10, R2, 0x8880, RZ ;  /* 0x00008880020ac816 */ /* 0x008fca00000000ff */
[----:B------:R-:W-:-:S04]  /*44940*/  @!P4 IMAD R3, R10, R17, RZ ;  /* 0x000000110a03c224 */ /* 0x000fc800078e02ff */
[----:B0-----:R-:W-:-:S05]  /*44950*/  @!P4 IMAD R11, R156, R16, R3 ;  /* 0x000000109c0bc224 */ /* 0x001fca00078e0203 */
[----:B------:R-:W-:Y:S04]  /*44960*/  @!P4 STG.E.U8 desc[UR46][R4.64+0x161], R11 ;  /* 0x0001610b0400c986 */ /* 0x000fe8000c10112e */
[----:B------:R-:W3:Y:S01]  /*44970*/  @!P5 LDG.E.U8 R2, desc[UR46][R152.64+0x160] ;  /* 0x0001602e9802d981 */ /* 0x000ee2000c1e1100 */
[----:B------:R-:W-:Y:S02]  /*44980*/  ISETP.LT.OR P4, PT, R0, 0x162, !P2 ;  /* 0x000001620000780c */ /* 0x000fe40005781670 */
[----:B------:R-:W-:-:S04]  /*44990*/  @!P5 IADD3 R8, P6, R4, UR44, RZ ;  /* 0x0000002c0408dc10 */ /* 0x000fc8000ffde0ff */
[----:B------:R-:W-:Y:S02]  /*449a0*/  @!P5 IADD3.X R9, R5, UR43, RZ, P6, !PT ;  /* 0x0000002b0509dc10 */ /* 0x000fe4000b7fe4ff */
[----:B---3--:R-:W-:-:S05]  /*449b0*/  @!P5 PRMT R10, R2, 0x8880, RZ ;  /* 0x00008880020ad816 */ /* 0x008fca00000000ff */
[----:B------:R-:W-:-:S04]  /*449c0*/  @!P5 IMAD R3, R10, R17, RZ ;  /* 0x000000110a03d224 */ /* 0x000fc800078e02ff */
[----:B-1----:R-:W-:-:S05]  /*449d0*/  @!P5 IMAD R13, R157, R16, R3 ;  /* 0x000000109d0dd224 */ /* 0x002fca00078e0203 */
[----:B------:R0:W-:Y:S04]  /*449e0*/  @!P5 STG.E.U8 desc[UR46][R8.64+0x160], R13 ;  /* 0x0001600d0800d986 */ /* 0x0001e8000c10112e */
[----:B------:R-:W3:Y:S01]  /*449f0*/  @!P4 LDG.E.U8 R2, desc[UR46][R152.64+0x161] ;  /* 0x0001612e9802c981 */ /* 0x000ee2000c1e1100 */
[----:B------:R-:W-:Y:S02]  /*44a00*/  ISETP.LT.OR P5, PT, R0, 0x169, !P3 ;  /* 0x000001690000780c */ /* 0x000fe40005fa1670 */
[----:B0-----:R-:W-:-:S04]  /*44a10*/  @!P4 IADD3 R8, P6, R4, UR44, RZ ;  /* 0x0000002c0408cc10 */ /* 0x001fc8000ffde0ff */
[----:B------:R-:W-:Y:S02]  /*44a20*/  @!P4 IADD3.X R9, R5, UR43, RZ, P6, !PT ;  /* 0x0000002b0509cc10 */ /* 0x000fe4000b7fe4ff */
        /* <DEDUP_REMOVED lines=71> */
[----:B------:R0:W-:Y:S04]  /*44ea0*/  @!P4 STG.E.U8 desc[UR46][R4.64+0x179], R11 ;  /* 0x0001790b0400c986 */ /* 0x0001e8000c10112e */
        /* <DEDUP_REMOVED lines=10> */
[----:B------:R-:W-:-:S04]  /*44f50*/  @!P4 IADD3 R10, P6, R4, UR44, RZ ;  /* 0x0000002c040acc10 */ /* 0x000fc8000ffde0ff */
[----:B0-----:R-:W-:Y:S02]  /*44f60*/  @!P4 IADD3.X R11, R5, UR43, RZ, P6, !PT ;  /* 0x0000002b050bcc10 */ /* 0x001fe4000b7fe4ff */
[----:B---3--:R-:W-:-:S05]  /*44f70*/  @!P4 PRMT R12, R2, 0x8880, RZ ;  /* 0x00008880020cc816 */ /* 0x008fca00000000ff */
[----:B------:R-:W-:-:S04]  /*44f80*/  @!P4 IMAD R3, R12, R17, RZ ;  /* 0x000000110c03c224 */ /* 0x000fc800078e02ff */
[----:B------:R-:W-:-:S05]  /*44f90*/  @!P4 IMAD R19, R228, R16, R3 ;  /* 0x00000010e413c224 */ /* 0x000fca00078e0203 */
[----:B------:R0:W-:Y:S04]  /*44fa0*/  @!P4 STG.E.U8 desc[UR46][R10.64+0x179], R19 ;  /* 0x000179130a00c986 */ /* 0x0001e8000c10112e */
[----:B------:R-:W1:Y:S01]  /*44fb0*/  @!P5 LDG.E.U8 R2, desc[UR46][R20.64+0x180] ;  /* 0x0001802e1402d981 */ /* 0x000e62000c1e1100 */
[----:B------:R-:W-:Y:S02]  /*44fc0*/  ISETP.LT.OR P4, PT, R0, 0x182, !P3 ;  /* 0x000001820000780c */ /* 0x000fe40005f81670 */
[----:B-1----:R-:W-:-:S05]  /*44fd0*/  @!P5 PRMT R8, R2, 0x8880, RZ ;  /* 0x000088800208d816 */ /* 0x002fca00000000ff */
        /* <DEDUP_REMOVED lines=12> */
[----:B-1----:R-:W-:Y:S02]  /*450a0*/  @!P5 IADD3.X R9, R5, UR43, RZ, P6, !PT ;  /* 0x0000002b0509dc10 */ /* 0x002fe4000b7fe4ff */
[----:B---3--:R-:W-:-:S05]  /*450b0*/  @!P5 PRMT R10, R2, 0x8880, RZ ;  /* 0x00008880020ad816 */ /* 0x008fca00000000ff */
[----:B------:R-:W-:-:S04]  /*450c0*/  @!P5 IMAD R3, R10, R17, RZ ;  /* 0x000000110a03d224 */ /* 0x000fc800078e02ff */
[----:B------:R-:W-:-:S05]  /*450d0*/  @!P5 IMAD R13, R225, R16, R3 ;  /* 0x00000010e10dd224 */ /* 0x000fca00078e0203 */
        /* <DEDUP_REMOVED lines=355> */
[----:B--2---:R-:W-:-:S05]  /*46710*/  @!P4 IMAD R11, R174, R16, R3 ;  /* 0x00000010ae0bc224 */ /* 0x004fca00078e0203 */
[----:B------:R1:W-:Y:S04]  /*46720*/  @!P4 STG.E.U8 desc[UR46][R4.64+0x1e9], R11 ;  /* 0x0001e90b0400c986 */ /* 0x0003e8000c10112e */
[----:B------:R-:W2:Y:S01]  /*46730*/  @!P5 LDG.E.U8 R2, desc[UR46][R152.64+0x1e8] ;  /* 0x0001e82e9802d981 */ /* 0x000ea2000c1e1100 */
[----:B------:R-:W-:Y:S02]  /*46740*/  ISETP.LT.OR P4, PT, R0, 0x1ea, !P2 ;  /* 0x000001ea0000780c */ /* 0x000fe40005781670 */
[----:B------:R-:W-:-:S04]  /*46750*/  @!P5 IADD3 R8, P6, R4, UR44, RZ ;  /* 0x0000002c0408dc10 */ /* 0x000fc8000ffde0ff */
[----:B0-----:R-:W-:Y:S02]  /*46760*/  @!P5 IADD3.X R9, R5, UR43, RZ, P6, !PT ;  /* 0x0000002b0509dc10 */ /* 0x001fe4000b7fe4ff */
[----:B--2---:R-:W-:-:S05]  /*46770*/  @!P5 PRMT R10, R2, 0x8880, RZ ;  /* 0x00008880020ad816 */ /* 0x004fca00000000ff */
[----:B------:R-:W-:-:S04]  /*46780*/  @!P5 IMAD R3, R10, R17, RZ ;  /* 0x000000110a03d224 */ /* 0x000fc800078e02ff */
[----:B------:R-:W-:-:S05]  /*46790*/  @!P5 IMAD R13, R173, R16, R3 ;  /* 0x00000010ad0dd224 */ /* 0x000fca00078e0203 */
[----:B------:R0:W-:Y:S04]  /*467a0*/  @!P5 STG.E.U8 desc[UR46][R8.64+0x1e8], R13 ;  /* 0x0001e80d0800d986 */ /* 0x0001e8000c10112e */
[----:B------:R-:W2:Y:S01]  /*467b0*/  @!P4 LDG.E.U8 R2, desc[UR46][R152.64+0x1e9] ;  /* 0x0001e92e9802c981 */ /* 0x000ea2000c1e1100 */
[----:B------:R-:W-:Y:S02]  /*467c0*/  ISETP.LT.OR P5, PT, R0, 0x1f1, !P3 ;  /* 0x000001f10000780c */ /* 0x000fe40005fa1670 */
[----:B------:R-:W-:-:S04]  /*467d0*/  @!P4 IADD3 R10, P6, R4, UR44, RZ ;  /* 0x0000002c040acc10 */ /* 0x000fc8000ffde0ff */
[----:B-1----:R-:W-:Y:S02]  /*467e0*/  @!P4 IADD3.X R11, R5, UR43, RZ, P6, !PT ;  /* 0x0000002b050bcc10 */ /* 0x002fe4000b7fe4ff */
[----:B--2---:R-:W-:-:S05]  /*467f0*/  @!P4 PRMT R12, R2, 0x8880, RZ ;  /* 0x00008880020cc816 */ /* 0x004fca00000000ff */
        /* <DEDUP_REMOVED lines=13> */
[----:B-1----:R-:W-:-:S05]  /*468d0*/  @!P4 IMAD R11, R170, R16, R3 ;  /* 0x00000010aa0bc224 */ /* 0x002fca00078e0203 */
        /* <DEDUP_REMOVED lines=38> */
[----:B------:R-:W-:-:S04]  /*46b40*/  LOP3.LUT P1, RZ, R18, 0x40, RZ, 0xc0, !PT ;  /* 0x0000004012ff7812 */ /* 0x000fc8000782c0ff */
[----:B------:R-:W-:Y:S02]  /*46b50*/  ISETP.LT.OR P3, PT, R0, 0x101, !P1 ;  /* 0x000001010000780c */ /* 0x000fe40004f61670 */
[----:B------:R-:W-:-:S04]  /*46b60*/  @!P2 IADD3 R10, P4, R4, UR44, RZ ;  /* 0x0000002c040aac10 */ /* 0x000fc8000ff9e0ff */
[----:B-1----:R-:W-:Y:S02]  /*46b70*/  @!P2 IADD3.X R11, R5, UR43, RZ, P4, !PT ;  /* 0x0000002b050bac10 */ /* 0x002fe4000a7fe4ff */
[----:B--2---:R-:W-:-:S05]  /*46b80*/  @!P2 PRMT R12, R2, 0x8880, RZ ;  /* 0x00008880020ca816 */ /* 0x004fca00000000ff */
[----:B------:R-:W-:-:S04]  /*46b90*/  @!P2 IMAD R3, R12, R17, RZ ;  /* 0x000000110c03a224 */ /* 0x000fc800078e02ff */
[----:B------:R-:W-:-:S05]  /*46ba0*/  @!P2 IMAD R19, R162, R16, R3 ;  /* 0x00000010a213a224 */ /* 0x000fca00078e0203 */
[----:B------:R1:W-:Y:S04]  /*46bb0*/  @!P2 STG.E.U8 desc[UR46][R10.64+0x1f9], R19 ;  /* 0x0001f9130a00a986 */ /* 0x0003e8000c10112e */
[----:B------:R-:W2:Y:S01]  /*46bc0*/  @!P3 LDG.E.U8 R2, desc[UR46][R14.64+0x100] ;  /* 0x0001002e0e02b981 */ /* 0x000ea2000c1e1100 */
[----:B------:R-:W-:Y:S01]  /*46bd0*/  ISETP.LT.OR P2, PT, R0, 0x102, !P1 ;  /* 0x000001020000780c */ /* 0x000fe20004f41670 */
[----:B------:R-:W-:Y:S01]  /*46be0*/  IMAD.IADD R5, R165, 0x1, R7 ;  /* 0x00000001a5057824 */ /* 0x000fe200078e0207 */
[----:B--2---:R-:W-:-:S05]  /*46bf0*/  @!P3 PRMT R4, R2, 0x8880, RZ ;  /* 0x000088800204b816 */ /* 0x004fca00000000ff */
[----:B------:R-:W-:Y:S02]  /*46c00*/  @!P3 IMAD R3, R4, R17, RZ ;  /* 0x000000110403b224 */ /* 0x000fe400078e02ff */
[----:B------:R-:W-:Y:S02]  /*46c10*/  @!P3 IMAD.MOV.U32 R4, RZ, RZ, R6 ;  /* 0x000000ffff04b224 */ /* 0x000fe400078e0006 */
[----:B0-----:R-:W-:-:S05]  /*46c20*/  @!P3 IMAD R9, R24, R16, R3 ;  /* 0x000000101809b224 */ /* 0x001fca00078e0203 */
[----:B------:R0:W-:Y:S04]  /*46c30*/  @!P3 STG.E.U8 desc[UR46][R4.64+0x100], R9 ;  /* 0x000100090400b986 */ /* 0x0001e8000c10112e */
[----:B------:R-:W2:Y:S01]  /*46c40*/  @!P2 LDG.E.U8 R2, desc[UR46][R14.64+0x101] ;  /* 0x0001012e0e02a981 */ /* 0x000ea2000c1e1100 */
[----:B------:R-:W-:-:S04]  /*46c50*/  LOP3.LUT P0, RZ, R18, 0x20, RZ, 0xc0, !PT ;  /* 0x0000002012ff7812 */ /* 0x000fc8000780c0ff */
[----:B------:R-:W-:Y:S01]  /*46c60*/  ISETP.LT.OR P3, PT, R0, 0x101, !P0 ;  /* 0x000001010000780c */ /* 0x000fe20004761670 */
[----:B-1----:R-:W-:Y:S02]  /*46c70*/  @!P2 IMAD.MOV.U32 R10, RZ, RZ, R6 ;  /* 0x000000ffff0aa224 */ /* 0x002fe400078e0006 */
[----:B------:R-:W-:Y:S01]  /*46c80*/  @!P2 IMAD.MOV.U32 R11, RZ, RZ, R5 ;  /* 0x000000ffff0ba224 */ /* 0x000fe200078e0005 */
[----:B--2---:R-:W-:-:S05]  /*46c90*/  @!P2 PRMT R8, R2, 0x8880, RZ ;  /* 0x000088800208a816 */ /* 0x004fca00000000ff */
[----:B------:R-:W-:-:S04]  /*46ca0*/  @!P2 IMAD R3, R8, R17, RZ ;  /* 0x000000110803a224 */ /* 0x000fc800078e02ff */
[----:B------:R-:W-:-:S05]  /*46cb0*/  @!P2 IMAD R25, R25, R16, R3 ;  /* 0x000000101919a224 */ /* 0x000fca00078e0203 */
        /* <DEDUP_REMOVED lines=11> */
[----:B-1----:R-:W-:-:S04]  /*46d70*/  @!P4 IADD3 R10, P3, R6, UR44, RZ ;  /* 0x0000002c060acc10 */ /* 0x002fc8000ff7e0ff */
[----:B------:R-:W-:Y:S02]  /*46d80*/  @!P4 IADD3.X R11, R5, UR43, RZ, P3, !PT ;  /* 0x0000002b050bcc10 */ /* 0x000fe40009ffe4ff */
[----:B--2---:R-:W-:-:S05]  /*46d90*/  @!P4 PRMT R12, R2, 0x8880, RZ ;  /* 0x00008880020cc816 */ /* 0x004fca00000000ff */
[----:B------:R-:W-:-:S04]  /*46da0*/  @!P4 IMAD R3, R12, R17, RZ ;  /* 0x000000110c03c224 */ /* 0x000fc800078e02ff */
[----:B------:R-:W-:-:S05]  /*46db0*/  @!P4 IMAD R27, R27, R16, R3 ;  /* 0x000000101b1bc224 */ /* 0x000fca00078e0203 */
[----:B------:R-:W-:Y:S04]  /*46dc0*/  @!P4 STG.E.U8 desc[UR46][R10.64+0x101], R27 ;  /* 0x0001011b0a00c986 */ /* 0x000fe8000c10112e */
[----:B------:R-:W2:Y:S01]  /*46dd0*/  @!P2 LDG.E.U8 R2, desc[UR46][R14.64+0x108] ;  /* 0x0001082e0e02a981 */ /* 0x000ea2000c1e1100 */
[----:B------:R-:W-:Y:S01]  /*46de0*/  ISETP.LT.OR P3, PT, R0, 0x10a, !P1 ;  /* 0x0000010a0000780c */ /* 0x000fe20004f61670 */
[----:B0-----:R-:W-:Y:S01]  /*46df0*/  @!P2 IMAD.MOV.U32 R9, RZ, RZ, R5 ;  /* 0x000000ffff09a224 */ /* 0x001fe200078e0005 */
[----:B--2---:R-:W-:-:S05]  /*46e00*/  @!P2 PRMT R8, R2, 0x8880, RZ ;  /* 0x000088800208a816 */ /* 0x004fca00000000ff */
[----:B------:R-:W-:Y:S02]  /*46e10*/  @!P2 IMAD R3, R8, R17, RZ ;  /* 0x000000110803a224 */ /* 0x000fe400078e02ff */
[----:B------:R-:W-:Y:S02]  /*46e20*/  @!P2 IMAD.MOV.U32 R8, RZ, RZ, R6 ;  /* 0x000000ffff08a224 */ /* 0x000fe400078e0006 */
[----:B------:R-:W-:-:S05]  /*46e30*/  @!P2 IMAD R13, R28, R16, R3 ;  /* 0x000000101c0da224 */ /* 0x000fca00078e0203 */
[----:B------:R0:W-:Y:S04]  /*46e40*/  @!P2 STG.E.U8 desc[UR46][R8.64+0x108], R13 ;  /* 0x0001080d0800a986 */ /* 0x0001e8000c10112e */
[----:B------:R-:W2:Y:S01]  /*46e50*/  @!P3 LDG.E.U8 R2, desc[UR46][R14.64+0x109] ;  /* 0x0001092e0e02b981 */ /* 0x000ea2000c1e1100 */
[----:B------:R-:W-:Y:S01]  /*46e60*/  ISETP.LT.OR P2, PT, R0, 0x109, !P0 ;  /* 0x000001090000780c */ /* 0x000fe20004741670 */
[----:B0-----:R-:W-:Y:S02]  /*46e70*/  @!P3 IMAD.MOV.U32 R8, RZ, RZ, R6 ;  /* 0x000000ffff08b224 */ /* 0x001fe400078e0006 */
[----:B------:R-:W-:Y:S01]  /*46e80*/  @!P3 IMAD.MOV.U32 R9, RZ, RZ, R5 ;  /* 0x000000ffff09b224 */ /* 0x000fe200078e0005 */
[----:B--2---:R-:W-:-:S05]  /*46e90*/  @!P3 PRMT R12, R2, 0x8880, RZ ;  /* 0x00008880020cb816 */ /* 0x004fca00000000ff */
[----:B------:R-:W-:-:S04]  /*46ea0*/  @!P3 IMAD.MOV.U32 R10, RZ, RZ, R12 ;  /* 0x000000ffff0ab224 */ /* 0x000fc800078e000c */
[----:B------:R-:W-:-:S04]  /*46eb0*/  @!P3 IMAD R3, R10, R17, RZ ;  /* 0x000000110a03b224 */ /* 0x000fc800078e02ff */
[----:B------:R-:W-:-:S05]  /*46ec0*/  @!P3 IMAD R29, R29, R16, R3 ;  /* 0x000000101d1db224 */ /* 0x000fca00078e0203 */
[----:B------:R0:W-:Y:S04]  /*46ed0*/  @!P3 STG.E.U8 desc[UR46][R8.64+0x109], R29 ;  /* 0x0001091d0800b986 */ /* 0x0001e8000c10112e */
[----:B------:R-:W2:Y:S01]  /*46ee0*/  @!P2 LDG.E.U8 R2, desc[UR46][R22.64+0x108] ;  /* 0x0001082e1602a981 */ /* 0x000ea2000c1e1100 */
[----:B------:R-:W-:Y:S02]  /*46ef0*/  ISETP.LT.OR P3, PT, R0, 0x10a, !P0 ;  /* 0x0000010a0000780c */ /* 0x000fe40004761670 */
[----:B------:R-:W-:-:S04]  /*46f00*/  @!P2 IADD3 R10, P4, R6, UR44, RZ ;  /* 0x0000002c060aac10 */ /* 0x000fc8000ff9e0ff */
[----:B------:R-:W-:Y:S02]  /*46f10*/  @!P2 IADD3.X R11, R5, UR43, RZ, P4, !PT ;  /* 0x0000002b050bac10 */ /* 0x000fe4000a7fe4ff */
[----:B--2---:R-:W-:-:S05]  /*46f20*/  @!P2 PRMT R12, R2, 0x8880, RZ ;  /* 0x00008880020ca816 */ /* 0x004fca00000000ff */
[----:B------:R-:W-:-:S04]  /*46f30*/  @!P2 IMAD R3, R12, R17, RZ ;  /* 0x000000110c03a224 */ /* 0x000fc800078e02ff */
[----:B------:R-:W-:-:S05]  /*46f40*/  @!P2 IMAD R13, R30, R16, R3 ;  /* 0x000000101e0da224 */ /* 0x000fca00078e0203 */
[----:B------:R-:W-:Y:S04]  /*46f50*/  @!P2 STG.E.U8 desc[UR46][R10.64+0x108], R13 ;  /* 0x0001080d0a00a986 */ /* 0x000fe8000c10112e */
[----:B------:R-:W2:Y:S01]  /*46f60*/  @!P3 LDG.E.U8 R2, desc[UR46][R22.64+0x109] ;  /* 0x0001092e1602b981 */ /* 0x000ea2000c1e1100 */
[----:B------:R-:W-:Y:S02]  /*46f70*/  ISETP.LT.OR P2, PT, R0, 0x111, !P1 ;  /* 0x000001110000780c */ /* 0x000fe40004f41670 */
[----:B0-----:R-:W-:-:S04]  /*46f80*/  @!P3 IADD3 R8, P4, R6, UR44, RZ ;  /* 0x0000002c0608bc10 */ /* 0x001fc8000ff9e0ff */
[----:B------:R-:W-:Y:S02]  /*46f90*/  @!P3 IADD3.X R9, R5, UR43, RZ, P4, !PT ;  /* 0x0000002b0509bc10 */ /* 0x000fe4000a7fe4ff */
[----:B--2---:R-:W-:-:S05]  /*46fa0*/  @!P3 PRMT R12, R2, 0x8880, RZ ;  /* 0x00008880020cb816 */ /* 0x004fca00000000ff */
[----:B------:R-:W-:-:S04]  /*46fb0*/  @!P3 IMAD R3, R12, R17, RZ ;  /* 0x000000110c03b224 */ /* 0x000fc800078e02ff */
[----:B------:R-:W-:-:S05]  /*46fc0*/  @!P3 IMAD R31, R31, R16, R3 ;  /* 0x000000101f1fb224 */ /* 0x000fca00078e0203 */
[----:B------:R0:W-:Y:S04]  /*46fd0*/  @!P3 STG.E.U8 desc[UR46][R8.64+0x109], R31 ;  /* 0x0001091f0800b986 */ /* 0x0001e8000c10112e */
[----:B------:R-:W2:Y:S01]  /*46fe0*/  @!P2 LDG.E.U8 R2, desc[UR46][R14.64+0x110] ;  /* 0x0001102e0e02a981 */ /* 0x000ea2000c1e1100 */
[----:B------:R-:W-:Y:S01]  /*46ff0*/  ISETP.LT.OR P3, PT, R0, 0x112, !P1 ;  /* 0x000001120000780c */ /* 0x000fe20004f61670 */
[----:B0-----:R-:W-:Y:S02]  /*47000*/  @!P2 IMAD.MOV.U32 R8, RZ, RZ, R6 ;  /* 0x000000ffff08a224 */ /* 0x001fe400078e0006 */
[----:B------:R-:W-:Y:S01]  /*47010*/  @!P2 IMAD.MOV.U32 R9, RZ, RZ, R5 ;  /* 0x000000ffff09a224 */ /* 0x000fe200078e0005 */
        /* <DEDUP_REMOVED lines=948> */
[----:B------:R-:W2:Y:S02]  /*4ab60*/  @!P0 LDG.E.U8 R2, desc[UR46][R22.64+0x1f9] ;  /* 0x0001f92e16028981 */ /* 0x000ea4000c1e1100 */
[----:B--2---:R-:W-:-:S05]  /*4ab70*/  @!P0 PRMT R0, R2, 0x8880, RZ ;  /* 0x0000888002008816 */ /* 0x004fca00000000ff */
[----:B------:R-:W-:-:S04]  /*4ab80*/  @!P0 IMAD R3, R0, R17, RZ ;  /* 0x0000001100038224 */ /* 0x000fc800078e02ff */
[----:B------:R-:W-:Y:S01]  /*4ab90*/  IMAD R3, R151, R16, R3 ;  /* 0x0000001097037224 */ /* 0x000fe200078e0203 */
[----:B0-----:R-:W-:Y:S06]  /*4aba0*/  @P0 BRA `(.L_x_1314) ;  /* 0x0000014800800947 */ /* 0x001fec0003800000 */
[----:B------:R-:W-:-:S04]  /*4abb0*/  IADD3 R6, P0, R6, UR44, RZ ;  /* 0x0000002c06067c10 */ /* 0x000fc8000ff1e0ff */
[----:B------:R-:W-:-:S05]  /*4abc0*/  IADD3.X R7, R5, UR43, RZ, P0, !PT ;  /* 0x0000002b05077c10 */ /* 0x000fca00087fe4ff */
[----:B------:R0:W-:Y:S01]  /*4abd0*/  STG.E.U8 desc[UR46][R6.64+0x1f9], R3 ;  /* 0x0001f90306007986 */ /* 0x0001e2000c10112e */
[----:B------:R-:W-:Y:S05]  /*4abe0*/  BRA `(.L_x_1314) ;  /* 0x0000014800707947 */ /* 0x000fea0003800000 */
.L_x_35:
[----:B------:R-:W2:Y:S01]  /*4abf0*/  LDL.LU R3, [R1+0xc04] ;  /* 0x000c040001037983 */ /* 0x000ea20000300800 */
[----:B------:R-:W-:Y:S01]  /*4ac00*/  ISETP.GE.AND P4, PT, R19, 0x1, PT ;  /* 0x000000011300780c */ /* 0x000fe20003f86270 */
[----:B------:R-:W-:Y:S02]  /*4ac10*/  ULDC.64 UR4, c[0x0][0x5c0] ;  /* 0x0001700000047ab9 */ /* 0x000fe40000000a00 */
[----:B0-----:R-:W3:Y:S04]  /*4ac20*/  LDL.LU R235, [R1+0xc88] ;  /* 0x000c880001eb7983 */ /* 0x001ee80000300800 */
[----:B------:R-:W4:Y:S04]  /*4ac30*/  LDL.LU R234, [R1+0xc8c] ;  /* 0x000c8c0001ea7983 */ /* 0x000f280000300800 */
        /* <DEDUP_REMOVED lines=80> */
[----:B------:R-:W-:-:S03]  /*4b140*/  ISETP.LT.OR P2, PT, R0, 0x2, !P4 ;  /* 0x000000020000780c */ /* 0x000fc60006741670 */
        /* <DEDUP_REMOVED lines=9> */
[----:B------:R-:W-:-:S03]  /*4b1e0*/  IADD3 R8, P5, R4, UR4, RZ ;  /* 0x0000000404087c10 */ /* 0x000fc6000ffbe0ff */
[----:B------:R-:W5:Y:S04]  /*4b1f0*/  LDL.LU R14, [R1+0xdf4] ;  /* 0x000df400010e7983 */ /* 0x000f680000300800 */
[----:B------:R-:W5:Y:S04]  /*4b200*/  LDL.LU R13, [R1+0xdf8] ;  /* 0x000df800010d7983 */ /* 0x000f680000300800 */
[----:B------:R-:W5:Y:S01]  /*4b210*/  LDL.LU R12, [R1+0xdfc] ;  /* 0x000dfc00010c7983 */ /* 0x000f620000300800 */
[C---:B------:R-:W-:Y:S02]  /*4b220*/  ISETP.LT.OR P1, PT, R0.reuse, 0x1, !P4 ;  /* 0x000000010000780c */ /* 0x040fe40006721670 */
[----:B------:R-:W-:Y:S01]  /*4b230*/  ISETP.GE.AND P3, PT, R19, 0x9, PT ;  /* 0x000000091300780c */ /* 0x000fe20003f66270 */
[----:B------:R-:W3:Y:S01]  /*4b240*/  LDL.LU R5, [R1+0xc00] ;  /* 0x000c000001057983 */ /* 0x000ee20000300800 */
[----:B------:R-:W-:Y:S01]  /*4b250*/  IADD3.X R9, R11, UR5, RZ, P5, !PT ;  /* 0x000000050b097c10 */ /* 0x000fe2000affe4ff */
[-C--:B--2---:R-:W-:Y:S01]  /*4b260*/  @!P2 IMAD R3, R3, R16.reuse, RZ ;  /* 0x000000100303a224 */ /* 0x084fe200078e02ff */
[----:B------:R-:W-:Y:S01]  /*4b270*/  ISETP.LT.OR P0, PT, R0, 0x1, !P3 ;  /* 0x000000010000780c */ /* 0x000fe20005f01670 */
[----:B------:R-:W2:Y:S04]  /*4b280*/  LDL.LU R11, [R1+0xc84] ;  /* 0x000c8400010b7983 */ /* 0x000ea80000300800 */
[----:B------:R0:W-:Y:S04]  /*4b290*/  @!P2 STG.E.U8 desc[UR46][R8.64+0x1], R3 ;  /* 0x000001030800a986 */ /* 0x0001e8000c10112e */
[----:B0-----:R-:W4:Y:S01]  /*4b2a0*/  LDL.LU R3, [R1+0xc08] ;  /* 0x000c080001037983 */ /* 0x001f220000300800 */
[----:B---3--:R-:W-:-:S05]  /*4b2b0*/  @!P1 IMAD R4, R5, R16, RZ ;  /* 0x0000001005049224 */ /* 0x008fca00078e02ff */
[----:B------:R0:W-:Y:S02]  /*4b2c0*/  @!P1 STG.E.U8 desc[UR46][R8.64], R4 ;  /* 0x0000000408009986 */ /* 0x0001e4000c10112e */
[----:B0-----:R-:W-:Y:S01]  /*4b2d0*/  @!P0 IADD3 R4, P2, R8, UR44, RZ ;  /* 0x0000002c08048c10 */ /* 0x001fe2000ff5e0ff */
[----:B----4-:R-:W-:-:S03]  /*4b2e0*/  @!P0 IMAD R3, R3, R16, RZ ;  /* 0x0000001003038224 */ /* 0x010fc600078e02ff */
[----:B------:R-:W-:-:S05]  /*4b2f0*/  @!P0 IADD3.X R5, R9, UR43, RZ, P2, !PT ;  /* 0x0000002b09058c10 */ /* 0x000fca00097fe4ff */
[----:B------:R0:W-:Y:S04]  /*4b300*/  @!P0 STG.E.U8 desc[UR46][R4.64], R3 ;  /* 0x0000000304008986 */ /* 0x0001e8000c10112e */
[----:B0-----:R-:W3:Y:S01]  /*4b310*/  LDL.LU R3, [R1+0xc0c] ;  /* 0x000c0c0001037983 */ /* 0x001ee20000300800 */
[----:B------:R-:W-:-:S13]  /*4b320*/  ISETP.LT.OR P1, PT, R0, 0x2, !P3 ;  /* 0x000000020000780c */ /* 0x000fda0005f21670 */
[----:B------:R-:W-:-:S04]  /*4b330*/  @!P1 IADD3 R4, P5, R8, UR44, RZ ;  /* 0x0000002c08049c10 */ /* 0x000fc8000ffbe0ff */
[----:B------:R-:W-:Y:S01]  /*4b340*/  @!P1 IADD3.X R5, R9, UR43, RZ, P5, !PT ;  /* 0x0000002b09059c10 */ /* 0x000fe2000affe4ff */
[----:B---3--:R-:W-:-:S05]  /*4b350*/  @!P1 IMAD R3, R3, R16, RZ ;  /* 0x0000001003039224 */ /* 0x008fca00078e02ff */
[----:B------:R0:W-:Y:S04]  /*4b360*/  @!P1 STG.E.U8 desc[UR46][R4.64+0x1], R3 ;  /* 0x0000010304009986 */ /* 0x0001e8000c10112e */
[----:B0-----:R-:W3:Y:S04]  /*4b370*/  LDL.LU R4, [R1+0xc10] ;  /* 0x000c100001047983 */ /* 0x001ee80000300800 */
[----:B------:R-:W4:Y:S01]  /*4b380*/  LDL.LU R5, [R1+0xc14] ;  /* 0x000c140001057983 */ /* 0x000f220000300800 */
[C---:B------:R-:W-:Y:S02]  /*4b390*/  ISETP.LT.OR P2, PT, R0.reuse, 0xa, !P4 ;  /* 0x0000000a0000780c */ /* 0x040fe40006741670 */
[----:B------:R-:W-:-:S02]  /*4b3a0*/  ISETP.LT.OR P0, PT, R0, 0x9, !P4 ;  /* 0x000000090000780c */ /* 0x000fc40006701670 */
[----:B------:R-:W-:-:S09]  /*4b3b0*/  ISETP.LT.OR P1, PT, R0, 0x9, !P3 ;  /* 0x000000090000780c */ /* 0x000fd20005f21670 */
[----:B----4-:R-:W-:-:S05]  /*4b3c0*/  @!P2 IMAD R3, R5, R16, RZ ;  /* 0x000000100503a224 */ /* 0x010fca00078e02ff */
[----:B------:R0:W-:Y:S04]  /*4b3d0*/  @!P2 STG.E.U8 desc[UR46][R8.64+0x9], R3 ;  /* 0x000009030800a986 */ /* 0x0001e8000c10112e */
[----:B0-----:R-:W4:Y:S01]  /*4b3e0*/  LDL.LU R3, [R1+0xc18] ;  /* 0x000c180001037983 */ /* 0x001f220000300800 */
[----:B---3--:R-:W-:-:S05]  /*4b3f0*/  @!P0 IMAD R4, R4, R16, RZ ;  /* 0x0000001004048224 */ /* 0x008fca00078e02ff */
[----:B------:R0:W-:Y:S02]  /*4b400*/  @!P0 STG.E.U8 desc[UR46][R8.64+0x8], R4 ;  /* 0x0000080408008986 */ /* 0x0001e4000c10112e */
[----:B0-----:R-:W-:-:S04]  /*4b410*/  @!P1 IADD3 R4, P2, R8, UR44, RZ ;  /* 0x0000002c08049c10 */ /* 0x001fc8000ff5e0ff */
[----:B------:R-:W-:Y:S01]  /*4b420*/  @!P1 IADD3.X R5, R9, UR43, RZ, P2, !PT ;  /* 0x0000002b09059c10 */ /* 0x000fe200097fe4ff */
[----:B----4-:R-:W-:-:S05]  /*4b430*/  @!P1 IMAD R3, R3, R16, RZ ;  /* 0x0000001003039224 */ /* 0x010fca00078e02ff */
        /* <DEDUP_REMOVED lines=127> */
[----:B0-----:R-:W3:Y:S01]  /*4bc30*/  LDL.LU R5, [R1+0xc80] ;  /* 0x000c800001057983 */ /* 0x001ee20000300800 */
[C---:B------:R-:W-:Y:S02]  /*4bc40*/  ISETP.LT.OR P0, PT, R0.reuse, 0x41, !P4 ;  /* 0x000000410000780c */ /* 0x040fe40006701670 */
[C---:B------:R-:W-:Y:S02]  /*4bc50*/  ISETP.LT.OR P1, PT, R0.reuse, 0x42, !P4 ;  /* 0x000000420000780c */ /* 0x040fe40006721670 */
[----:B------:R-:W-:-:S11]  /*4bc60*/  ISETP.LT.OR P2, PT, R0, 0x41, !P3 ;  /* 0x000000410000780c */ /* 0x000fd60005f41670 */
[-C--:B--2---:R-:W-:Y:S02]  /*4bc70*/  @!P1 IMAD R3, R11, R16.reuse, RZ ;  /* 0x000000100b039224 */ /* 0x084fe400078e02ff */
[----:B------:R-:W2:Y:S04]  /*4bc80*/  LDL.LU R11, [R1+0xa04] ;  /* 0x000a0400010b7983 */ /* 0x000ea80000300800 */
[----:B------:R0:W-:Y:S02]  /*4bc90*/  @!P1 STG.E.U8 desc[UR46][R8.64+0x41], R3 ;  /* 0x0000410308009986 */ /* 0x0001e4000c10112e */
[-C--:B0-----:R-:W-:Y:S02]  /*4bca0*/  @!P2 IMAD R3, R235, R16.reuse, RZ ;  /* 0x00000010eb03a224 */ /* 0x081fe400078e02ff */
[----:B------:R-:W4:Y:S01]  /*4bcb0*/  LDL.LU R235, [R1+0xa94] ;  /* 0x000a940001eb7983 */ /* 0x000f220000300800 */
[----:B---3--:R-:W-:-:S05]  /*4bcc0*/  @!P0 IMAD R4, R5, R16, RZ ;  /* 0x0000001005048224 */ /* 0x008fca00078e02ff */
[----:B------:R0:W-:Y:S01]  /*4bcd0*/  @!P0 STG.E.U8 desc[UR46][R8.64+0x40], R4 ;  /* 0x0000400408008986 */ /* 0x0001e2000c10112e */
[----:B------:R-:W-:Y:S02]  /*4bce0*/  ISETP.LT.OR P0, PT, R0, 0x42, !P3 ;  /* 0x000000420000780c */ /* 0x000fe40005f01670 */
[----:B0-----:R-:W-:-:S04]  /*4bcf0*/  @!P2 IADD3 R4, P1, R8, UR44, RZ ;  /* 0x0000002c0804ac10 */ /* 0x001fc8000ff3e0ff */
[----:B------:R-:W-:Y:S02]  /*4bd00*/  @!P2 IADD3.X R5, R9, UR43, RZ, P1, !PT ;  /* 0x0000002b0905ac10 */ /* 0x000fe40008ffe4ff */
[----:B------:R-:W-:-:S03]  /*4bd10*/  ISETP.LT.OR P1, PT, R0, 0x49, !P4 ;  /* 0x000000490000780c */ /* 0x000fc60006721670 */
[----:B------:R0:W-:Y:S01]  /*4bd20*/  @!P2 STG.E.U8 desc[UR46][R4.64+0x40], R3 ;  /* 0x000040030400a986 */ /* 0x0001e2000c10112e */
[----:B------:R-:W-:Y:S02]  /*4bd30*/  ISETP.LT.OR P2, PT, R0, 0x4a, !P4 ;  /* 0x0000004a0000780c */ /* 0x000fe40006741670 */
[----:B0-----:R-:W-:Y:S01]  /*4bd40*/  @!P0 IADD3 R4, P5, R8, UR44, RZ ;  /* 0x0000002c08048c10 */ /* 0x001fe2000ffbe0ff */
[----:B------:R-:W-:Y:S02]  /*4bd50*/  @!P0 IMAD R3, R234, R16, RZ ;  /* 0x00000010ea038224 */ /* 0x000fe400078e02ff */
[----:B------:R-:W3:Y:S01]  /*4bd60*/  LDL.LU R234, [R1+0xa98] ;  /* 0x000a980001ea7983 */ /* 0x000ee20000300800 */
[----:B------:R-:W-:-:S05]  /*4bd70*/  @!P0 IADD3.X R5, R9, UR43, RZ, P5, !PT ;  /* 0x0000002b09058c10 */ /* 0x000fca000affe4ff */
[----:B------:R5:W-:Y:S01]  /*4bd80*/  @!P0 STG.E.U8 desc[UR46][R4.64+0x41], R3 ;  /* 0x0000410304008986 */ /* 0x000be2000c10112e */
[----:B------:R-:W-:Y:S01]  /*4bd90*/  ISETP.LT.OR P0, PT, R0, 0x49, !P3 ;  /* 0x000000490000780c */ /* 0x000fe20005f01670 */
[-C--:B-----5:R-:W-:Y:S02]  /*4bda0*/  @!P1 IMAD R4, R233, R16.reuse, RZ ;  /* 0x00000010e9049224 */ /* 0x0a0fe400078e02ff */
[----:B------:R-:W-:Y:S01]  /*4bdb0*/  @!P2 IMAD R3, R232, R16, RZ ;  /* 0x00000010e803a224 */ /* 0x000fe200078e02ff */
[----:B------:R-:W5:Y:S04]  /*4bdc0*/  LDL.LU R233, [R1+0xa9c] ;  /* 0x000a9c0001e97983 */ /* 0x000f680000300800 */
[----:B------:R0:W-:Y:S01]  /*4bdd0*/  @!P1 STG.E.U8 desc[UR46][R8.64+0x48], R4 ;  /* 0x0000480408009986 */ /* 0x0001e2000c10112e */
[----:B------:R-:W-:-:S03]  /*4bde0*/  ISETP.LT.OR P1, PT, R0, 0x4a, !P3 ;  /* 0x0000004a0000780c */ /* 0x000fc60005f21670 */
[----:B------:R1:W-:Y:S04]  /*4bdf0*/  @!P2 STG.E.U8 desc[UR46][R8.64+0x49], R3 ;  /* 0x000049030800a986 */ /* 0x0003e8000c10112e */
[----:B------:R-:W5:Y:S01]  /*4be00*/  LDL.LU R232, [R1+0xaa0] ;  /* 0x000aa00001e87983 */ /* 0x000f620000300800 */
[----:B0-----:R-:W-:Y:S01]  /*4be10*/  @!P0 IADD3 R4, P2, R8, UR44, RZ ;  /* 0x0000002c08048c10 */ /* 0x001fe2000ff5e0ff */
[----:B-1----:R-:W-:-:S03]  /*4be20*/  @!P0 IMAD R3, R231, R16, RZ ;  /* 0x00000010e7038224 */ /* 0x002fc600078e02ff */
[C---:B------:R-:W-:Y:S01]  /*4be30*/  @!P0 IADD3.X R5, R9.reuse, UR43, RZ, P2, !PT ;  /* 0x0000002b09058c10 */ /* 0x040fe200097fe4ff */
[----:B------:R-:W5:Y:S04]  /*4be40*/  LDL.LU R231, [R1+0xaa4] ;  /* 0x000aa40001e77983 */ /* 0x000f680000300800 */
[----:B------:R0:W-:Y:S02]  /*4be50*/  @!P0 STG.E.U8 desc[UR46][R4.64+0x48], R3 ;  /* 0x0000480304008986 */ /* 0x0001e4000c10112e */
[----:B0-----:R-:W-:Y:S01]  /*4be60*/  @!P1 IADD3 R4, P0, R8, UR44, RZ ;  /* 0x0000002c08049c10 */ /* 0x001fe2000ff1e0ff */
[----:B------:R-:W-:Y:S01]  /*4be70*/  @!P1 IMAD R3, R230, R16, RZ ;  /* 0x00000010e6039224 */ /* 0x000fe200078e02ff */
[----:B------:R-:W-:Y:S01]  /*4be80*/  ISETP.LT.OR P2, PT, R0, 0x51, !P3 ;  /* 0x000000510000780c */ /* 0x000fe20005f41670 */
[----:B------:R-:W5:Y:S01]  /*4be90*/  LDL.LU R230, [R1+0xaa8] ;  /* 0x000aa80001e67983 */ /* 0x000f620000300800 */
[----:B------:R-:W-:-:S02]  /*4bea0*/  @!P1 IADD3.X R5, R9, UR43, RZ, P0, !PT ;  /* 0x0000002b09059c10 */ /* 0x000fc400087fe4ff */
[----:B------:R-:W-:-:S03]  /*4beb0*/  ISETP.LT.OR P0, PT, R0, 0x51, !P4 ;  /* 0x000000510000780c */ /* 0x000fc60006701670 */
[----:B------:R0:W-:Y:S01]  /*4bec0*/  @!P1 STG.E.U8 desc[UR46][R4.64+0x49], R3 ;  /* 0x0000490304009986 */ /* 0x0001e2000c10112e */
[----:B------:R-:W-:-:S09]  /*4bed0*/  ISETP.LT.OR P1, PT, R0, 0x52, !P4 ;  /* 0x000000520000780c */ /* 0x000fd20006721670 */
[----:B0-----:R-:W-:-:S04]  /*4bee0*/  @!P0 IMAD R4, R229, R16, RZ ;  /* 0x00000010e5048224 */ /* 0x001fc800078e02ff */
        /* <DEDUP_REMOVED lines=8> */
[----:B------:R-:W-:Y:S01]  /*4bf70*/  @!P2 IADD3.X R5, R9, UR43, RZ, P1, !PT ;  /* 0x0000002b0905ac10 */ /* 0x000fe20008ffe4ff */
[----:B------:R-:W5:Y:S01]  /*4bf80*/  LDL.LU R227, [R1+0xab4] ;  /* 0x000ab40001e37983 */ /* 0x000f620000300800 */
[----:B------:R-:W-:-:S03]  /*4bf90*/  ISETP.LT.OR P1, PT, R0, 0x59, !P4 ;  /* 0x000000590000780c */ /* 0x000fc60006721670 */
[----:B------:R0:W-:Y:S01]  /*4bfa0*/  @!P2 STG.E.U8 desc[UR46][R4.64+0x50], R3 ;  /* 0x000050030400a986 */ /* 0x0001e2000c10112e */
[----:B------:R-:W-:Y:S02]  /*4bfb0*/  ISETP.LT.OR P2, PT, R0, 0x5a, !P4 ;  /* 0x0000005a0000780c */ /* 0x000fe40006741670 */
[----:B0-----:R-:W-:Y:S01]  /*4bfc0*/  @!P0 IADD3 R4, P5, R8, UR44, RZ ;  /* 0x0000002c08048c10 */ /* 0x001fe2000ffbe0ff */
[----:B------:R-:W-:Y:S02]  /*4bfd0*/  @!P0 IMAD R3, R226, R16, RZ ;  /* 0x00000010e2038224 */ /* 0x000fe400078e02ff */
[----:B------:R-:W5:Y:S01]  /*4bfe0*/  LDL.LU R226, [R1+0xab8] ;  /* 0x000ab80001e27983 */ /* 0x000f620000300800 */
[----:B------:R-:W-:-:S05]  /*4bff0*/  @!P0 IADD3.X R5, R9, UR43, RZ, P5, !PT ;  /* 0x0000002b09058c10 */ /* 0x000fca000affe4ff */
[----:B------:R0:W-:Y:S01]  /*4c000*/  @!P0 STG.E.U8 desc[UR46][R4.64+0x51], R3 ;  /* 0x0000510304008986 */ /* 0x0001e2000c10112e */
[----:B------:R-:W-:Y:S01]  /*4c010*/  ISETP.LT.OR P0, PT, R0, 0x59, !P3 ;  /* 0x000000590000780c */ /* 0x000fe20005f01670 */
[-C--:B0-----:R-:W-:Y:S02]  /*4c020*/  @!P1 IMAD R4, R225, R16.reuse, RZ ;  /* 0x00000010e1049224 */ /* 0x081fe400078e02ff */
        /* <DEDUP_REMOVED lines=41> */
[C---:B------:R-:W-:Y:S01]  /*4c2c0*/  ISETP.LT.OR P5, PT, R0.reuse, 0x7a, !P4 ;  /* 0x0000007a0000780c */ /* 0x040fe200067a1670 */
[----:B------:R-:W5:Y:S04]  /*4c2d0*/  LDL.LU R217, [R1+0xadc] ;  /* 0x000adc0001d97983 */ /* 0x000f680000300800 */
[----:B------:R0:W-:Y:S01]  /*4c2e0*/  @!P1 STG.E.U8 desc[UR46][R8.64+0x68], R4 ;  /* 0x0000680408009986 */ /* 0x0001e2000c10112e */
[----:B------:R-:W-:-:S03]  /*4c2f0*/  ISETP.LT.OR P1, PT, R0, 0x6a, !P3 ;  /* 0x0000006a0000780c */ /* 0x000fc60005f21670 */
[----:B------:R1:W-:Y:S04]  /*4c300*/  @!P2 STG.E.U8 desc[UR46][R8.64+0x69], R3 ;  /* 0x000069030800a986 */ /* 0x0003e8000c10112e */
[-C--:B------:R-:W-:Y:S01]  /*4c310*/  @!P5 IMAD R6, R6, R16.reuse, RZ ;  /* 0x000000100606d224 */ /* 0x080fe200078e02ff */
        /* <DEDUP_REMOVED lines=21> */
[----:B0-----:R-:W-:-:S03]  /*4c470*/  @!P2 IMAD R3, R211, R16, RZ ;  /* 0x00000010d303a224 */ /* 0x001fc600078e02ff */
[----:B------:R-:W5:Y:S01]  /*4c480*/  LDL.LU R211, [R1+0xaf4] ;  /* 0x000af40001d37983 */ /* 0x000f620000300800 */
[----:B-1----:R-:W-:-:S04]  /*4c490*/  @!P2 IADD3 R4, P0, R8, UR44, RZ ;  /* 0x0000002c0804ac10 */ /* 0x002fc8000ff1e0ff */
[----:B------:R-:W-:Y:S02]  /*4c4a0*/  @!P2 IADD3.X R5, R9, UR43, RZ, P0, !PT ;  /* 0x0000002b0905ac10 */ /* 0x000fe400087fe4ff */
        /* <DEDUP_REMOVED lines=9> */
[-C--:B0-----:R-:W-:Y:S01]  /*4c540*/  @!P2 IMAD R3, R209, R16.reuse, RZ ;  /* 0x00000010d103a224 */ /* 0x081fe200078e02ff */
[----:B------:R-:W-:Y:S01]  /*4c550*/  @!P0 IADD3 R4, P6, R8, UR44, RZ ;  /* 0x0000002c08048c10 */ /* 0x000fe2000ffde0ff */
[----:B------:R-:W-:Y:S03]  /*4c560*/  @!P5 STG.E.U8 desc[UR46][R8.64+0x79], R6 ;  /* 0x000079060800d986 */ /* 0x000fe6000c10112e */
[----:B------:R-:W-:Y:S01]  /*4c570*/  @!P0 IADD3.X R5, R9, UR43, RZ, P6, !PT ;  /* 0x0000002b09058c10 */ /* 0x000fe2000b7fe4ff */
[----:B------:R0:W-:Y:S01]  /*4c580*/  @!P2 STG.E.U8 desc[UR46][R8.64+0x78], R3 ;  /* 0x000078030800a986 */ /* 0x0001e2000c10112e */
[C---:B------:R-:W-:Y:S02]  /*4c590*/  ISETP.LT.OR P2, PT, R0.reuse, 0x81, !P4 ;  /* 0x000000810000780c */ /* 0x040fe40006741670 */
[----:B------:R-:W-:Y:S01]  /*4c5a0*/  ISETP.LT.OR P5, PT, R0, 0x82, !P4 ;  /* 0x000000820000780c */ /* 0x000fe200067a1670 */
[----:B------:R-:W5:Y:S01]  /*4c5b0*/  LDL.LU R209, [R1+0xafc] ;  /* 0x000afc0001d17983 */ /* 0x000f620000300800 */
[----:B0-----:R-:W-:-:S09]  /*4c5c0*/  @!P0 IMAD R3, R208, R16, RZ ;  /* 0x00000010d0038224 */ /* 0x001fd200078e02ff */
[-C--:B------:R-:W-:Y:S01]  /*4c5d0*/  @!P2 IMAD R7, R7, R16.reuse, RZ ;  /* 0x000000100707a224 */ /* 0x080fe200078e02ff */
[----:B------:R-:W5:Y:S04]  /*4c5e0*/  LDL.LU R208, [R1+0xb00] ;  /* 0x000b000001d07983 */ /* 0x000f680000300800 */
[----:B------:R0:W-:Y:S01]  /*4c5f0*/  @!P0 STG.E.U8 desc[UR46][R4.64+0x78], R3 ;  /* 0x0000780304008986 */ /* 0x0001e2000c10112e */
[----:B------:R-:W-:Y:S02]  /*4c600*/  ISETP.LT.OR P0, PT, R0, 0x81, !P3 ;  /* 0x000000810000780c */ /* 0x000fe40005f01670 */
[----:B0-----:R-:W-:Y:S01]  /*4c610*/  @!P1 IADD3 R4, P6, R8, UR44, RZ ;  /* 0x0000002c08049c10 */ /* 0x001fe2000ffde0ff */
[-C--:B------:R-:W-:Y:S02]  /*4c620*/  @!P1 IMAD R3, R207, R16.reuse, RZ ;  /* 0x00000010cf039224 */ /* 0x080fe400078e02ff */
[----:B------:R-:W-:Y:S01]  /*4c630*/  @!P5 IMAD R6, R206, R16, RZ ;  /* 0x00000010ce06d224 */ /* 0x000fe200078e02ff */
[----:B------:R-:W-:Y:S01]  /*4c640*/  @!P1 IADD3.X R5, R9, UR43, RZ, P6, !PT ;  /* 0x0000002b09059c10 */ /* 0x000fe2000b7fe4ff */
[----:B------:R-:W5:Y:S04]  /*4c650*/  LDL.LU R207, [R1+0xb04] ;  /* 0x000b040001cf7983 */ /* 0x000f680000300800 */
[----:B------:R0:W-:Y:S01]  /*4c660*/  @!P1 STG.E.U8 desc[UR46][R4.64+0x79], R3 ;  /* 0x0000790304009986 */ /* 0x0001e2000c10112e */
[----:B------:R-:W-:-:S03]  /*4c670*/  ISETP.LT.OR P1, PT, R0, 0x82, !P3 ;  /* 0x000000820000780c */ /* 0x000fc60005f21670 */
[----:B------:R-:W-:Y:S04]  /*4c680*/  @!P2 STG.E.U8 desc[UR46][R8.64+0x80], R7 ;  /* 0x000080070800a986 */ /* 0x000fe8000c10112e */
[----:B------:R-:W5:Y:S01]  /*4c690*/  LDL.LU R206, [R1+0xb08] ;  /* 0x000b080001ce7983 */ /* 0x000f620000300800 */
[----:B0-----:R-:W-:Y:S01]  /*4c6a0*/  @!P0 IADD3 R4, P6, R8, UR44, RZ ;  /* 0x0000002c08048c10 */ /* 0x001fe2000ffde0ff */
[----:B------:R-:W-:Y:S02]  /*4c6b0*/  @!P0 IMAD R3, R205, R16, RZ ;  /* 0x00000010cd038224 */ /* 0x000fe400078e02ff */
[----:B------:R-:W-:Y:S01]  /*4c6c0*/  @!P5 STG.E.U8 desc[UR46][R8.64+0x81], R6 ;  /* 0x000081060800d986 */ /* 0x000fe2000c10112e */
[----:B------:R-:W-:Y:S02]  /*4c6d0*/  @!P0 IADD3.X R5, R9, UR43, RZ, P6, !PT ;  /* 0x0000002b09058c10 */ /* 0x000fe4000b7fe4ff */
[C---:B------:R-:W-:Y:S01]  /*4c6e0*/  ISETP.LT.OR P2, PT, R0.reuse, 0x89, !P4 ;  /* 0x000000890000780c */ /* 0x040fe20006741670 */
[----:B------:R-:W5:Y:S04]  /*4c6f0*/  LDL.LU R205, [R1+0xb0c] ;  /* 0x000b0c0001cd7983 */ /* 0x000f680000300800 */
[----:B------:R0:W-:Y:S01]  /*4c700*/  @!P0 STG.E.U8 desc[UR46][R4.64+0x80], R3 ;  /* 0x0000800304008986 */ /* 0x0001e2000c10112e */
[----:B------:R-:W-:-:S02]  /*4c710*/  ISETP.LT.OR P0, PT, R0, 0x89, !P3 ;  /* 0x000000890000780c */ /* 0x000fc40005f01670 */
[----:B------:R-:W-:Y:S02]  /*4c720*/  ISETP.LT.OR P5, PT, R0, 0x8a, !P4 ;  /* 0x0000008a0000780c */ /* 0x000fe400067a1670 */
[----:B0-----:R-:W-:Y:S01]  /*4c730*/  @!P1 IADD3 R4, P6, R8, UR44, RZ ;  /* 0x0000002c08049c10 */ /* 0x001fe2000ffde0ff */
[-C--:B------:R-:W-:Y:S02]  /*4c740*/  @!P1 IMAD R3, R204, R16.reuse, RZ ;  /* 0x00000010cc039224 */ /* 0x080fe400078e02ff */
[----:B------:R-:W-:Y:S01]  /*4c750*/  @!P2 IMAD R7, R203, R16, RZ ;  /* 0x00000010cb07a224 */ /* 0x000fe200078e02ff */
[----:B------:R-:W-:-:S07]  /*4c760*/  @!P1 IADD3.X R5, R9, UR43, RZ, P6, !PT ;  /* 0x0000002b09059c10 */ /* 0x000fce000b7fe4ff */
[----:B------:R-:W-:Y:S01]  /*4c770*/  @!P5 IMAD R6, R202, R16, RZ ;  /* 0x00000010ca06d224 */ /* 0x000fe200078e02ff */
        /* <DEDUP_REMOVED lines=13> */
[----:B------:R-:W-:Y:S01]  /*4c850*/  ISETP.LT.OR P5, PT, R0, 0x92, !P4 ;  /* 0x000000920000780c */ /* 0x000fe200067a1670 */
[----:B------:R-:W5:Y:S01]  /*4c860*/  LDL.LU R201, [R1+0xb1c] ;  /* 0x000b1c0001c97983 */ /* 0x000f620000300800 */
        /* <DEDUP_REMOVED lines=208> */
[----:B------:R-:W-:Y:S01]  /*4d570*/  @!P5 STG.E.U8 desc[UR46][R8.64+0xe1], R6 ;  /* 0x0000e1060800d986 */ /* 0x000fe2000c10112e */
[----:B------:R-:W-:-:S03]  /*4d580*/  ISETP.LT.OR P5, PT, R0, 0xe9, !P3 ;  /* 0x000000e90000780c */ /* 0x000fc60005fa1670 */
[----:B------:R-:W5:Y:S01]  /*4d590*/  LDL.LU R158, [R1+0xbc4] ;  /* 0x000bc400019e7983 */ /* 0x000f620000300800 */
[----:B0-----:R-:W-:Y:S01]  /*4d5a0*/  @!P0 IADD3 R4, P6, R8, UR44, RZ ;  /* 0x0000002c08048c10 */ /* 0x001fe2000ffde0ff */
[----:B------:R-:W-:Y:S02]  /*4d5b0*/  @!P0 IMAD R3, R156, R16, RZ ;  /* 0x000000109c038224 */ /* 0x000fe400078e02ff */
[----:B------:R-:W-:Y:S01]  /*4d5c0*/  @!P2 STG.E.U8 desc[UR46][R8.64+0xe0], R7 ;  /* 0x0000e0070800a986 */ /* 0x000fe2000c10112e */
[----:B------:R-:W-:Y:S02]  /*4d5d0*/  @!P0 IADD3.X R5, R9, UR43, RZ, P6, !PT ;  /* 0x0000002b09058c10 */ /* 0x000fe4000b7fe4ff */
[C---:B------:R-:W-:Y:S01]  /*4d5e0*/  ISETP.LT.OR P6, PT, R0.reuse, 0xea, !P4 ;  /* 0x000000ea0000780c */ /* 0x040fe200067c1670 */
[----:B------:R-:W5:Y:S01]  /*4d5f0*/  LDL.LU R157, [R1+0xbc8] ;  /* 0x000bc800019d7983 */ /* 0x000f620000300800 */
[----:B------:R-:W-:-:S03]  /*4d600*/  ISETP.LT.OR P2, PT, R0, 0xe9, !P4 ;  /* 0x000000e90000780c */ /* 0x000fc60006741670 */
[----:B------:R0:W-:Y:S04]  /*4d610*/  @!P0 STG.E.U8 desc[UR46][R4.64+0xe0], R3 ;  /* 0x0000e00304008986 */ /* 0x0001e8000c10112e */
[----:B------:R-:W5:Y:S01]  /*4d620*/  LDL.LU R156, [R1+0xbcc] ;  /* 0x000bcc00019c7983 */ /* 0x000f620000300800 */
[----:B0-----:R-:W-:Y:S01]  /*4d630*/  @!P1 IADD3 R4, P0, R8, UR44, RZ ;  /* 0x0000002c08049c10 */ /* 0x001fe2000ff1e0ff */
[-C--:B------:R-:W-:Y:S02]  /*4d640*/  @!P1 IMAD R3, R155, R16.reuse, RZ ;  /* 0x000000109b039224 */ /* 0x080fe400078e02ff */
[-C--:B------:R-:W-:Y:S01]  /*4d650*/  @!P6 IMAD R6, R153, R16.reuse, RZ ;  /* 0x000000109906e224 */ /* 0x080fe200078e02ff */
[----:B------:R-:W-:Y:S01]  /*4d660*/  @!P1 IADD3.X R5, R9, UR43, RZ, P0, !PT ;  /* 0x0000002b09059c10 */ /* 0x000fe200087fe4ff */
[----:B------:R-:W-:Y:S01]  /*4d670*/  @!P2 IMAD R7, R154, R16, RZ ;  /* 0x000000109a07a224 */ /* 0x000fe200078e02ff */
[C---:B------:R-:W-:Y:S01]  /*4d680*/  ISETP.LT.OR P0, PT, R0.reuse, 0xea, !P3 ;  /* 0x000000ea0000780c */ /* 0x040fe20005f01670 */
[----:B------:R-:W5:Y:S04]  /*4d690*/  LDL.LU R155, [R1+0xbd0] ;  /* 0x000bd000019b7983 */ /* 0x000f680000300800 */
[----:B------:R0:W-:Y:S04]  /*4d6a0*/  @!P1 STG.E.U8 desc[UR46][R4.64+0xe1], R3 ;  /* 0x0000e10304009986 */ /* 0x0001e8000c10112e */
[----:B------:R-:W-:Y:S01]  /*4d6b0*/  @!P6 STG.E.U8 desc[UR46][R8.64+0xe9], R6 ;  /* 0x0000e9060800e986 */ /* 0x000fe2000c10112e */
[----:B------:R-:W-:-:S03]  /*4d6c0*/  ISETP.LT.OR P6, PT, R0, 0xf1, !P4 ;  /* 0x000000f10000780c */ /* 0x000fc600067c1670 */
[----:B------:R-:W5:Y:S01]  /*4d6d0*/  LDL.LU R154, [R1+0xbd4] ;  /* 0x000bd400019a7983 */ /* 0x000f620000300800 */
[----:B0-----:R-:W-:Y:S01]  /*4d6e0*/  @!P5 IADD3 R4, P1, R8, UR44, RZ ;  /* 0x0000002c0804dc10 */ /* 0x001fe2000ff3e0ff */
[-C--:B------:R-:W-:Y:S02]  /*4d6f0*/  @!P5 IMAD R3, R152, R16.reuse, RZ ;  /* 0x000000109803d224 */ /* 0x080fe400078e02ff */
[----:B------:R0:W-:Y:S01]  /*4d700*/  @!P2 STG.E.U8 desc[UR46][R8.64+0xe8], R7 ;  /* 0x0000e8070800a986 */ /* 0x0001e2000c10112e */
[----:B------:R-:W-:Y:S02]  /*4d710*/  @!P5 IADD3.X R5, R9, UR43, RZ, P1, !PT ;  /* 0x0000002b0905dc10 */ /* 0x000fe40008ffe4ff */
[C---:B------:R-:W-:Y:S01]  /*4d720*/  ISETP.LT.OR P1, PT, R0.reuse, 0xf1, !P3 ;  /* 0x000000f10000780c */ /* 0x040fe20005f21670 */
[----:B------:R-:W5:Y:S04]  /*4d730*/  LDL.LU R153, [R1+0xbd8] ;  /* 0x000bd80001997983 */ /* 0x000f680000300800 */
[----:B------:R1:W-:Y:S01]  /*4d740*/  @!P5 STG.E.U8 desc[UR46][R4.64+0xe8], R3 ;  /* 0x0000e8030400d986 */ /* 0x0003e2000c10112e */
[----:B------:R-:W-:Y:S01]  /*4d750*/  ISETP.LT.OR P5, PT, R0, 0xf2, !P4 ;  /* 0x000000f20000780c */ /* 0x000fe200067a1670 */
[----:B0-----:R-:W-:-:S02]  /*4d760*/  @!P6 IMAD R7, R22, R16, RZ ;  /* 0x000000101607e224 */ /* 0x001fc400078e02ff */
[----:B------:R-:W5:Y:S01]  /*4d770*/  LDL.LU R152, [R1+0xbdc] ;  /* 0x000bdc0001987983 */ /* 0x000f620000300800 */
[----:B-1----:R-:W-:Y:S01]  /*4d780*/  @!P0 IADD3 R4, P2, R8, UR44, RZ ;  /* 0x0000002c08048c10 */ /* 0x002fe2000ff5e0ff */
[----:B------:R-:W-:Y:S02]  /*4d790*/  @!P0 IMAD R3, R23, R16, RZ ;  /* 0x0000001017038224 */ /* 0x000fe400078e02ff */
[----:B------:R-:W5:Y:S01]  /*4d7a0*/  LDL.LU R23, [R1+0xbe0] ;  /* 0x000be00001177983 */ /* 0x000f620000300800 */
[----:B------:R-:W-:Y:S02]  /*4d7b0*/  @!P0 IADD3.X R5, R9, UR43, RZ, P2, !PT ;  /* 0x0000002b09058c10 */ /* 0x000fe400097fe4ff */
[----:B------:R-:W-:Y:S01]  /*4d7c0*/  ISETP.LT.OR P2, PT, R0, 0xf2, !P3 ;  /* 0x000000f20000780c */ /* 0x000fe20005f41670 */
[----:B------:R-:W5:Y:S04]  /*4d7d0*/  LDL.LU R22, [R1+0xbe4] ;  /* 0x000be40001167983 */ /* 0x000f680000300800 */
[----:B------:R0:W-:Y:S01]  /*4d7e0*/  @!P0 STG.E.U8 desc[UR46][R4.64+0xe9], R3 ;  /* 0x0000e90304008986 */ /* 0x0001e2000c10112e */
[----:B------:R-:W-:-:S03]  /*4d7f0*/  @!P1 IADD3 R6, P0, R8, UR44, RZ ;  /* 0x0000002c08069c10 */ /* 0x000fc6000ff1e0ff */
[----:B------:R1:W-:Y:S01]  /*4d800*/  @!P6 STG.E.U8 desc[UR46][R8.64+0xf0], R7 ;  /* 0x0000f0070800e986 */ /* 0x0003e2000c10112e */
[----:B------:R-:W-:Y:S01]  /*4d810*/  ISETP.LT.OR P6, PT, R0, 0xfa, !P4 ;  /* 0x000000fa0000780c */ /* 0x000fe200067c1670 */
[-C--:B0-----:R-:W-:Y:S02]  /*4d820*/  @!P5 IMAD R3, R21, R16.reuse, RZ ;  /* 0x000000101503d224 */ /* 0x081fe400078e02ff */
[----:B------:R-:W-:Y:S01]  /*4d830*/  @!P1 IMAD R5, R20, R16, RZ ;  /* 0x0000001014059224 */ /* 0x000fe200078e02ff */
[----:B------:R-:W5:Y:S01]  /*4d840*/  LDL.LU R21, [R1+0xbe8] ;  /* 0x000be80001157983 */ /* 0x000f620000300800 */
[----:B-1----:R-:W-:-:S03]  /*4d850*/  @!P1 IADD3.X R7, R9, UR43, RZ, P0, !PT ;  /* 0x0000002b09079c10 */ /* 0x002fc600087fe4ff */
[----:B------:R0:W-:Y:S01]  /*4d860*/  @!P5 STG.E.U8 desc[UR46][R8.64+0xf1], R3 ;  /* 0x0000f1030800d986 */ /* 0x0001e2000c10112e */
[----:B------:R-:W-:-:S03]  /*4d870*/  @!P2 IADD3 R4, P0, R8, UR44, RZ ;  /* 0x0000002c0804ac10 */ /* 0x000fc6000ff1e0ff */
[----:B------:R1:W-:Y:S01]  /*4d880*/  @!P1 STG.E.U8 desc[UR46][R6.64+0xf0], R5 ;  /* 0x0000f00506009986 */ /* 0x0003e2000c10112e */
[C---:B------:R-:W-:Y:S02]  /*4d890*/  ISETP.LT.OR P1, PT, R0.reuse, 0xf9, !P3 ;  /* 0x000000f90000780c */ /* 0x040fe40005f21670 */
[----:B------:R-:W-:Y:S01]  /*4d8a0*/  ISETP.LT.OR P5, PT, R0, 0xf9, !P4 ;  /* 0x000000f90000780c */ /* 0x000fe200067a1670 */
[----:B------:R-:W5:Y:S01]  /*4d8b0*/  LDL.LU R20, [R1+0xbec] ;  /* 0x000bec0001147983 */ /* 0x000f620000300800 */
[----:B0-----:R-:W-:-:S03]  /*4d8c0*/  @!P2 IMAD R3, R15, R16, RZ ;  /* 0x000000100f03a224 */ /* 0x001fc600078e02ff */
[----:B------:R-:W5:Y:S01]  /*4d8d0*/  LDL.LU R15, [R1+0xbf0] ;  /* 0x000bf000010f7983 */ /* 0x000f620000300800 */
[----:B-1----:R-:W-:Y:S02]  /*4d8e0*/  @!P2 IADD3.X R5, R9, UR43, RZ, P0, !PT ;  /* 0x0000002b0905ac10 */ /* 0x002fe400087fe4ff */
[----:B------:R-:W-:-:S03]  /*4d8f0*/  ISETP.LT.OR P0, PT, R0, 0xfa, !P3 ;  /* 0x000000fa0000780c */ /* 0x000fc60005f01670 */
[----:B------:R0:W-:Y:S01]  /*4d900*/  @!P2 STG.E.U8 desc[UR46][R4.64+0xf1], R3 ;  /* 0x0000f1030400a986 */ /* 0x0001e2000c10112e */
[----:B------:R-:W-:Y:S01]  /*4d910*/  @!P1 IADD3 R6, P2, R8, UR44, RZ ;  /* 0x0000002c08069c10 */ /* 0x000fe2000ff5e0ff */
[----:B------:R-:W-:-:S03]  /*4d920*/  @!P5 IMAD R10, R10, R16, RZ ;  /* 0x000000100a0ad224 */ /* 0x000fc600078e02ff */
[----:B------:R-:W-:Y:S01]  /*4d930*/  @!P1 IADD3.X R7, R9, UR43, RZ, P2, !PT ;  /* 0x0000002b09079c10 */ /* 0x000fe200097fe4ff */
[-C--:B0-----:R-:W-:Y:S02]  /*4d940*/  @!P6 IMAD R4, R14, R16.reuse, RZ ;  /* 0x000000100e04e224 */ /* 0x081fe400078e02ff */
[-C--:B------:R-:W-:Y:S01]  /*4d950*/  @!P1 IMAD R5, R13, R16.reuse, RZ ;  /* 0x000000100d059224 */ /* 0x080fe200078e02ff */
[----:B------:R-:W5:Y:S04]  /*4d960*/  LDL.LU R14, [R1+0xbf4] ;  /* 0x000bf400010e7983 */ /* 0x000f680000300800 */
[----:B------:R0:W-:Y:S01]  /*4d970*/  @!P6 STG.E.U8 desc[UR46][R8.64+0xf9], R4 ;  /* 0x0000f9040800e986 */ /* 0x0001e2000c10112e */
[----:B------:R-:W-:-:S03]  /*4d980*/  @!P0 IMAD R3, R12, R16, RZ ;  /* 0x000000100c038224 */ /* 0x000fc600078e02ff */
[----:B------:R1:W-:Y:S04]  /*4d990*/  @!P5 STG.E.U8 desc[UR46][R8.64+0xf8], R10 ;  /* 0x0000f80a0800d986 */ /* 0x0003e8000c10112e */
[----:B------:R-:W5:Y:S01]  /*4d9a0*/  LDL.LU R13, [R1+0xbf8] ;  /* 0x000bf800010d7983 */ /* 0x000f620000300800 */
[----:B0-----:R-:W-:-:S03]  /*4d9b0*/  @!P0 IADD3 R4, P2, R8, UR44, RZ ;  /* 0x0000002c08048c10 */ /* 0x001fc6000ff5e0ff */
[----:B------:R0:W-:Y:S04]  /*4d9c0*/  @!P1 STG.E.U8 desc[UR46][R6.64+0xf8], R5 ;  /* 0x0000f80506009986 */ /* 0x0001e8000c10112e */
[----:B------:R-:W5:Y:S04]  /*4d9d0*/  LDL.LU R12, [R1+0xbfc] ;  /* 0x000bfc00010c7983 */ /* 0x000f680000300800 */
[----:B-1----:R-:W4:Y:S01]  /*4d9e0*/  LDL.LU R10, [R1+0xa00] ;  /* 0x000a0000010a7983 */ /* 0x002f220000300800 */
[----:B0-----:R-:W-:-:S05]  /*4d9f0*/  @!P0 IADD3.X R5, R9, UR43, RZ, P2, !PT ;  /* 0x0000002b09058c10 */ /* 0x001fca00097fe4ff */
[----:B------:R0:W-:Y:S04]  /*4da00*/  @!P0 STG.E.U8 desc[UR46][R4.64+0xf9], R3 ;  /* 0x0000f90304008986 */ /* 0x0001e8000c10112e */
[----:B0-----:R-:W3:Y:S01]  /*4da10*/  LDL.LU R5, [R1+0xa08] ;  /* 0x000a080001057983 */ /* 0x001ee20000300800 */
[----:B------:R-:W-:Y:S01]  /*4da20*/  ISETP.GE.AND P6, PT, R19, 0x81, PT ;  /* 0x000000811300780c */ /* 0x000fe20003fc6270 */
[----:B------:R-:W-:Y:S01]  /*4da30*/  IMAD.U32 R6, RZ, RZ, UR10 ;  /* 0x0000000aff067e24 */ /* 0x000fe2000f8e00ff */
[----:B------:R-:W-:Y:S02]  /*4da40*/  USHF.L.U64.HI UR4, UR10, 0x7, UR11 ;  /* 0x000000070a047899 */ /* 0x000fe4000801020b */
[----:B------:R-:W-:Y:S02]  /*4da50*/  ISETP.LT.OR P1, PT, R0, 0x2, !P6 ;  /* 0x000000020000780c */ /* 0x000fe40007721670 */
[----:B------:R-:W-:-:S02]  /*4da60*/  LEA R6, P0, R6, R8, 0x7 ;  /* 0x0000000806067211 */ /* 0x000fc400078038ff */
[----:B------:R-:W-:Y:S02]  /*4da70*/  ISETP.GE.AND P5, PT, R19, 0x89, PT ;  /* 0x000000891300780c */ /* 0x000fe40003fa6270 */
[C---:B------:R-:W-:Y:S02]  /*4da80*/  ISETP.LT.OR P2, PT, R0.reuse, 0x1, !P6 ;  /* 0x000000010000780c */ /* 0x040fe40007741670 */
[----:B------:R-:W-:Y:S02]  /*4da90*/  IADD3.X R7, R9, UR4, RZ, P0, !PT ;  /* 0x0000000409077c10 */ /* 0x000fe400087fe4ff */
[----:B------:R-:W-:-:S03]  /*4daa0*/  ISETP.LT.OR P0, PT, R0, 0x1, !P5 ;  /* 0x000000010000780c */ /* 0x000fc60006f01670 */
[----:B--2---:R-:W-:-:S05]  /*4dab0*/  @!P1 IMAD R3, R11, R16, RZ ;  /* 0x000000100b039224 */ /* 0x004fca00078e02ff */
[----:B------:R3:W-:Y:S01]  /*4dac0*/  @!P1 STG.E.U8 desc[UR46][R6.64+0x1], R3 ;  /* 0x0000010306009986 */ /* 0x0007e2000c10112e */
[----:B----4-:R-:W-:-:S04]  /*4dad0*/  @!P2 IMAD R4, R10, R16, RZ ;  /* 0x000000100a04a224 */ /* 0x010fc800078e02ff */
[----:B------:R-:W-:-:S04]  /*4dae0*/  @!P0 IADD3 R10, P1, R6, UR44, RZ ;  /* 0x0000002c060a8c10 */ /* 0x000fc8000ff3e0ff */
[----:B------:R-:W-:Y:S01]  /*4daf0*/  @!P0 IADD3.X R11, R7, UR43, RZ, P1, !PT ;  /* 0x0000002b070b8c10 */ /* 0x000fe20008ffe4ff */
[----:B------:R-:W-:Y:S01]  /*4db00*/  @!P2 STG.E.U8 desc[UR46][R6.64], R4 ;  /* 0x000000040600a986 */ /* 0x000fe2000c10112e */
[----:B---3--:R-:W-:-:S05]  /*4db10*/  @!P0 IMAD R3, R5, R16, RZ ;  /* 0x0000001005038224 */ /* 0x008fca00078e02ff */
[----:B------:R0:W-:Y:S04]  /*4db20*/  @!P0 STG.E.U8 desc[UR46][R10.64], R3 ;  /* 0x000000030a008986 */ /* 0x0001e8000c10112e */
[----:B0-----:R-:W2:Y:S01]  /*4db30*/  LDL.LU R3, [R1+0xa0c] ;  /* 0x000a0c0001037983 */ /* 0x001ea20000300800 */
[----:B------:R-:W-:-:S03]  /*4db40*/  ISETP.LT.OR P2, PT, R0, 0x2, !P5 ;  /* 0x000000020000780c */ /* 0x000fc60006f41670 */
[----:B------:R-:W3:Y:S04]  /*4db50*/  LDL.LU R10, [R1+0xa10] ;  /* 0x000a1000010a7983 */ /* 0x000ee80000300800 */
[----:B------:R-:W4:Y:S06]  /*4db60*/  LDL.LU R11, [R1+0xa14] ;  /* 0x000a1400010b7983 */ /* 0x000f2c0000300800 */
[----:B------:R-:W-:-:S04]  /*4db70*/  @!P2 IADD3 R4, P1, R6, UR44, RZ ;  /* 0x0000002c0604ac10 */ /* 0x000fc8000ff3e0ff */
[----:B------:R-:W-:Y:S01]  /*4db80*/  @!P2 IADD3.X R5, R7, UR43, RZ, P1, !PT ;  /* 0x0000002b0705ac10 */ /* 0x000fe20008ffe4ff */
[----:B--2---:R-:W-:-:S05]  /*4db90*/  @!P2 IMAD R3, R3, R16, RZ ;  /* 0x000000100303a224 */ /* 0x004fca00078e02ff */
[----:B------:R0:W-:Y:S04]  /*4dba0*/  @!P2 STG.E.U8 desc[UR46][R4.64+0x1], R3 ;  /* 0x000001030400a986 */ /* 0x0001e8000c10112e */
[----:B0-----:R-:W2:Y:S01]  /*4dbb0*/  LDL.LU R5, [R1+0xa18] ;  /* 0x000a180001057983 */ /* 0x001ea20000300800 */
[C---:B------:R-:W-:Y:S02]  /*4dbc0*/  ISETP.LT.OR P1, PT, R0.reuse, 0xa, !P6 ;  /* 0x0000000a0000780c */ /* 0x040fe40007721670 */
[C---:B------:R-:W-:Y:S02]  /*4dbd0*/  ISETP.LT.OR P0, PT, R0.reuse, 0x9, !P6 ;  /* 0x000000090000780c */ /* 0x040fe40007701670 */
[----:B------:R-:W-:-:S09]  /*4dbe0*/  ISETP.LT.OR P2, PT, R0, 0x9, !P5 ;  /* 0x000000090000780c */ /* 0x000fd20006f41670 */
[-C--:B----4-:R-:W-:Y:S02]  /*4dbf0*/  @!P1 IMAD R3, R11, R16.reuse, RZ ;  /* 0x000000100b039224 */ /* 0x090fe400078e02ff */
[----:B---3--:R-:W-:-:S03]  /*4dc00*/  @!P0 IMAD R4, R10, R16, RZ ;  /* 0x000000100a048224 */ /* 0x008fc600078e02ff */
[----:B------:R2:W-:Y:S01]  /*4dc10*/  @!P1 STG.E.U8 desc[UR46][R6.64+0x9], R3 ;  /* 0x0000090306009986 */ /* 0x0005e2000c10112e */
[----:B------:R-:W-:-:S04]  /*4dc20*/  @!P2 IADD3 R10, P1, R6, UR44, RZ ;  /* 0x0000002c060aac10 */ /* 0x000fc8000ff3e0ff */
[----:B------:R-:W-:Y:S01]  /*4dc30*/  @!P2 IADD3.X R11, R7, UR43, RZ, P1, !PT ;  /* 0x0000002b070bac10 */ /* 0x000fe20008ffe4ff */
[----:B------:R-:W-:Y:S01]  /*4dc40*/  @!P0 STG.E.U8 desc[UR46][R6.64+0x8], R4 ;  /* 0x0000080406008986 */ /* 0x000fe2000c10112e */
[----:B--2---:R-:W-:-:S05]  /*4dc50*/  @!P2 IMAD R3, R5, R16, RZ ;  /* 0x000000100503a224 */ /* 0x004fca00078e02ff */
        /* <DEDUP_REMOVED lines=141> */
[----:B0-----:R-:W2:Y:S04]  /*4e530*/  LDL.LU R10, [R1+0xa8c] ;  /* 0x000a8c00010a7983 */ /* 0x001ea80000300800 */
[----:B------:R-:W3:Y:S01]  /*4e540*/  LDL.LU R11, [R1+0xa90] ;  /* 0x000a9000010b7983 */ /* 0x000ee20000300800 */
[C---:B------:R-:W-:Y:S02]  /*4e550*/  ISETP.LT.OR P2, PT, R0.reuse, 0x42, !P5 ;  /* 0x000000420000780c */ /* 0x040fe40006f41670 */
[----:B------:R-:W-:-:S11]  /*4e560*/  ISETP.LT.OR P0, PT, R0, 0x49, !P6 ;  /* 0x000000490000780c */ /* 0x000fd60007701670 */
[----:B------:R-:W-:-:S04]  /*4e570*/  @!P2 IADD3 R4, P1, R6, UR44, RZ ;  /* 0x0000002c0604ac10 */ /* 0x000fc8000ff3e0ff */
[----:B------:R-:W-:Y:S02]  /*4e580*/  @!P2 IADD3.X R5, R7, UR43, RZ, P1, !PT ;  /* 0x0000002b0705ac10 */ /* 0x000fe40008ffe4ff */
[----:B------:R-:W-:Y:S01]  /*4e590*/  ISETP.LT.OR P1, PT, R0, 0x4a, !P6 ;  /* 0x0000004a0000780c */ /* 0x000fe20007721670 */
[----:B--2---:R-:W-:-:S05]  /*4e5a0*/  @!P2 IMAD R3, R10, R16, RZ ;  /* 0x000000100a03a224 */ /* 0x004fca00078e02ff */
[----:B------:R3:W-:Y:S01]  /*4e5b0*/  @!P2 STG.E.U8 desc[UR46][R4.64+0x41], R3 ;  /* 0x000041030400a986 */ /* 0x0007e2000c10112e */
[----:B------:R-:W-:Y:S01]  /*4e5c0*/  ISETP.LT.OR P2, PT, R0, 0x49, !P5 ;  /* 0x000000490000780c */ /* 0x000fe20006f41670 */
[----:B---3--:R-:W-:-:S05]  /*4e5d0*/  @!P0 IMAD R4, R11, R16, RZ ;  /* 0x000000100b048224 */ /* 0x008fca00078e02ff */
[----:B------:R-:W-:Y:S01]  /*4e5e0*/  @!P1 IMAD R3, R235, R16, RZ ;  /* 0x00000010eb039224 */ /* 0x000fe200078e02ff */
[----:B------:R-:W-:Y:S01]  /*4e5f0*/  @!P0 STG.E.U8 desc[UR46][R6.64+0x48], R4 ;  /* 0x0000480406008986 */ /* 0x000fe2000c10112e */
[----:B------:R-:W-:-:S03]  /*4e600*/  ISETP.LT.OR P0, PT, R0, 0x4a, !P5 ;  /* 0x0000004a0000780c */ /* 0x000fc60006f01670 */
[----:B------:R0:W-:Y:S02]  /*4e610*/  @!P1 STG.E.U8 desc[UR46][R6.64+0x49], R3 ;  /* 0x0000490306009986 */ /* 0x0001e4000c10112e */
[----:B------:R-:W-:-:S04]  /*4e620*/  @!P2 IADD3 R10, P1, R6, UR44, RZ ;  /* 0x0000002c060aac10 */ /* 0x000fc8000ff3e0ff */
[----:B------:R-:W-:Y:S01]  /*4e630*/  @!P2 IADD3.X R11, R7, UR43, RZ, P1, !PT ;  /* 0x0000002b070bac10 */ /* 0x000fe20008ffe4ff */
[----:B0-----:R-:W-:-:S03]  /*4e640*/  @!P2 IMAD R3, R234, R16, RZ ;  /* 0x00000010ea03a224 */ /* 0x001fc600078e02ff */
[----:B------:R-:W-:Y:S02]  /*4e650*/  @!P0 IADD3 R4, P1, R6, UR44, RZ ;  /* 0x0000002c06048c10 */ /* 0x000fe4000ff3e0ff */
[----:B------:R5:W-:Y:S01]  /*4e660*/  @!P2 STG.E.U8 desc[UR46][R10.64+0x48], R3 ;  /* 0x000048030a00a986 */ /* 0x000be2000c10112e */
[C---:B------:R-:W-:Y:S02]  /*4e670*/  ISETP.LT.OR P2, PT, R0.reuse, 0x51, !P6 ;  /* 0x000000510000780c */ /* 0x040fe40007741670 */
[----:B------:R-:W-:Y:S02]  /*4e680*/  @!P0 IADD3.X R5, R7, UR43, RZ, P1, !PT ;  /* 0x0000002b07058c10 */ /* 0x000fe40008ffe4ff */
[----:B------:R-:W-:Y:S01]  /*4e690*/  ISETP.LT.OR P1, PT, R0, 0x52, !P6 ;  /* 0x000000520000780c */ /* 0x000fe20007721670 */
[----:B-----5:R-:W-:-:S05]  /*4e6a0*/  @!P0 IMAD R3, R233, R16, RZ ;  /* 0x00000010e9038224 */ /* 0x020fca00078e02ff */
[----:B------:R0:W-:Y:S01]  /*4e6b0*/  @!P0 STG.E.U8 desc[UR46][R4.64+0x49], R3 ;  /* 0x0000490304008986 */ /* 0x0001e2000c10112e */
[----:B------:R-:W-:Y:S02]  /*4e6c0*/  ISETP.LT.OR P0, PT, R0, 0x51, !P5 ;  /* 0x000000510000780c */ /* 0x000fe40006f01670 */
[----:B0-----:R-:W-:-:S04]  /*4e6d0*/  @!P2 IMAD R4, R232, R16, RZ ;  /* 0x00000010e804a224 */ /* 0x001fc800078e02ff */
        /* <DEDUP_REMOVED lines=12> */
[----:B0-----:R-:W-:-:S05]  /*4e7a0*/  @!P2 IMAD R3, R229, R16, RZ ;  /* 0x00000010e503a224 */ /* 0x001fca00078e02ff */
        /* <DEDUP_REMOVED lines=329> */
[-C--:B0-----:R-:W-:Y:S02]  /*4fc40*/  @!P2 IMAD R3, R13, R16.reuse, RZ ;  /* 0x000000100d03a224 */ /* 0x081fe400078e02ff */
[----:B------:R-:W2:Y:S04]  /*4fc50*/  LDL.LU R13, [R1+0x800] ;  /* 0x00080000010d7983 */ /* 0x000ea80000300800 */
[----:B------:R0:W-:Y:S02]  /*4fc60*/  @!P2 STG.E.U8 desc[UR46][R10.64+0xf8], R3 ;  /* 0x0000f8030a00a986 */ /* 0x0001e4000c10112e */
[----:B0-----:R-:W-:Y:S02]  /*4fc70*/  @!P0 IMAD R3, R12, R16, RZ ;  /* 0x000000100c038224 */ /* 0x001fe400078e02ff */
[----:B------:R-:W3:Y:S04]  /*4fc80*/  LDL.LU R12, [R1+0x804] ;  /* 0x00080400010c7983 */ /* 0x000ee80000300800 */
        /* <DEDUP_REMOVED lines=50> */
[----:B------:R-:W-:-:S03]  /*4ffb0*/  @!P0 IADD3 R4, P1, R6, UR44, RZ ;  /* 0x0000002c06048c10 */ /* 0x000fc6000ff3e0ff */
[----:B------:R-:W5:Y:S04]  /*4ffc0*/  LDL.LU R185, [R1+0x96c] ;  /* 0x00096c0001b97983 */ /* 0x000f680000300800 */
[----:B------:R-:W5:Y:S04]  /*4ffd0*/  LDL.LU R184, [R1+0x970] ;  /* 0x0009700001b87983 */ /* 0x000f680000300800 */
[----:B------:R-:W5:Y:S04]  /*4ffe0*/  LDL.LU R183, [R1+0x974] ;  /* 0x0009740001b77983 */ /* 0x000f680000300800 */
[----:B------:R-:W5:Y:S01]  /*4fff0*/  LDL.LU R182, [R1+0x978] ;  /* 0x0009780001b67983 */ /* 0x000f620000300800 */
[----:B------:R-:W-:-:S03]  /*50000*/  @!P0 IADD3.X R5, R7, UR43, RZ, P1, !PT ;  /* 0x0000002b07058c10 */ /* 0x000fc60008ffe4ff */
[----:B------:R-:W5:Y:S01]  /*50010*/  LDL.LU R181, [R1+0x97c] ;  /* 0x00097c0001b57983 */ /* 0x000f620000300800 */
[----:B------:R-:W-:-:S03]  /*50020*/  ISETP.GE.AND P6, PT, R19, 0x101, PT ;  /* 0x000001011300780c */ /* 0x000fc60003fc6270 */
[----:B------:R-:W5:Y:S01]  /*50030*/  LDL.LU R180, [R1+0x980] ;  /* 0x0009800001b47983 */ /* 0x000f620000300800 */
[----:B------:R-:W-:-:S03]  /*50040*/  IMAD.U32 R10, RZ, RZ, UR10 ;  /* 0x0000000aff0a7e24 */ /* 0x000fc6000f8e00ff */
[----:B------:R-:W5:Y:S04]  /*50050*/  LDL.LU R179, [R1+0x984] ;  /* 0x0009840001b37983 */ /* 0x000f680000300800 */
[----:B------:R-:W5:Y:S01]  /*50060*/  LDL.LU R178, [R1+0x988] ;  /* 0x0009880001b27983 */ /* 0x000f620000300800 */
[----:B------:R-:W-:-:S03]  /*50070*/  USHF.L.U64.HI UR4, UR10, 0x8, UR11 ;  /* 0x000000080a047899 */ /* 0x000fc6000801020b */
[----:B------:R-:W5:Y:S01]  /*50080*/  LDL.LU R177, [R1+0x98c] ;  /* 0x00098c0001b17983 */ /* 0x000f620000300800 */
[----:B------:R-:W-:-:S03]  /*50090*/  ISETP.LT.OR P1, PT, R0, 0x1, !P6 ;  /* 0x000000010000780c */ /* 0x000fc60007721670 */
[----:B------:R-:W5:Y:S04]  /*500a0*/  LDL.LU R176, [R1+0x990] ;  /* 0x0009900001b07983 */ /* 0x000f680000300800 */
[----:B------:R-:W5:Y:S04]  /*500b0*/  LDL.LU R175, [R1+0x994] ;  /* 0x0009940001af7983 */ /* 0x000f680000300800 */
[----:B------:R-:W5:Y:S04]  /*500c0*/  LDL.LU R174, [R1+0x998] ;  /* 0x0009980001ae7983 */ /* 0x000f680000300800 */
[----:B------:R-:W5:Y:S04]  /*500d0*/  LDL.LU R173, [R1+0x99c] ;  /* 0x00099c0001ad7983 */ /* 0x000f680000300800 */
[----:B------:R0:W-:Y:S04]  /*500e0*/  @!P0 STG.E.U8 desc[UR46][R4.64+0xf9], R3 ;  /* 0x0000f90304008986 */ /* 0x0001e8000c10112e */
[----:B------:R-:W5:Y:S04]  /*500f0*/  LDL.LU R172, [R1+0x9a0] ;  /* 0x0009a00001ac7983 */ /* 0x000f680000300800 */
[----:B------:R-:W5:Y:S01]  /*50100*/  LDL.LU R171, [R1+0x9a4] ;  /* 0x0009a40001ab7983 */ /* 0x000f620000300800 */
[----:B0-----:R-:W-:-:S03]  /*50110*/  LEA R4, P0, R10, R8, 0x8 ;  /* 0x000000080a047211 */ /* 0x001fc600078040ff */
[----:B------:R-:W5:Y:S01]  /*50120*/  LDL.LU R170, [R1+0x9a8] ;  /* 0x0009a80001aa7983 */ /* 0x000f620000300800 */
[----:B------:R-:W-:-:S03]  /*50130*/  IADD3.X R5, R9, UR4, RZ, P0, !PT ;  /* 0x0000000409057c10 */ /* 0x000fc600087fe4ff */
[----:B------:R-:W5:Y:S01]  /*50140*/  LDL.LU R169, [R1+0x9ac] ;  /* 0x0009ac0001a97983 */ /* 0x000f620000300800 */
[----:B------:R-:W-:-:S03]  /*50150*/  ISETP.LT.OR P0, PT, R0, 0x2, !P6 ;  /* 0x000000020000780c */ /* 0x000fc60007701670 */
[----:B------:R-:W5:Y:S04]  /*50160*/  LDL.LU R168, [R1+0x9b0] ;  /* 0x0009b00001a87983 */ /* 0x000f680000300800 */
[----:B------:R-:W5:Y:S04]  /*50170*/  LDL.LU R167, [R1+0x9b4] ;  /* 0x0009b40001a77983 */ /* 0x000f680000300800 */
[----:B------:R-:W5:Y:S04]  /*50180*/  LDL.LU R166, [R1+0x9b8] ;  /* 0x0009b80001a67983 */ /* 0x000f680000300800 */
[----:B------:R-:W5:Y:S04]  /*50190*/  LDL.LU R165, [R1+0x9bc] ;  /* 0x0009bc0001a57983 */ /* 0x000f680000300800 */
[----:B------:R-:W5:Y:S01]  /*501a0*/  LDL.LU R163, [R1+0x9c0] ;  /* 0x0009c00001a37983 */ /* 0x000f620000300800 */
[----:B--2---:R-:W-:-:S03]  /*501b0*/  @!P1 IMAD R3, R13, R16, RZ ;  /* 0x000000100d039224 */ /* 0x004fc600078e02ff */
        /* <DEDUP_REMOVED lines=9> */
[----:B------:R3:W-:Y:S04]  /*50250*/  @!P1 STG.E.U8 desc[UR46][R4.64], R3 ;  /* 0x0000000304009986 */ /* 0x0007e8000c10112e */
[----:B------:R-:W2:Y:S04]  /*50260*/  LDL.LU R153, [R1+0x9e8] ;  /* 0x0009e80001997983 */ /* 0x000ea80000300800 */
[----:B------:R-:W2:Y:S01]  /*50270*/  LDL.LU R21, [R1+0x9ec] ;  /* 0x0009ec0001157983 */ /* 0x000ea20000300800 */
[----:B---3--:R-:W-:-:S03]  /*50280*/  @!P0 IMAD R3, R12, R16, RZ ;  /* 0x000000100c038224 */ /* 0x008fc600078e02ff */
[----:B------:R-:W3:Y:S04]  /*50290*/  LDL.LU R15, [R1+0x9f0] ;  /* 0x0009f000010f7983 */ /* 0x000ee80000300800 */
[----:B------:R-:W3:Y:S04]  /*502a0*/  LDL.LU R14, [R1+0x9f4] ;  /* 0x0009f400010e7983 */ /* 0x000ee80000300800 */
[----:B------:R-:W3:Y:S04]  /*502b0*/  LDL.LU R20, [R1+0x9f8] ;  /* 0x0009f80001147983 */ /* 0x000ee80000300800 */
[----:B------:R-:W3:Y:S04]  /*502c0*/  LDL.LU R152, [R1+0x9fc] ;  /* 0x0009fc0001987983 */ /* 0x000ee80000300800 */
[----:B------:R0:W-:Y:S04]  /*502d0*/  @!P0 STG.E.U8 desc[UR46][R4.64+0x1], R3 ;  /* 0x0000010304008986 */ /* 0x0001e8000c10112e */
[----:B0-----:R-:W4:Y:S01]  /*502e0*/  LDL.LU R3, [R1+0x808] ;  /* 0x0008080001037983 */ /* 0x001f220000300800 */
[----:B------:R-:W-:-:S02]  /*502f0*/  ISETP.LT.OR P5, PT, R0, 0x101, !P3 ;  /* 0x000001010000780c */ /* 0x000fc40005fa1670 */
[----:B------:R-:W-:-:S11]  /*50300*/  ISETP.GE.AND P2, PT, R19, 0x109, PT ;  /* 0x000001091300780c */ /* 0x000fd60003f46270 */
[----:B------:R-:W-:-:S04]  /*50310*/  @!P5 IADD3 R22, P0, R8, UR44, RZ ;  /* 0x0000002c0816dc10 */ /* 0x000fc8000ff1e0ff */
[----:B------:R-:W-:Y:S02]  /*50320*/  @!P5 IADD3.X R23, R9, UR43, RZ, P0, !PT ;  /* 0x0000002b0917dc10 */ /* 0x000fe400087fe4ff */
[----:B------:R-:W-:-:S13]  /*50330*/  ISETP.LT.OR P0, PT, R0, 0x1, !P2 ;  /* 0x000000010000780c */ /* 0x000fda0005701670 */
[----:B------:R-:W-:-:S04]  /*50340*/  @!P0 IADD3 R12, P1, R4, UR44, RZ ;  /* 0x0000002c040c8c10 */ /* 0x000fc8000ff3e0ff */
[----:B------:R-:W-:Y:S01]  /*50350*/  @!P0 IADD3.X R13, R5, UR43, RZ, P1, !PT ;  /* 0x0000002b050d8c10 */ /* 0x000fe20008ffe4ff */
[----:B----4-:R-:W-:-:S05]  /*50360*/  @!P0 IMAD R3, R3, R16, RZ ;  /* 0x0000001003038224 */ /* 0x010fca00078e02ff */
[----:B------:R0:W-:Y:S04]  /*50370*/  @!P0 STG.E.U8 desc[UR46][R12.64], R3 ;  /* 0x000000030c008986 */ /* 0x0001e8000c10112e */
[----:B0-----:R-:W4:Y:S04]  /*50380*/  LDL.LU R3, [R1+0x80c] ;  /* 0x00080c0001037983 */ /* 0x001f280000300800 */
[----:B------:R-:W5:Y:S04]  /*50390*/  LDL.LU R12, [R1+0x810] ;  /* 0x00081000010c7983 */ /* 0x000f680000300800 */
[----:B------:R-:W2:Y:S01]  /*503a0*/  LDL.LU R13, [R1+0x814] ;  /* 0x00081400010d7983 */ /* 0x000ea20000300800 */
[----:B------:R-:W-:-:S02]  /*503b0*/  ISETP.LT.OR P1, PT, R0, 0x2, !P2 ;  /* 0x000000020000780c */ /* 0x000fc40005721670 */
[----:B------:R-:W-:-:S11]  /*503c0*/  ISETP.LT.OR P0, PT, R0, 0x9, !P6 ;  /* 0x000000090000780c */ /* 0x000fd60007701670 */
[----:B------:R-:W-:-:S04]  /*503d0*/  @!P1 IADD3 R10, P5, R4, UR44, RZ ;  /* 0x0000002c040a9c10 */ /* 0x000fc8000ffbe0ff */
[----:B------:R-:W-:Y:S01]  /*503e0*/  @!P1 IADD3.X R11, R5, UR43, RZ, P5, !PT ;  /* 0x0000002b050b9c10 */ /* 0x000fe2000affe4ff */
[----:B----4-:R-:W-:-:S05]  /*503f0*/  @!P1 IMAD R3, R3, R16, RZ ;  /* 0x0000001003039224 */ /* 0x010fca00078e02ff */
[----:B------:R5:W-:Y:S02]  /*50400*/  @!P1 STG.E.U8 desc[UR46][R10.64+0x1], R3 ;  /* 0x000001030a009986 */ /* 0x000be4000c10112e */
[----:B-----5:R-:W-:-:S05]  /*50410*/  @!P0 IMAD R3, R12, R16, RZ ;  /* 0x000000100c038224 */ /* 0x020fca00078e02ff */
[----:B------:R2:W-:Y:S01]  /*50420*/  @!P0 STG.E.U8 desc[UR46][R4.64+0x8], R3 ;  /* 0x0000080304008986 */ /* 0x0005e2000c10112e */
[----:B------:R-:W-:-:S13]  /*50430*/  ISETP.LT.OR P0, PT, R0, 0xa, !P6 ;  /* 0x0000000a0000780c */ /* 0x000fda0007701670 */
[----:B--2---:R-:W-:-:S05]  /*50440*/  @!P0 IMAD R3, R13, R16, RZ ;  /* 0x000000100d038224 */ /* 0x004fca00078e02ff */
[----:B------:R0:W-:Y:S04]  /*50450*/  @!P0 STG.E.U8 desc[UR46][R4.64+0x9], R3 ;  /* 0x0000090304008986 */ /* 0x0001e8000c10112e */
[----:B0-----:R-:W2:Y:S01]  /*50460*/  LDL.LU R3, [R1+0x818] ;  /* 0x0008180001037983 */ /* 0x001ea20000300800 */
[----:B------:R-:W-:-:S13]  /*50470*/  ISETP.LT.OR P0, PT, R0, 0x9, !P2 ;  /* 0x000000090000780c */ /* 0x000fda0005701670 */
[----:B------:R-:W-:-:S04]  /*50480*/  @!P0 IADD3 R12, P1, R4, UR44, RZ ;  /* 0x0000002c040c8c10 */ /* 0x000fc8000ff3e0ff */
[----:B------:R-:W-:Y:S01]  /*50490*/  @!P0 IADD3.X R13, R5, UR43, RZ, P1, !PT ;  /* 0x0000002b050d8c10 */ /* 0x000fe20008ffe4ff */
[----:B--2---:R-:W-:-:S05]  /*504a0*/  @!P0 IMAD R3, R3, R16, RZ ;  /* 0x0000001003038224 */ /* 0x004fca00078e02ff */
[----:B------:R0:W-:Y:S04]  /*504b0*/  @!P0 STG.E.U8 desc[UR46][R12.64+0x8], R3 ;  /* 0x000008030c008986 */ /* 0x0001e8000c10112e */
[----:B0-----:R-:W2:Y:S04]  /*504c0*/  LDL.LU R3, [R1+0x81c] ;  /* 0x00081c0001037983 */ /* 0x001ea80000300800 */
[----:B------:R-:W4:Y:S04]  /*504d0*/  LDL.LU R12, [R1+0x820] ;  /* 0x00082000010c7983 */ /* 0x000f280000300800 */
[----:B------:R-:W5:Y:S01]  /*504e0*/  LDL.LU R13, [R1+0x824] ;  /* 0x00082400010d7983 */ /* 0x000f620000300800 */
[----:B------:R-:W-:-:S02]  /*504f0*/  ISETP.LT.OR P1, PT, R0, 0xa, !P2 ;  /* 0x0000000a0000780c */ /* 0x000fc40005721670 */
[----:B------:R-:W-:-:S11]  /*50500*/  ISETP.LT.OR P0, PT, R0, 0x11, !P6 ;  /* 0x000000110000780c */ /* 0x000fd60007701670 */
[----:B------:R-:W-:-:S04]  /*50510*/  @!P1 IADD3 R10, P5, R4, UR44, RZ ;  /* 0x0000002c040a9c10 */ /* 0x000fc8000ffbe0ff */
[----:B------:R-:W-:Y:S01]  /*50520*/  @!P1 IADD3.X R11, R5, UR43, RZ, P5, !PT ;  /* 0x0000002b050b9c10 */ /* 0x000fe2000affe4ff */
[----:B--2---:R-:W-:-:S05]  /*50530*/  @!P1 IMAD R3, R3, R16, RZ ;  /* 0x0000001003039224 */ /* 0x004fca00078e02ff */
[----:B------:R4:W-:Y:S02]  /*50540*/  @!P1 STG.E.U8 desc[UR46][R10.64+0x9], R3 ;  /* 0x000009030a009986 */ /* 0x0009e4000c10112e */
[----:B----4-:R-:W-:-:S05]  /*50550*/  @!P0 IMAD R3, R12, R16, RZ ;  /* 0x000000100c038224 */ /* 0x010fca00078e02ff */
[----:B------:R5:W-:Y:S01]  /*50560*/  @!P0 STG.E.U8 desc[UR46][R4.64+0x10], R3 ;  /* 0x0000100304008986 */ /* 0x000be2000c10112e */
[----:B------:R-:W-:-:S13]  /*50570*/  ISETP.LT.OR P0, PT, R0, 0x12, !P6 ;  /* 0x000000120000780c */ /* 0x000fda0007701670 */
[----:B-----5:R-:W-:-:S05]  /*50580*/  @!P0 IMAD R3, R13, R16, RZ ;  /* 0x000000100d038224 */ /* 0x020fca00078e02ff */
        /* <DEDUP_REMOVED lines=148> */
[----:B------:R-:W4:Y:S01]  /*50ed0*/  LDL.LU R13, [R1+0x8a0] ;  /* 0x0008a000010d7983 */ /* 0x000f220000300800 */
[C---:B------:R-:W-:Y:S02]  /*50ee0*/  ISETP.LT.OR P1, PT, R0.reuse, 0x4a, !P2 ;  /* 0x0000004a0000780c */ /* 0x040fe40005721670 */
        /* <DEDUP_REMOVED lines=8> */
[----:B0-----:R-:W-:Y:S02]  /*50f70*/  @!P0 IMAD R3, R235, R16, RZ ;  /* 0x00000010eb038224 */ /* 0x001fe400078e02ff */
[----:B------:R-:W2:Y:S04]  /*50f80*/  LDL.LU R235, [R1+0x6b4] ;  /* 0x0006b40001eb7983 */ /* 0x000ea80000300800 */
[----:B------:R0:W-:Y:S01]  /*50f90*/  @!P0 STG.E.U8 desc[UR46][R4.64+0x51], R3 ;  /* 0x0000510304008986 */ /* 0x0001e2000c10112e */
[----:B------:R-:W-:-:S13]  /*50fa0*/  ISETP.LT.OR P0, PT, R0, 0x51, !P2 ;  /* 0x000000510000780c */ /* 0x000fda0005701670 */
[----:B------:R-:W-:-:S04]  /*50fb0*/  @!P0 IADD3 R12, P1, R4, UR44, RZ ;  /* 0x0000002c040c8c10 */ /* 0x000fc8000ff3e0ff */
[----:B------:R-:W-:Y:S02]  /*50fc0*/  @!P0 IADD3.X R13, R5, UR43, RZ, P1, !PT ;  /* 0x0000002b050d8c10 */ /* 0x000fe40008ffe4ff */
[----:B------:R-:W-:Y:S01]  /*50fd0*/  ISETP.LT.OR P1, PT, R0, 0x52, !P2 ;  /* 0x000000520000780c */ /* 0x000fe20005721670 */
[----:B0-----:R-:W-:Y:S02]  /*50fe0*/  @!P0 IMAD R3, R234, R16, RZ ;  /* 0x00000010ea038224 */ /* 0x001fe400078e02ff */
[----:B------:R-:W4:Y:S04]  /*50ff0*/  LDL.LU R234, [R1+0x6b8] ;  /* 0x0006b80001ea7983 */ /* 0x000f280000300800 */
[----:B------:R0:W-:Y:S01]  /*51000*/  @!P0 STG.E.U8 desc[UR46][R12.64+0x50], R3 ;  /* 0x000050030c008986 */ /* 0x0001e2000c10112e */
[----:B------:R-:W-:-:S05]  /*51010*/  ISETP.LT.OR P0, PT, R0, 0x59, !P6 ;  /* 0x000000590000780c */ /* 0x000fca0007701670 */
[----:B------:R-:W-:-:S04]  /*51020*/  @!P1 IADD3 R10, P5, R4, UR44, RZ ;  /* 0x0000002c040a9c10 */ /* 0x000fc8000ffbe0ff */
[----:B------:R-:W-:Y:S01]  /*51030*/  @!P1 IADD3.X R11, R5, UR43, RZ, P5, !PT ;  /* 0x0000002b050b9c10 */ /* 0x000fe2000affe4ff */
[-C--:B0-----:R-:W-:Y:S02]  /*51040*/  @!P1 IMAD R3, R233, R16.reuse, RZ ;  /* 0x00000010e9039224 */ /* 0x081fe400078e02ff */
[----:B------:R-:W5:Y:S04]  /*51050*/  LDL.LU R233, [R1+0x6bc] ;  /* 0x0006bc0001e97983 */ /* 0x000f680000300800 */
[----:B------:R0:W-:Y:S02]  /*51060*/  @!P1 STG.E.U8 desc[UR46][R10.64+0x51], R3 ;  /* 0x000051030a009986 */ /* 0x0001e4000c10112e */
[----:B0-----:R-:W-:Y:S02]  /*51070*/  @!P0 IMAD R3, R232, R16, RZ ;  /* 0x00000010e8038224 */ /* 0x001fe400078e02ff */
[----:B------:R-:W5:Y:S04]  /*51080*/  LDL.LU R232, [R1+0x6c0] ;  /* 0x0006c00001e87983 */ /* 0x000f680000300800 */
[----:B------:R0:W-:Y:S01]  /*51090*/  @!P0 STG.E.U8 desc[UR46][R4.64+0x58], R3 ;  /* 0x0000580304008986 */ /* 0x0001e2000c10112e */
[----:B------:R-:W-:-:S13]  /*510a0*/  ISETP.LT.OR P0, PT, R0, 0x5a, !P6 ;  /* 0x0000005a0000780c */ /* 0x000fda0007701670 */
[----:B0-----:R-:W-:Y:S02]  /*510b0*/  @!P0 IMAD R3, R231, R16, RZ ;  /* 0x00000010e7038224 */ /* 0x001fe400078e02ff */
[----:B------:R-:W5:Y:S04]  /*510c0*/  LDL.LU R231, [R1+0x6c4] ;  /* 0x0006c40001e77983 */ /* 0x000f680000300800 */
[----:B------:R0:W-:Y:S01]  /*510d0*/  @!P0 STG.E.U8 desc[UR46][R4.64+0x59], R3 ;  /* 0x0000590304008986 */ /* 0x0001e2000c10112e */
[----:B------:R-:W-:-:S13]  /*510e0*/  ISETP.LT.OR P0, PT, R0, 0x59, !P2 ;  /* 0x000000590000780c */ /* 0x000fda0005701670 */
[----:B------:R-:W-:-:S04]  /*510f0*/  @!P0 IADD3 R12, P1, R4, UR44, RZ ;  /* 0x0000002c040c8c10 */ /* 0x000fc8000ff3e0ff */
[----:B------:R-:W-:Y:S02]  /*51100*/  @!P0 IADD3.X R13, R5, UR43, RZ, P1, !PT ;  /* 0x0000002b050d8c10 */ /* 0x000fe40008ffe4ff */
[----:B------:R-:W-:Y:S01]  /*51110*/  ISETP.LT.OR P1, PT, R0, 0x5a, !P2 ;  /* 0x0000005a0000780c */ /* 0x000fe20005721670 */
[----:B0-----:R-:W-:Y:S02]  /*51120*/  @!P0 IMAD R3, R230, R16, RZ ;  /* 0x00000010e6038224 */ /* 0x001fe400078e02ff */
[----:B------:R-:W5:Y:S04]  /*51130*/  LDL.LU R230, [R1+0x6c8] ;  /* 0x0006c80001e67983 */ /* 0x000f680000300800 */
        /* <DEDUP_REMOVED lines=337> */
[C---:B------:R-:W-:Y:S01]  /*52650*/  ISETP.LT.OR P1, PT, R0.reuse, 0xe2, !P2 ;  /* 0x000000e20000780c */ /* 0x040fe20005721670 */
        /* <DEDUP_REMOVED lines=46> */
[----:B0-----:R-:W-:-:S05]  /*52940*/  @!P1 IMAD R3, R21, R16, RZ ;  /* 0x0000001015039224 */ /* 0x001fca00078e02ff */
[----:B------:R3:W-:Y:S02]  /*52950*/  @!P1 STG.E.U8 desc[UR46][R10.64+0xf1], R3 ;  /* 0x0000f1030a009986 */ /* 0x0007e4000c10112e */
[----:B---3--:R-:W-:-:S05]  /*52960*/  @!P0 IMAD R3, R15, R16, RZ ;  /* 0x000000100f038224 */ /* 0x008fca00078e02ff */
[----:B------:R0:W-:Y:S01]  /*52970*/  @!P0 STG.E.U8 desc[UR46][R4.64+0xf8], R3 ;  /* 0x0000f80304008986 */ /* 0x0001e2000c10112e */
[----:B------:R-:W-:-:S13]  /*52980*/  ISETP.LT.OR P0, PT, R0, 0xfa, !P6 ;  /* 0x000000fa0000780c */ /* 0x000fda0007701670 */
[----:B0-----:R-:W-:-:S05]  /*52990*/  @!P0 IMAD R3, R14, R16, RZ ;  /* 0x000000100e038224 */ /* 0x001fca00078e02ff */
[----:B------:R0:W-:Y:S01]  /*529a0*/  @!P0 STG.E.U8 desc[UR46][R4.64+0xf9], R3 ;  /* 0x0000f90304008986 */ /* 0x0001e2000c10112e */
[----:B------:R-:W-:-:S13]  /*529b0*/  ISETP.LT.OR P0, PT, R0, 0xf9, !P2 ;  /* 0x000000f90000780c */ /* 0x000fda0005701670 */
[----:B------:R-:W-:-:S04]  /*529c0*/  @!P0 IADD3 R10, P1, R4, UR44, RZ ;  /* 0x0000002c040a8c10 */ /* 0x000fc8000ff3e0ff */
[----:B------:R-:W-:Y:S02]  /*529d0*/  @!P0 IADD3.X R11, R5, UR43, RZ, P1, !PT ;  /* 0x0000002b050b8c10 */ /* 0x000fe40008ffe4ff */
[----:B------:R-:W-:Y:S01]  /*529e0*/  ISETP.LT.OR P1, PT, R0, 0xfa, !P2 ;  /* 0x000000fa0000780c */ /* 0x000fe20005721670 */
[----:B0-----:R-:W-:-:S05]  /*529f0*/  @!P0 IMAD R3, R20, R16, RZ ;  /* 0x0000001014038224 */ /* 0x001fca00078e02ff */
[----:B------:R0:W-:Y:S07]  /*52a00*/  @!P0 STG.E.U8 desc[UR46][R10.64+0xf8], R3 ;  /* 0x0000f8030a008986 */ /* 0x0001ee000c10112e */
[----:B------:R-:W-:-:S04]  /*52a10*/  @!P1 IADD3 R14, P5, R4, UR44, RZ ;  /* 0x0000002c040e9c10 */ /* 0x000fc8000ffbe0ff */
[----:B------:R-:W-:Y:S01]  /*52a20*/  @!P1 IADD3.X R15, R5, UR43, RZ, P5, !PT ;  /* 0x0000002b050f9c10 */ /* 0x000fe2000affe4ff */
[----:B0-----:R-:W-:Y:S02]  /*52a30*/  @!P1 IMAD R3, R152, R16, RZ ;  /* 0x0000001098039224 */ /* 0x001fe400078e02ff */
[----:B------:R-:W3:Y:S04]  /*52a40*/  LDL.LU R152, [R1+0x7fc] ;  /* 0x0007fc0001987983 */ /* 0x000ee80000300800 */
[----:B------:R0:W-:Y:S04]  /*52a50*/  @!P1 STG.E.U8 desc[UR46][R14.64+0xf9], R3 ;  /* 0x0000f9030e009986 */ /* 0x0001e8000c10112e */
[----:B0-----:R-:W2:Y:S04]  /*52a60*/  LDL.LU R14, [R1+0x600] ;  /* 0x00060000010e7983 */ /* 0x001ea80000300800 */
[----:B------:R-:W4:Y:S01]  /*52a70*/  LDL.LU R15, [R1+0x604] ;  /* 0x00060400010f7983 */ /* 0x000f220000300800 */
[----:B------:R-:W-:-:S04]  /*52a80*/  ISETP.GE.AND P0, PT, R19, 0x189, PT ;  /* 0x000001891300780c */ /* 0x000fc80003f06270 */
[----:B------:R-:W-:Y:S01]  /*52a90*/  ISETP.LT.OR P6, PT, R0, 0x1, !P0 ;  /* 0x000000010000780c */ /* 0x000fe200047c1670 */
[----:B------:R-:W-:Y:S01]  /*52aa0*/  IMAD.U32 R12, RZ, RZ, UR10 ;  /* 0x0000000aff0c7e24 */ /* 0x000fe2000f8e00ff */
[----:B------:R-:W-:-:S03]  /*52ab0*/  UIMAD UR4, UR11, 0x180, URZ ;  /* 0x000001800b0478a4 */ /* 0x000fc6000f8e023f */
[----:B------:R-:W-:Y:S01]  /*52ac0*/  IMAD.WIDE.U32 R12, R12, 0x180, R8 ;  /* 0x000001800c0c7825 */ /* 0x000fe200078e0008 */
[----:B------:R-:W-:-:S03]  /*52ad0*/  ISETP.GE.AND P1, PT, R19, 0x181, PT ;  /* 0x000001811300780c */ /* 0x000fc60003f26270 */
[----:B------:R-:W-:-:S04]  /*52ae0*/  VIADD R11, R13, UR4 ;  /* 0x000000040d0b7c36 */ /* 0x000fc80008000000 */
[----:B------:R-:W-:-:S04]  /*52af0*/  @!P6 IADD3 R20, P5, R12, UR44, RZ ;  /* 0x0000002c0c14ec10 */ /* 0x000fc8000ffbe0ff */
[----:B------:R-:W-:Y:S02]  /*52b00*/  @!P6 IADD3.X R21, R11, UR43, RZ, P5, !PT ;  /* 0x0000002b0b15ec10 */ /* 0x000fe4000affe4ff */
[----:B------:R-:W-:-:S13]  /*52b10*/  ISETP.LT.OR P5, PT, R0, 0x1, !P1 ;  /* 0x000000010000780c */ /* 0x000fda0004fa1670 */
[----:B------:R-:W-:Y:S02]  /*52b20*/  @!P5 IMAD.MOV.U32 R10, RZ, RZ, R12 ;  /* 0x000000ffff0ad224 */ /* 0x000fe400078e000c */
[----:B--2---:R-:W-:-:S05]  /*52b30*/  @!P5 IMAD R3, R14, R16, RZ ;  /* 0x000000100e03d224 */ /* 0x004fca00078e02ff */
[----:B------:R4:W-:Y:S01]  /*52b40*/  @!P5 STG.E.U8 desc[UR46][R10.64], R3 ;  /* 0x000000030a00d986 */ /* 0x0009e2000c10112e */
[----:B------:R-:W-:-:S13]  /*52b50*/  ISETP.LT.OR P5, PT, R0, 0x2, !P1 ;  /* 0x000000020000780c */ /* 0x000fda0004fa1670 */
[----:B----4-:R-:W-:Y:S02]  /*52b60*/  @!P5 IMAD R3, R15, R16, RZ ;  /* 0x000000100f03d224 */ /* 0x010fe400078e02ff */
[----:B------:R-:W-:-:S05]  /*52b70*/  @!P5 IMAD.MOV.U32 R10, RZ, RZ, R12 ;  /* 0x000000ffff0ad224 */ /* 0x000fca00078e000c */
[----:B------:R0:W-:Y:S04]  /*52b80*/  @!P5 STG.E.U8 desc[UR46][R10.64+0x1], R3 ;  /* 0x000001030a00d986 */ /* 0x0001e8000c10112e */
[----:B0-----:R-:W2:Y:S01]  /*52b90*/  LDL.LU R3, [R1+0x608] ;  /* 0x0006080001037983 */ /* 0x001ea20000300800 */
[----:B------:R-:W-:Y:S02]  /*52ba0*/  ISETP.LT.OR P5, PT, R0, 0x2, !P0 ;  /* 0x000000020000780c */ /* 0x000fe400047a1670 */
[----:B------:R-:W-:Y:S01]  /*52bb0*/  LOP3.LUT R18, R18, 0xffffffdf, RZ, 0xc0, !PT ;  /* 0xffffffdf12127812 */ /* 0x000fe200078ec0ff */
[----:B--2---:R-:W-:-:S05]  /*52bc0*/  @!P6 IMAD R3, R3, R16, RZ ;  /* 0x000000100303e224 */ /* 0x004fca00078e02ff */
[----:B------:R0:W-:Y:S04]  /*52bd0*/  @!P6 STG.E.U8 desc[UR46][R20.64], R3 ;  /* 0x000000031400e986 */ /* 0x0001e8000c10112e */
[----:B0-----:R-:W2:Y:S01]  /*52be0*/  LDL.LU R3, [R1+0x60c] ;  /* 0x00060c0001037983 */ /* 0x001ea20000300800 */
[----:B------:R-:W-:Y:S02]  /*52bf0*/  @P2 LOP3.LUT R18, R18, 0x20, RZ, 0xfc, !PT ;  /* 0x0000002012122812 */ /* 0x000fe400078efcff */
[----:B------:R-:W-:-:S04]  /*52c00*/  @!P5 IADD3 R14, P2, R12, UR44, RZ ;  /* 0x0000002c0c0edc10 */ /* 0x000fc8000ff5e0ff */
[----:B------:R-:W-:Y:S01]  /*52c10*/  @!P5 IADD3.X R15, R11, UR43, RZ, P2, !PT ;  /* 0x0000002b0b0fdc10 */ /* 0x000fe200097fe4ff */
[----:B--2---:R-:W-:-:S05]  /*52c20*/  @!P5 IMAD R3, R3, R16, RZ ;  /* 0x000000100303d224 */ /* 0x004fca00078e02ff */
[----:B------:R0:W-:Y:S04]  /*52c30*/  @!P5 STG.E.U8 desc[UR46][R14.64+0x1], R3 ;  /* 0x000001030e00d986 */ /* 0x0001e8000c10112e */
[----:B0-----:R-:W2:Y:S04]  /*52c40*/  LDL.LU R14, [R1+0x610] ;  /* 0x00061000010e7983 */ /* 0x001ea80000300800 */
[----:B------:R-:W4:Y:S01]  /*52c50*/  LDL.LU R15, [R1+0x614] ;  /* 0x00061400010f7983 */ /* 0x000f220000300800 */
        /* <DEDUP_REMOVED lines=9> */
[----:B------:R-:W-:-:S13]  /*52cf0*/  ISETP.LT.OR P6, PT, R0, 0x9, !P0 ;  /* 0x000000090000780c */ /* 0x000fda00047c1670 */
[----:B------:R-:W-:-:S04]  /*52d00*/  @!P6 IADD3 R20, P2, R12, UR44, RZ ;  /* 0x0000002c0c14ec10 */ /* 0x000fc8000ff5e0ff */
[----:B------:R-:W-:Y:S01]  /*52d10*/  @!P6 IADD3.X R21, R11, UR43, RZ, P2, !PT ;  /* 0x0000002b0b15ec10 */ /* 0x000fe200097fe4ff */
        /* <DEDUP_REMOVED lines=208> */
[----:B------:R-:W-:Y:S01]  /*53a20*/  @!P5 IMAD.MOV.U32 R10, RZ, RZ, R12 ;  /* 0x000000ffff0ad224 */ /* 0x000fe200078e000c */
[----:B------:R-:W-:-:S13]  /*53a30*/  ISETP.LT.OR P6, PT, R0, 0x59, !P0 ;  /* 0x000000590000780c */ /* 0x000fda00047c1670 */
[----:B------:R-:W-:-:S04]  /*53a40*/  @!P6 IADD3 R20, P2, R12, UR44, RZ ;  /* 0x0000002c0c14ec10 */ /* 0x000fc8000ff5e0ff */
[----:B------:R-:W-:Y:S01]  /*53a50*/  @!P6 IADD3.X R21, R11, UR43, RZ, P2, !PT ;  /* 0x0000002b0b15ec10 */ /* 0x000fe200097fe4ff */
[----:B--2---:R-:W-:-:S05]  /*53a60*/  @!P5 IMAD R3, R15, R16, RZ ;  /* 0x000000100f03d224 */ /* 0x004fca00078e02ff */
[----:B------:R0:W-:Y:S01]  /*53a70*/  @!P5 STG.E.U8 desc[UR46][R10.64+0x58], R3 ;  /* 0x000058030a00d986 */ /* 0x0001e2000c10112e */
[----:B------:R-:W-:-:S13]  /*53a80*/  ISETP.LT.OR P5, PT, R0, 0x5a, !P1 ;  /* 0x0000005a0000780c */ /* 0x000fda0004fa1670 */
[----:B0-----:R-:W-:Y:S02]  /*53a90*/  @!P5 IMAD R3, R235, R16, RZ ;  /* 0x00000010eb03d224 */ /* 0x001fe400078e02ff */
[----:B------:R-:W-:-:S05]  /*53aa0*/  @!P5 IMAD.MOV.U32 R10, RZ, RZ, R12 ;  /* 0x000000ffff0ad224 */ /* 0x000fca00078e000c */
[----:B------:R0:W-:Y:S01]  /*53ab0*/  @!P5 STG.E.U8 desc[UR46][R10.64+0x59], R3 ;  /* 0x000059030a00d986 */ /* 0x0001e2000c10112e */
[----:B------:R-:W-:Y:S01]  /*53ac0*/  ISETP.LT.OR P5, PT, R0, 0x5a, !P0 ;  /* 0x0000005a0000780c */ /* 0x000fe200047a1670 */
[----:B0-----:R-:W-:-:S12]  /*53ad0*/  @!P6 IMAD R3, R234, R16, RZ ;  /* 0x00000010ea03e224 */ /* 0x001fd800078e02ff */
[----:B------:R-:W-:Y:S01]  /*53ae0*/  @!P5 IADD3 R14, P2, R12, UR44, RZ ;  /* 0x0000002c0c0edc10 */ /* 0x000fe2000ff5e0ff */
[----:B------:R5:W-:Y:S03]  /*53af0*/  @!P6 STG.E.U8 desc[UR46][R20.64+0x58], R3 ;  /* 0x000058031400e986 */ /* 0x000be6000c10112e */
[----:B------:R-:W-:Y:S01]  /*53b00*/  @!P5 IADD3.X R15, R11, UR43, RZ, P2, !PT ;  /* 0x0000002b0b0fdc10 */ /* 0x000fe200097fe4ff */
[----:B-----5:R-:W-:-:S05]  /*53b10*/  @!P5 IMAD R3, R233, R16, RZ ;  /* 0x00000010e903d224 */ /* 0x020fca00078e02ff */
[----:B------:R0:W-:Y:S01]  /*53b20*/  @!P5 STG.E.U8 desc[UR46][R14.64+0x59], R3 ;  /* 0x000059030e00d986 */ /* 0x0001e2000c10112e */
[----:B------:R-:W-:-:S13]  /*53b30*/  ISETP.LT.OR P5, PT, R0, 0x61, !P1 ;  /* 0x000000610000780c */ /* 0x000fda0004fa1670 */
[----:B0-----:R-:W-:Y:S02]  /*53b40*/  @!P5 IMAD R3, R232, R16, RZ ;  /* 0x00000010e803d224 */ /* 0x001fe400078e02ff */
[----:B------:R-:W-:-:S05]  /*53b50*/  @!P5 IMAD.MOV.U32 R10, RZ, RZ, R12 ;  /* 0x000000ffff0ad224 */ /* 0x000fca00078e000c */
[----:B------:R0:W-:Y:S01]  /*53b60*/  @!P5 STG.E.U8 desc[UR46][R10.64+0x60], R3 ;  /* 0x000060030a00d986 */ /* 0x0001e2000c10112e */
[C---:B------:R-:W-:Y:S02]  /*53b70*/  ISETP.LT.OR P5, PT, R0.reuse, 0x62, !P1 ;  /* 0x000000620000780c */ /* 0x040fe40004fa1670 */
[----:B------:R-:W-:-:S11]  /*53b80*/  ISETP.LT.OR P6, PT, R0, 0x61, !P0 ;  /* 0x000000610000780c */ /* 0x000fd600047c1670 */
[----:B0-----:R-:W-:Y:S02]  /*53b90*/  @!P5 IMAD R3, R231, R16, RZ ;  /* 0x00000010e703d224 */ /* 0x001fe400078e02ff */
[----:B------:R-:W-:-:S05]  /*53ba0*/  @!P5 IMAD.MOV.U32 R10, RZ, RZ, R12 ;  /* 0x000000ffff0ad224 */ /* 0x000fca00078e000c */
[----:B------:R0:W-:Y:S01]  /*53bb0*/  @!P5 STG.E.U8 desc[UR46][R10.64+0x61], R3 ;  /* 0x000061030a00d986 */ /* 0x0001e2000c10112e */
[----:B------:R-:W-:Y:S02]  /*53bc0*/  ISETP.LT.OR P5, PT, R0, 0x62, !P0 ;  /* 0x000000620000780c */ /* 0x000fe400047a1670 */
[----:B------:R-:W-:-:S04]  /*53bd0*/  @!P6 IADD3 R20, P2, R12, UR44, RZ ;  /* 0x0000002c0c14ec10 */ /* 0x000fc8000ff5e0ff */
[----:B------:R-:W-:Y:S01]  /*53be0*/  @!P6 IADD3.X R21, R11, UR43, RZ, P2, !PT ;  /* 0x0000002b0b15ec10 */ /* 0x000fe200097fe4ff */
[----:B0-----:R-:W-:-:S06]  /*53bf0*/  @!P6 IMAD R3, R230, R16, RZ ;  /* 0x00000010e603e224 */ /* 0x001fcc00078e02ff */
[----:B------:R-:W-:Y:S01]  /*53c00*/  @!P5 IADD3 R14, P2, R12, UR44, RZ ;  /* 0x0000002c0c0edc10 */ /* 0x000fe2000ff5e0ff */
[----:B------:R0:W-:Y:S03]  /*53c10*/  @!P6 STG.E.U8 desc[UR46][R20.64+0x60], R3 ;  /* 0x000060031400e986 */ /* 0x0001e6000c10112e */
[----:B------:R-:W-:Y:S01]  /*53c20*/  @!P5 IADD3.X R15, R11, UR43, RZ, P2, !PT ;  /* 0x0000002b0b0fdc10 */ /* 0x000fe200097fe4ff */
[----:B0-----:R-:W-:-:S05]  /*53c30*/  @!P5 IMAD R3, R229, R16, RZ ;  /* 0x00000010e503d224 */ /* 0x001fca00078e02ff */
        /* <DEDUP_REMOVED lines=324> */
[----:B------:R0:W-:Y:S04]  /*55080*/  @!P5 STG.E.U8 desc[UR46][R14.64+0xf1], R3 ;  /* 0x0000f1030e00d986 */ /* 0x0001e8000c10112e */
[----:B0-----:R-:W2:Y:S04]  /*55090*/  LDL.LU R14, [R1+0x400] ;  /* 0x00040000010e7983 */ /* 0x001ea80000300800 */
[----:B------:R-:W4:Y:S01]  /*550a0*/  LDL.LU R15, [R1+0x404] ;  /* 0x00040400010f7983 */ /* 0x000f220000300800 */
[C---:B------:R-:W-:Y:S02]  /*550b0*/  ISETP.LT.OR P5, PT, R0.reuse, 0xf9, !P1 ;  /* 0x000000f90000780c */ /* 0x040fe40004fa1670 */
[----:B------:R-:W-:-:S11]  /*550c0*/  ISETP.LT.OR P6, PT, R0, 0xf9, !P0 ;  /* 0x000000f90000780c */ /* 0x000fd600047c1670 */
[----:B------:R-:W-:Y:S02]  /*550d0*/  @!P5 IMAD R3, R155, R16, RZ ;  /* 0x000000109b03d224 */ /* 0x000fe400078e02ff */
[----:B------:R-:W-:-:S05]  /*550e0*/  @!P5 IMAD.MOV.U32 R10, RZ, RZ, R12 ;  /* 0x000000ffff0ad224 */ /* 0x000fca00078e000c */
[----:B------:R0:W-:Y:S01]  /*550f0*/  @!P5 STG.E.U8 desc[UR46][R10.64+0xf8], R3 ;  /* 0x0000f8030a00d986 */ /* 0x0001e2000c10112e */
[----:B------:R-:W-:Y:S02]  /*55100*/  ISETP.LT.OR P5, PT, R0, 0xfa, !P1 ;  /* 0x000000fa0000780c */ /* 0x000fe40004fa1670 */
[----:B------:R-:W-:-:S04]  /*55110*/  @!P6 IADD3 R20, P2, R12, UR44, RZ ;  /* 0x0000002c0c14ec10 */ /* 0x000fc8000ff5e0ff */
[----:B------:R-:W-:-:S07]  /*55120*/  @!P6 IADD3.X R21, R11, UR43, RZ, P2, !PT ;  /* 0x0000002b0b15ec10 */ /* 0x000fce00097fe4ff */
[----:B0-----:R-:W-:Y:S02]  /*55130*/  @!P5 IMAD R3, R154, R16, RZ ;  /* 0x000000109a03d224 */ /* 0x001fe400078e02ff */
[----:B------:R-:W-:-:S05]  /*55140*/  @!P5 IMAD.MOV.U32 R10, RZ, RZ, R12 ;  /* 0x000000ffff0ad224 */ /* 0x000fca00078e000c */
[----:B------:R0:W-:Y:S02]  /*55150*/  @!P5 STG.E.U8 desc[UR46][R10.64+0xf9], R3 ;  /* 0x0000f9030a00d986 */ /* 0x0001e4000c10112e */
[----:B0-----:R-:W-:-:S05]  /*55160*/  @!P6 IMAD R3, R153, R16, RZ ;  /* 0x000000109903e224 */ /* 0x001fca00078e02ff */
[----:B------:R0:W-:Y:S04]  /*55170*/  @!P6 STG.E.U8 desc[UR46][R20.64+0xf8], R3 ;  /* 0x0000f8031400e986 */ /* 0x0001e8000c10112e */
[----:B0-----:R-:W5:Y:S04]  /*55180*/  LDL.LU R20, [R1+0x410] ;  /* 0x0004100001147983 */ /* 0x001f680000300800 */
        /* <DEDUP_REMOVED lines=41> */
[----:B---3--:R-:W-:-:S03]  /*55420*/  @!P5 IMAD R3, R152, R16, RZ ;  /* 0x000000109803d224 */ /* 0x008fc600078e02ff */
[----:B------:R-:W3:Y:S04]  /*55430*/  LDL.LU R198, [R1+0x548] ;  /* 0x0005480001c67983 */ /* 0x000ee80000300800 */
[----:B------:R-:W3:Y:S04]  /*55440*/  LDL.LU R197, [R1+0x54c] ;  /* 0x00054c0001c57983 */ /* 0x000ee80000300800 */
[----:B------:R-:W3:Y:S04]  /*55450*/  LDL.LU R196, [R1+0x550] ;  /* 0x0005500001c47983 */ /* 0x000ee80000300800 */
[----:B------:R-:W3:Y:S04]  /*55460*/  LDL.LU R195, [R1+0x554] ;  /* 0x0005540001c37983 */ /* 0x000ee80000300800 */
[----:B------:R-:W3:Y:S04]  /*55470*/  LDL.LU R194, [R1+0x558] ;  /* 0x0005580001c27983 */ /* 0x000ee80000300800 */
[----:B------:R-:W3:Y:S04]  /*55480*/  LDL.LU R193, [R1+0x55c] ;  /* 0x00055c0001c17983 */ /* 0x000ee80000300800 */
[----:B------:R-:W3:Y:S04]  /*55490*/  LDL.LU R192, [R1+0x560] ;  /* 0x0005600001c07983 */ /* 0x000ee80000300800 */
[----:B------:R-:W3:Y:S04]  /*554a0*/  LDL.LU R191, [R1+0x564] ;  /* 0x0005640001bf7983 */ /* 0x000ee80000300800 */
[----:B------:R2:W-:Y:S01]  /*554b0*/  @!P5 STG.E.U8 desc[UR46][R10.64+0xf9], R3 ;  /* 0x0000f9030a00d986 */ /* 0x0005e2000c10112e */
[----:B------:R-:W-:-:S03]  /*554c0*/  ISETP.LT.OR P5, PT, R0, 0x101, !P4 ;  /* 0x000001010000780c */ /* 0x000fc600067a1670 */
        /* <DEDUP_REMOVED lines=9> */
[----:B------:R-:W3:Y:S01]  /*55560*/  LDL.LU R181, [R1+0x58c] ;  /* 0x00058c0001b57983 */ /* 0x000ee20000300800 */
        /* <DEDUP_REMOVED lines=10> */
[----:B------:R4:W-:Y:S01]  /*55610*/  @!P5 STG.E.U8 desc[UR46][R8.64+0x100], R3 ;  /* 0x000100030800d986 */ /* 0x0009e2000c10112e */
[----:B------:R-:W-:-:S03]  /*55620*/  ISETP.LT.OR P5, PT, R0, 0x102, !P4 ;  /* 0x000001020000780c */ /* 0x000fc600067a1670 */
        /* <DEDUP_REMOVED lines=10> */
[----:B----4-:R-:W-:-:S03]  /*556d0*/  @!P5 IMAD R3, R15, R16, RZ ;  /* 0x000000100f03d224 */ /* 0x010fc600078e02ff */
[----:B------:R-:W4:Y:S04]  /*556e0*/  LDL.LU R160, [R1+0x5dc] ;  /* 0x0005dc0001a07983 */ /* 0x000f280000300800 */
        /* <DEDUP_REMOVED lines=8> */
[----:B------:R0:W-:Y:S04]  /*55770*/  @!P5 STG.E.U8 desc[UR46][R8.64+0x101], R3 ;  /* 0x000101030800d986 */ /* 0x0001e8000c10112e */
[----:B0-----:R-:W5:Y:S01]  /*55780*/  LDL.LU R3, [R1+0x408] ;  /* 0x0004080001037983 */ /* 0x001f620000300800 */
[----:B------:R-:W-:-:S02]  /*55790*/  ISETP.LT.OR P2, PT, R0, 0x101, !P3 ;  /* 0x000001010000780c */ /* 0x000fc40005f41670 */
[----:B------:R-:W-:-:S11]  /*557a0*/  ISETP.LT.OR P5, PT, R0, 0x102, !P3 ;  /* 0x000001020000780c */ /* 0x000fd60005fa1670 */
[----:B-----5:R-:W-:-:S05]  /*557b0*/  @!P2 IMAD R3, R3, R16, RZ ;  /* 0x000000100303a224 */ /* 0x020fca00078e02ff */
[----:B------:R0:W-:Y:S04]  /*557c0*/  @!P2 STG.E.U8 desc[UR46][R22.64+0x100], R3 ;  /* 0x000100031600a986 */ /* 0x0001e8000c10112e */
[----:B0-----:R-:W5:Y:S01]  /*557d0*/  LDL.LU R3, [R1+0x40c] ;  /* 0x00040c0001037983 */ /* 0x001f620000300800 */
[----:B------:R-:W-:-:S03]  /*557e0*/  @!P5 IADD3 R10, P6, R8, UR44, RZ ;  /* 0x0000002c080adc10 */ /* 0x000fc6000ffde0ff */
[----:B------:R-:W3:Y:S01]  /*557f0*/  LDL.LU R22, [R1+0x4ac] ;  /* 0x0004ac0001167983 */ /* 0x000ee20000300800 */
[----:B------:R-:W-:-:S03]  /*55800*/  @!P5 IADD3.X R11, R9, UR43, RZ, P6, !PT ;  /* 0x0000002b090bdc10 */ /* 0x000fc6000b7fe4ff */
[----:B------:R-:W2:Y:S01]  /*55810*/  LDL.LU R23, [R1+0x4b0] ;  /* 0x0004b00001177983 */ /* 0x000ea20000300800 */
[----:B-----5:R-:W-:-:S05]  /*55820*/  @!P5 IMAD R3, R3, R16, RZ ;  /* 0x000000100303d224 */ /* 0x020fca00078e02ff */
[----:B------:R0:W-:Y:S01]  /*55830*/  @!P5 STG.E.U8 desc[UR46][R10.64+0x101], R3 ;  /* 0x000101030a00d986 */ /* 0x0001e2000c10112e */
[----:B------:R-:W-:-:S13]  /*55840*/  ISETP.LT.OR P5, PT, R0, 0x109, !P4 ;  /* 0x000001090000780c */ /* 0x000fda00067a1670 */
[----:B0-----:R-:W-:-:S05]  /*55850*/  @!P5 IMAD R3, R20, R16, RZ ;  /* 0x000000101403d224 */ /* 0x001fca00078e02ff */
[----:B------:R0:W-:Y:S01]  /*55860*/  @!P5 STG.E.U8 desc[UR46][R8.64+0x108], R3 ;  /* 0x000108030800d986 */ /* 0x0001e2000c10112e */
[----:B------:R-:W-:-:S13]  /*55870*/  ISETP.LT.OR P5, PT, R0, 0x10a, !P4 ;  /* 0x0000010a0000780c */ /* 0x000fda00067a1670 */
[----:B0-----:R-:W-:-:S05]  /*55880*/  @!P5 IMAD R3, R21, R16, RZ ;  /* 0x000000101503d224 */ /* 0x001fca00078e02ff */
[----:B------:R0:W-:Y:S04]  /*55890*/  @!P5 STG.E.U8 desc[UR46][R8.64+0x109], R3 ;  /* 0x000109030800d986 */ /* 0x0001e8000c10112e */
[----:B0-----:R-:W5:Y:S01]  /*558a0*/  LDL.LU R3, [R1+0x418] ;  /* 0x0004180001037983 */ /* 0x001f620000300800 */
[----:B------:R-:W-:Y:S02]  /*558b0*/  ISETP.LT.OR P6, PT, R0, 0x109, !P3 ;  /* 0x000001090000780c */ /* 0x000fe40005fc1670 */
[----:B------:R-:W-:-:S04]  /*558c0*/  LOP3.LUT R18, R18, 0xffffffbf, RZ, 0xc0, !PT ;  /* 0xffffffbf12127812 */ /* 0x000fc800078ec0ff */
[----:B------:R-:W-:-:S07]  /*558d0*/  @P1 LOP3.LUT R18, R18, 0x40, RZ, 0xfc, !PT ;  /* 0x0000004012121812 */ /* 0x000fce00078efcff */
[----:B------:R-:W-:-:S04]  /*558e0*/  @!P6 IADD3 R14, P1, R8, UR44, RZ ;  /* 0x0000002c080eec10 */ /* 0x000fc8000ff3e0ff */
[----:B------:R-:W-:Y:S01]  /*558f0*/  @!P6 IADD3.X R15, R9, UR43, RZ, P1, !PT ;  /* 0x0000002b090fec10 */ /* 0x000fe20008ffe4ff */
[----:B-----5:R-:W-:-:S05]  /*55900*/  @!P6 IMAD R3, R3, R16, RZ ;  /* 0x000000100303e224 */ /* 0x020fca00078e02ff */
[----:B------:R0:W-:Y:S04]  /*55910*/  @!P6 STG.E.U8 desc[UR46][R14.64+0x108], R3 ;  /* 0x000108030e00e986 */ /* 0x0001e8000c10112e */
[----:B0-----:R-:W5:Y:S04]  /*55920*/  LDL.LU R3, [R1+0x41c] ;  /* 0x00041c0001037983 */ /* 0x001f680000300800 */
[----:B------:R-:W4:Y:S04]  /*55930*/  LDL.LU R14, [R1+0x420] ;  /* 0x00042000010e7983 */ /* 0x000f280000300800 */
[----:B------:R-:W3:Y:S01]  /*55940*/  LDL.LU R15, [R1+0x424] ;  /* 0x00042400010f7983 */ /* 0x000ee20000300800 */
[----:B------:R-:W-:-:S13]  /*55950*/  ISETP.LT.OR P5, PT, R0, 0x10a, !P3 ;  /* 0x0000010a0000780c */ /* 0x000fda0005fa1670 */
[----:B------:R-:W-:-:S04]  /*55960*/  @!P5 IADD3 R10, P1, R8, UR44, RZ ;  /* 0x0000002c080adc10 */ /* 0x000fc8000ff3e0ff */
[----:B------:R-:W-:Y:S01]  /*55970*/  @!P5 IADD3.X R11, R9, UR43, RZ, P1, !PT ;  /* 0x0000002b090bdc10 */ /* 0x000fe20008ffe4ff */
[----:B-----5:R-:W-:-:S05]  /*55980*/  @!P5 IMAD R3, R3, R16, RZ ;  /* 0x000000100303d224 */ /* 0x020fca00078e02ff */
[----:B------:R4:W-:Y:S01]  /*55990*/  @!P5 STG.E.U8 desc[UR46][R10.64+0x109], R3 ;  /* 0x000109030a00d986 */ /* 0x0009e2000c10112e */
[----:B------:R-:W-:-:S13]  /*559a0*/  ISETP.LT.OR P5, PT, R0, 0x111, !P4 ;  /* 0x000001110000780c */ /* 0x000fda00067a1670 */
[----:B----4-:R-:W-:-:S05]  /*559b0*/  @!P5 IMAD R3, R14, R16, RZ ;  /* 0x000000100e03d224 */ /* 0x010fca00078e02ff */
[----:B------:R3:W-:Y:S01]  /*559c0*/  @!P5 STG.E.U8 desc[UR46][R8.64+0x110], R3 ;  /* 0x000110030800d986 */ /* 0x0007e2000c10112e */
[----:B------:R-:W-:-:S13]  /*559d0*/  ISETP.LT.OR P5, PT, R0, 0x112, !P4 ;  /* 0x000001120000780c */ /* 0x000fda00067a1670 */
[----:B---3--:R-:W-:-:S05]  /*559e0*/  @!P5 IMAD R3, R15, R16, RZ ;  /* 0x000000100f03d224 */ /* 0x008fca00078e02ff */
        /* <DEDUP_REMOVED lines=8> */
[----:B------:R-:W4:Y:S04]  /*55a70*/  LDL.LU R20, [R1+0x430] ;  /* 0x0004300001147983 */ /* 0x000f280000300800 */
[----:B------:R-:W5:Y:S01]  /*55a80*/  LDL.LU R21, [R1+0x434] ;  /* 0x0004340001157983 */ /* 0x000f620000300800 */
[----:B------:R-:W-:-:S13]  /*55a90*/  ISETP.LT.OR P5, PT, R0, 0x112, !P3 ;  /* 0x000001120000780c */ /* 0x000fda0005fa1670 */
[----:B------:R-:W-:-:S04]  /*55aa0*/  @!P5 IADD3 R10, P6, R8, UR44, RZ ;  /* 0x0000002c080adc10 */ /* 0x000fc8000ffde0ff */
[----:B------:R-:W-:Y:S01]  /*55ab0*/  @!P5 IADD3.X R11, R9, UR43, RZ, P6, !PT ;  /* 0x0000002b090bdc10 */ /* 0x000fe2000b7fe4ff */
[----:B---3--:R-:W-:-:S05]  /*55ac0*/  @!P5 IMAD R3, R3, R16, RZ ;  /* 0x000000100303d224 */ /* 0x008fca00078e02ff */
[----:B------:R4:W-:Y:S01]  /*55ad0*/  @!P5 STG.E.U8 desc[UR46][R10.64+0x111], R3 ;  /* 0x000111030a00d986 */ /* 0x0009e2000c10112e */
[----:B------:R-:W-:-:S13]  /*55ae0*/  ISETP.LT.OR P5, PT, R0, 0x119, !P4 ;  /* 0x000001190000780c */ /* 0x000fda00067a1670 */
[----:B----4-:R-:W-:-:S05]  /*55af0*/  @!P5 IMAD R3, R20, R16, RZ ;  /* 0x000000101403d224 */ /* 0x010fca00078e02ff */
[----:B------:R5:W-:Y:S01]  /*55b00*/  @!P5 STG.E.U8 desc[UR46][R8.64+0x118], R3 ;  /* 0x000118030800d986 */ /* 0x000be2000c10112e */
[----:B------:R-:W-:-:S13]  /*55b10*/  ISETP.LT.OR P5, PT, R0, 0x11a, !P4 ;  /* 0x0000011a0000780c */ /* 0x000fda00067a1670 */
[----:B-----5:R-:W-:-:S05]  /*55b20*/  @!P5 IMAD R3, R21, R16, RZ ;  /* 0x000000101503d224 */ /* 0x020fca00078e02ff */
        /* <DEDUP_REMOVED lines=142> */
[C---:B------:R-:W-:Y:S02]  /*56410*/  ISETP.LT.OR P1, PT, R0.reuse, 0x151, !P3 ;  /* 0x000001510000780c */ /* 0x040fe40005f21670 */
[----:B------:R-:W-:-:S11]  /*56420*/  ISETP.LT.OR P5, PT, R0, 0x152, !P3 ;  /* 0x000001520000780c */ /* 0x000fd60005fa1670 */
[C---:B------:R-:W-:Y:S02]  /*56430*/  @!P1 IADD3 R20, P2, R8.reuse, UR44, RZ ;  /* 0x0000002c08149c10 */ /* 0x040fe4000ff5e0ff */
[----:B------:R-:W-:Y:S02]  /*56440*/  @!P5 IADD3 R10, P6, R8, UR44, RZ ;  /* 0x0000002c080adc10 */ /* 0x000fe4000ffde0ff */
[C---:B------:R-:W-:Y:S02]  /*56450*/  @!P1 IADD3.X R21, R9.reuse, UR43, RZ, P2, !PT ;  /* 0x0000002b09159c10 */ /* 0x040fe400097fe4ff */
[----:B------:R-:W-:Y:S02]  /*56460*/  @!P5 IADD3.X R11, R9, UR43, RZ, P6, !PT ;  /* 0x0000002b090bdc10 */ /* 0x000fe4000b7fe4ff */
[----:B------:R-:W-:-:S13]  /*56470*/  ISETP.LT.OR P6, PT, R0, 0x159, !P3 ;  /* 0x000001590000780c */ /* 0x000fda0005fc1670 */
[----:B------:R-:W-:-:S04]  /*56480*/  @!P6 IADD3 R14, P2, R8, UR44, RZ ;  /* 0x0000002c080eec10 */ /* 0x000fc8000ff5e0ff */
[----:B------:R-:W-:Y:S01]  /*56490*/  @!P6 IADD3.X R15, R9, UR43, RZ, P2, !PT ;  /* 0x0000002b090fec10 */ /* 0x000fe200097fe4ff */
[----:B---3--:R-:W-:-:S05]  /*564a0*/  @!P1 IMAD R3, R3, R16, RZ ;  /* 0x0000001003039224 */ /* 0x008fca00078e02ff */
[----:B------:R0:W-:Y:S02]  /*564b0*/  @!P1 STG.E.U8 desc[UR46][R20.64+0x150], R3 ;  /* 0x0001500314009986 */ /* 0x0001e4000c10112e */
[----:B0-----:R-:W-:-:S05]  /*564c0*/  @!P5 IMAD R3, R22, R16, RZ ;  /* 0x000000101603d224 */ /* 0x001fca00078e02ff */
[----:B------:R2:W-:Y:S01]  /*564d0*/  @!P5 STG.E.U8 desc[UR46][R10.64+0x151], R3 ;  /* 0x000151030a00d986 */ /* 0x0005e2000c10112e */
[----:B------:R-:W-:-:S13]  /*564e0*/  ISETP.LT.OR P5, PT, R0, 0x159, !P4 ;  /* 0x000001590000780c */ /* 0x000fda00067a1670 */
[----:B--2---:R-:W-:-:S05]  /*564f0*/  @!P5 IMAD R3, R23, R16, RZ ;  /* 0x000000101703d224 */ /* 0x004fca00078e02ff */
[----:B------:R0:W-:Y:S01]  /*56500*/  @!P5 STG.E.U8 desc[UR46][R8.64+0x158], R3 ;  /* 0x000158030800d986 */ /* 0x0001e2000c10112e */
[----:B------:R-:W-:-:S13]  /*56510*/  ISETP.LT.OR P5, PT, R0, 0x15a, !P4 ;  /* 0x0000015a0000780c */ /* 0x000fda00067a1670 */
[----:B0-----:R-:W-:-:S05]  /*56520*/  @!P5 IMAD R3, R235, R16, RZ ;  /* 0x00000010eb03d224 */ /* 0x001fca00078e02ff */
[----:B------:R0:W-:Y:S01]  /*56530*/  @!P5 STG.E.U8 desc[UR46][R8.64+0x159], R3 ;  /* 0x000159030800d986 */ /* 0x0001e2000c10112e */
[----:B------:R-:W-:Y:S01]  /*56540*/  ISETP.LT.OR P5, PT, R0, 0x15a, !P3 ;  /* 0x0000015a0000780c */ /* 0x000fe20005fa1670 */
[----:B0-----:R-:W-:-:S12]  /*56550*/  @!P6 IMAD R3, R234, R16, RZ ;  /* 0x00000010ea03e224 */ /* 0x001fd800078e02ff */
[----:B------:R-:W-:Y:S01]  /*56560*/  @!P5 IADD3 R10, P1, R8, UR44, RZ ;  /* 0x0000002c080adc10 */ /* 0x000fe2000ff3e0ff */
[----:B------:R0:W-:Y:S03]  /*56570*/  @!P6 STG.E.U8 desc[UR46][R14.64+0x158], R3 ;  /* 0x000158030e00e986 */ /* 0x0001e6000c10112e */
[----:B------:R-:W-:Y:S01]  /*56580*/  @!P5 IADD3.X R11, R9, UR43, RZ, P1, !PT ;  /* 0x0000002b090bdc10 */ /* 0x000fe20008ffe4ff */
[----:B0-----:R-:W-:-:S05]  /*56590*/  @!P5 IMAD R3, R233, R16, RZ ;  /* 0x00000010e903d224 */ /* 0x001fca00078e02ff */
[----:B------:R0:W-:Y:S01]  /*565a0*/  @!P5 STG.E.U8 desc[UR46][R10.64+0x159], R3 ;  /* 0x000159030a00d986 */ /* 0x0001e2000c10112e */
[----:B------:R-:W-:-:S13]  /*565b0*/  ISETP.LT.OR P5, PT, R0, 0x161, !P4 ;  /* 0x000001610000780c */ /* 0x000fda00067a1670 */
[----:B0-----:R-:W-:-:S05]  /*565c0*/  @!P5 IMAD R3, R232, R16, RZ ;  /* 0x00000010e803d224 */ /* 0x001fca00078e02ff */
[----:B------:R0:W-:Y:S01]  /*565d0*/  @!P5 STG.E.U8 desc[UR46][R8.64+0x160], R3 ;  /* 0x000160030800d986 */ /* 0x0001e2000c10112e */
[C---:B------:R-:W-:Y:S02]  /*565e0*/  ISETP.LT.OR P5, PT, R0.reuse, 0x162, !P4 ;  /* 0x000001620000780c */ /* 0x040fe400067a1670 */
[----:B------:R-:W-:-:S11]  /*565f0*/  ISETP.LT.OR P1, PT, R0, 0x161, !P3 ;  /* 0x000001610000780c */ /* 0x000fd60005f21670 */
[----:B0-----:R-:W-:-:S05]  /*56600*/  @!P5 IMAD R3, R231, R16, RZ ;  /* 0x00000010e703d224 */ /* 0x001fca00078e02ff */
        /* <DEDUP_REMOVED lines=298> */
[C---:B------:R-:W-:Y:S02]  /*578b0*/  ISETP.LT.OR P5, PT, R0.reuse, 0x1f9, !P4 ;  /* 0x000001f90000780c */ /* 0x040fe400067a1670 */
[C---:B------:R-:W-:Y:S02]  /*578c0*/  ISETP.LT.OR P4, PT, R0.reuse, 0x1fa, !P4 ;  /* 0x000001fa0000780c */ /* 0x040fe40006781670 */
[----:B------:R-:W-:-:S09]  /*578d0*/  ISETP.LT.OR P6, PT, R0, 0x1f9, !P3 ;  /* 0x000001f90000780c */ /* 0x000fd20005fc1670 */
[----:B0-----:R-:W-:-:S05]  /*578e0*/  @!P5 IMAD R3, R155, R16, RZ ;  /* 0x000000109b03d224 */ /* 0x001fca00078e02ff */
[----:B------:R0:W-:Y:S01]  /*578f0*/  @!P5 STG.E.U8 desc[UR46][R8.64+0x1f8], R3 ;  /* 0x0001f8030800d986 */ /* 0x0001e2000c10112e */
[----:B------:R-:W-:-:S04]  /*57900*/  @!P6 IADD3 R14, P1, R8, UR44, RZ ;  /* 0x0000002c080eec10 */ /* 0x000fc8000ff3e0ff */
[----:B------:R-:W-:Y:S01]  /*57910*/  @!P6 IADD3.X R15, R9, UR43, RZ, P1, !PT ;  /* 0x0000002b090fec10 */ /* 0x000fe20008ffe4ff */
[----:B0-----:R-:W-:-:S05]  /*57920*/  @!P4 IMAD R3, R154, R16, RZ ;  /* 0x000000109a03c224 */ /* 0x001fca00078e02ff */
[----:B------:R0:W-:Y:S02]  /*57930*/  @!P4 STG.E.U8 desc[UR46][R8.64+0x1f9], R3 ;  /* 0x0001f9030800c986 */ /* 0x0001e4000c10112e */
[----:B0-----:R-:W-:-:S05]  /*57940*/  @!P6 IMAD R3, R153, R16, RZ ;  /* 0x000000109903e224 */ /* 0x001fca00078e02ff */
[----:B------:R0:W-:Y:S04]  /*57950*/  @!P6 STG.E.U8 desc[UR46][R14.64+0x1f8], R3 ;  /* 0x0001f8030e00e986 */ /* 0x0001e8000c10112e */
[----:B0-----:R-:W2:Y:S04]  /*57960*/  LDL.LU R14, [R1+0x200] ;  /* 0x00020000010e7983 */ /* 0x001ea80000300800 */
[----:B------:R-:W3:Y:S04]  /*57970*/  LDL.LU R15, [R1+0x204] ;  /* 0x00020400010f7983 */ /* 0x000ee80000300800 */
[----:B------:R-:W4:Y:S04]  /*57980*/  LDL.LU R20, [R1+0x2a4] ;  /* 0x0002a40001147983 */ /* 0x000f280000300800 */
        /* <DEDUP_REMOVED lines=20> */
[----:B------:R-:W5:Y:S01]  /*57ad0*/  LDL.LU R220, [R1+0x2f0] ;  /* 0x0002f00001dc7983 */ /* 0x000f620000300800 */
[----:B------:R-:W-:-:S03]  /*57ae0*/  ISETP.GE.AND P5, PT, R19, 0x89, PT ;  /* 0x000000891300780c */ /* 0x000fc60003fa6270 */
[----:B------:R-:W5:Y:S04]  /*57af0*/  LDL.LU R219, [R1+0x2f4] ;  /* 0x0002f40001db7983 */ /* 0x000f680000300800 */
[----:B------:R-:W5:Y:S04]  /*57b00*/  LDL.LU R218, [R1+0x2f8] ;  /* 0x0002f80001da7983 */ /* 0x000f680000300800 */
[----:B------:R-:W5:Y:S01]  /*57b10*/  LDL.LU R217, [R1+0x2fc] ;  /* 0x0002fc0001d97983 */ /* 0x000f620000300800 */
[----:B------:R-:W-:-:S03]  /*57b20*/  @!P4 IADD3.X R9, R9, UR43, RZ, P3, !PT ;  /* 0x0000002b0909cc10 */ /* 0x000fc60009ffe4ff */
        /* <DEDUP_REMOVED lines=18> */
[----:B------:R-:W5:Y:S01]  /*57c50*/  LDL.LU R200, [R1+0x340] ;  /* 0x0003400001c87983 */ /* 0x000f620000300800 */
[----:B------:R-:W-:-:S03]  /*57c60*/  @!P4 IMAD R3, R152, R16, RZ ;  /* 0x000000109803c224 */ /* 0x000fc600078e02ff */
[----:B------:R-:W5:Y:S01]  /*57c70*/  LDL.LU R199, [R1+0x344] ;  /* 0x0003440001c77983 */ /* 0x000f620000300800 */
[----:B------:R-:W-:-:S03]  /*57c80*/  @!P3 IADD3.X R11, R7, UR43, RZ, P5, !PT ;  /* 0x0000002b070bbc10 */ /* 0x000fc6000affe4ff */
[----:B------:R-:W5:Y:S01]  /*57c90*/  LDL.LU R198, [R1+0x348] ;  /* 0x0003480001c67983 */ /* 0x000f620000300800 */
[----:B------:R-:W-:-:S03]  /*57ca0*/  ISETP.GE.AND P5, PT, R19, 0x81, PT ;  /* 0x000000811300780c */ /* 0x000fc60003fa6270 */
[----:B------:R-:W5:Y:S04]  /*57cb0*/  LDL.LU R197, [R1+0x34c] ;  /* 0x00034c0001c57983 */ /* 0x000f680000300800 */
[----:B------:R-:W5:Y:S04]  /*57cc0*/  LDL.LU R196, [R1+0x350] ;  /* 0x0003500001c47983 */ /* 0x000f680000300800 */
[----:B------:R-:W5:Y:S04]  /*57cd0*/  LDL.LU R195, [R1+0x354] ;  /* 0x0003540001c37983 */ /* 0x000f680000300800 */
[----:B------:R-:W5:Y:S04]  /*57ce0*/  LDL.LU R194, [R1+0x358] ;  /* 0x0003580001c27983 */ /* 0x000f680000300800 */
[----:B------:R-:W5:Y:S04]  /*57cf0*/  LDL.LU R193, [R1+0x35c] ;  /* 0x00035c0001c17983 */ /* 0x000f680000300800 */
[----:B------:R-:W5:Y:S04]  /*57d00*/  LDL.LU R192, [R1+0x360] ;  /* 0x0003600001c07983 */ /* 0x000f680000300800 */
[----:B------:R-:W5:Y:S04]  /*57d10*/  LDL.LU R191, [R1+0x364] ;  /* 0x0003640001bf7983 */ /* 0x000f680000300800 */
[----:B------:R2:W-:Y:S01]  /*57d20*/  @!P4 STG.E.U8 desc[UR46][R8.64+0x1f9], R3 ;  /* 0x0001f9030800c986 */ /* 0x0005e2000c10112e */
        /* <DEDUP_REMOVED lines=24> */
[----:B--2---:R-:W-:-:S03]  /*57eb0*/  @!P4 IMAD R3, R14, R16, RZ ;  /* 0x000000100e03c224 */ /* 0x004fc600078e02ff */
[----:B------:R-:W2:Y:S04]  /*57ec0*/  LDL.LU R167, [R1+0x3c4] ;  /* 0x0003c40001a77983 */ /* 0x000ea80000300800 */
[----:B------:R3:W-:Y:S01]  /*57ed0*/  @!P4 STG.E.U8 desc[UR46][R6.64+0x100], R3 ;  /* 0x000100030600c986 */ /* 0x0007e2000c10112e */
[----:B------:R-:W-:-:S03]  /*57ee0*/  ISETP.LT.OR P4, PT, R0, 0x102, !P5 ;  /* 0x000001020000780c */ /* 0x000fc60006f81670 */
[----:B------:R-:W2:Y:S04]  /*57ef0*/  LDL.LU R166, [R1+0x3c8] ;  /* 0x0003c80001a67983 */ /* 0x000ea80000300800 */
[----:B------:R-:W2:Y:S04]  /*57f00*/  LDL.LU R165, [R1+0x3cc] ;  /* 0x0003cc0001a57983 */ /* 0x000ea80000300800 */
[----:B------:R-:W2:Y:S04]  /*57f10*/  LDL.LU R163, [R1+0x3d0] ;  /* 0x0003d00001a37983 */ /* 0x000ea80000300800 */
[----:B------:R-:W2:Y:S04]  /*57f20*/  LDL.LU R162, [R1+0x3d4] ;  /* 0x0003d40001a27983 */ /* 0x000ea80000300800 */
[----:B------:R-:W2:Y:S01]  /*57f30*/  LDL.LU R161, [R1+0x3d8] ;  /* 0x0003d80001a17983 */ /* 0x000ea20000300800 */
        /* <DEDUP_REMOVED lines=10> */
[----:B------:R0:W-:Y:S04]  /*57fe0*/  @!P4 STG.E.U8 desc[UR46][R6.64+0x101], R3 ;  /* 0x000101030600c986 */ /* 0x0001e8000c10112e */
[----:B0-----:R-:W4:Y:S01]  /*57ff0*/  LDL.LU R3, [R1+0x208] ;  /* 0x0002080001037983 */ /* 0x001f220000300800 */
[----:B------:R-:W-:-:S04]  /*58000*/  ISETP.GE.AND P6, PT, R19, 0x89, PT ;  /* 0x000000891300780c */ /* 0x000fc80003fc6270 */
[----:B------:R-:W-:Y:S01]  /*58010*/  ISETP.LT.OR P5, PT, R0, 0x102, !P6 ;  /* 0x000001020000780c */ /* 0x000fe200077a1670 */
[----:B----4-:R-:W-:-:S05]  /*58020*/  @!P3 IMAD R3, R3, R16, RZ ;  /* 0x000000100303b224 */ /* 0x010fca00078e02ff */
[----:B------:R0:W-:Y:S04]  /*58030*/  @!P3 STG.E.U8 desc[UR46][R10.64+0x100], R3 ;  /* 0x000100030a00b986 */ /* 0x0001e8000c10112e */
[----:B0-----:R-:W4:Y:S04]  /*58040*/  LDL.LU R3, [R1+0x20c] ;  /* 0x00020c0001037983 */ /* 0x001f280000300800 */
[----:B------:R-:W5:Y:S04]  /*58050*/  LDL.LU R10, [R1+0x210] ;  /* 0x00021000010a7983 */ /* 0x000f680000300800 */
[----:B------:R-:W2:Y:S01]  /*58060*/  LDL.LU R11, [R1+0x214] ;  /* 0x00021400010b7983 */ /* 0x000ea20000300800 */
[----:B------:R-:W-:-:S04]  /*58070*/  @!P5 IADD3 R8, P4, R6, UR44, RZ ;  /* 0x0000002c0608dc10 */ /* 0x000fc8000ff9e0ff */
[----:B------:R-:W-:Y:S01]  /*58080*/  @!P5 IADD3.X R9, R7, UR43, RZ, P4, !PT ;  /* 0x0000002b0709dc10 */ /* 0x000fe2000a7fe4ff */
[----:B----4-:R-:W-:-:S05]  /*58090*/  @!P5 IMAD R3, R3, R16, RZ ;  /* 0x000000100303d224 */ /* 0x010fca00078e02ff */
[----:B------:R5:W-:Y:S01]  /*580a0*/  @!P5 STG.E.U8 desc[UR46][R8.64+0x101], R3 ;  /* 0x000101030800d986 */ /* 0x000be2000c10112e */
[----:B------:R-:W-:-:S04]  /*580b0*/  ISETP.GE.AND P5, PT, R19, 0x81, PT ;  /* 0x000000811300780c */ /* 0x000fc80003fa6270 */
[----:B------:R-:W-:-:S13]  /*580c0*/  ISETP.LT.OR P3, PT, R0, 0x109, !P5 ;  /* 0x000001090000780c */ /* 0x000fda0006f61670 */
        /* <DEDUP_REMOVED lines=14> */
[----:B------:R-:W-:-:S04]  /*581b0*/  ISETP.GE.AND P6, PT, R19, 0x89, PT ;  /* 0x000000891300780c */ /* 0x000fc80003fc6270 */
[----:B------:R-:W-:-:S13]  /*581c0*/  ISETP.LT.OR P5, PT, R0, 0x10a, !P6 ;  /* 0x0000010a0000780c */ /* 0x000fda00077a1670 */
[----:B------:R-:W-:-:S04]  /*581d0*/  @!P5 IADD3 R8, P3, R6, UR44, RZ ;  /* 0x0000002c0608dc10 */ /* 0x000fc8000ff7e0ff */
[----:B------:R-:W-:Y:S01]  /*581e0*/  @!P5 IADD3.X R9, R7, UR43, RZ, P3, !PT ;  /* 0x0000002b0709dc10 */ /* 0x000fe20009ffe4ff */
[----:B--2---:R-:W-:-:S05]  /*581f0*/  @!P5 IMAD R3, R3, R16, RZ ;  /* 0x000000100303d224 */ /* 0x004fca00078e02ff */
[----:B------:R4:W-:Y:S01]  /*58200*/  @!P5 STG.E.U8 desc[UR46][R8.64+0x109], R3 ;  /* 0x000109030800d986 */ /* 0x0009e2000c10112e */
[----:B------:R-:W-:-:S04]  /*58210*/  ISETP.GE.AND P5, PT, R19, 0x81, PT ;  /* 0x000000811300780c */ /* 0x000fc80003fa6270 */
[----:B------:R-:W-:-:S13]  /*58220*/  ISETP.LT.OR P4, PT, R0, 0x111, !P5 ;  /* 0x000001110000780c */ /* 0x000fda0006f81670 */
        /* <DEDUP_REMOVED lines=167> */
[----:B------:R-:W-:-:S04]  /*58ca0*/  ISETP.GE.AND P6, PT, R19, 0x89, PT ;  /* 0x000000891300780c */ /* 0x000fc80003fc6270 */
[----:B------:R-:W-:-:S13]  /*58cb0*/  ISETP.LT.OR P5, PT, R0, 0x14a, !P6 ;  /* 0x0000014a0000780c */ /* 0x000fda00077a1670 */
[----:B------:R-:W-:-:S04]  /*58cc0*/  @!P5 IADD3 R8, P3, R6, UR44, RZ ;  /* 0x0000002c0608dc10 */ /* 0x000fc8000ff7e0ff */
[----:B------:R-:W-:Y:S02]  /*58cd0*/  @!P5 IADD3.X R9, R7, UR43, RZ, P3, !PT ;  /* 0x0000002b0709dc10 */ /* 0x000fe40009ffe4ff */
[----:B------:R-:W-:-:S13]  /*58ce0*/  ISETP.LT.OR P3, PT, R0, 0x151, !P6 ;  /* 0x000001510000780c */ /* 0x000fda0007761670 */
[----:B------:R-:W-:-:S04]  /*58cf0*/  @!P3 IADD3 R10, P6, R6, UR44, RZ ;  /* 0x0000002c060abc10 */ /* 0x000fc8000ffde0ff */
[----:B------:R-:W-:Y:S02]  /*58d00*/  @!P3 IADD3.X R11, R7, UR43, RZ, P6, !PT ;  /* 0x0000002b070bbc10 */ /* 0x000fe4000b7fe4ff */
[----:B------:R-:W-:Y:S01]  /*58d10*/  ISETP.GE.AND P6, PT, R19, 0x89, PT ;  /* 0x000000891300780c */ /* 0x000fe20003fc6270 */
[----:B--2---:R-:W-:-:S05]  /*58d20*/  @!P5 IMAD R3, R14, R16, RZ ;  /* 0x000000100e03d224 */ /* 0x004fca00078e02ff */
[----:B------:R4:W-:Y:S01]  /*58d30*/  @!P5 STG.E.U8 desc[UR46][R8.64+0x149], R3 ;  /* 0x000149030800d986 */ /* 0x0009e2000c10112e */
[----:B------:R-:W-:-:S04]  /*58d40*/  ISETP.GE.AND P5, PT, R19, 0x81, PT ;  /* 0x000000811300780c */ /* 0x000fc80003fa6270 */
[----:B------:R-:W-:-:S13]  /*58d50*/  ISETP.LT.OR P4, PT, R0, 0x151, !P5 ;  /* 0x000001510000780c */ /* 0x000fda0006f81670 */
[----:B----4-:R-:W-:-:S05]  /*58d60*/  @!P4 IMAD R3, R15, R16, RZ ;  /* 0x000000100f03c224 */ /* 0x010fca00078e02ff */
[----:B------:R0:W-:Y:S01]  /*58d70*/  @!P4 STG.E.U8 desc[UR46][R6.64+0x150], R3 ;  /* 0x000150030600c986 */ /* 0x0001e2000c10112e */
[C---:B------:R-:W-:Y:S02]  /*58d80*/  ISETP.LT.OR P4, PT, R0.reuse, 0x152, !P5 ;  /* 0x000001520000780c */ /* 0x040fe40006f81670 */
[----:B------:R-:W-:-:S11]  /*58d90*/  ISETP.LT.OR P5, PT, R0, 0x152, !P6 ;  /* 0x000001520000780c */ /* 0x000fd600077a1670 */
[----:B0-----:R-:W-:-:S05]  /*58da0*/  @!P4 IMAD R3, R20, R16, RZ ;  /* 0x000000101403c224 */ /* 0x001fca00078e02ff */
[----:B------:R0:W-:Y:S01]  /*58db0*/  @!P4 STG.E.U8 desc[UR46][R6.64+0x151], R3 ;  /* 0x000151030600c986 */ /* 0x0001e2000c10112e */
[----:B------:R-:W-:-:S04]  /*58dc0*/  @!P5 IADD3 R8, P4, R6, UR44, RZ ;  /* 0x0000002c0608dc10 */ /* 0x000fc8000ff9e0ff */
[----:B------:R-:W-:Y:S01]  /*58dd0*/  @!P5 IADD3.X R9, R7, UR43, RZ, P4, !PT ;  /* 0x0000002b0709dc10 */ /* 0x000fe2000a7fe4ff */
[----:B0-----:R-:W-:-:S05]  /*58de0*/  @!P3 IMAD R3, R21, R16, RZ ;  /* 0x000000101503b224 */ /* 0x001fca00078e02ff */
[----:B------:R0:W-:Y:S02]  /*58df0*/  @!P3 STG.E.U8 desc[UR46][R10.64+0x150], R3 ;  /* 0x000150030a00b986 */ /* 0x0001e4000c10112e */
[----:B0-----:R-:W-:-:S05]  /*58e00*/  @!P5 IMAD R3, R22, R16, RZ ;  /* 0x000000101603d224 */ /* 0x001fca00078e02ff */
[----:B------:R0:W-:Y:S01]  /*58e10*/  @!P5 STG.E.U8 desc[UR46][R8.64+0x151], R3 ;  /* 0x000151030800d986 */ /* 0x0001e2000c10112e */
[----:B------:R-:W-:-:S04]  /*58e20*/  ISETP.GE.AND P5, PT, R19, 0x81, PT ;  /* 0x000000811300780c */ /* 0x000fc80003fa6270 */
[C---:B------:R-:W-:Y:S02]  /*58e30*/  ISETP.LT.OR P3, PT, R0.reuse, 0x159, !P5 ;  /* 0x000001590000780c */ /* 0x040fe40006f61670 */
[----:B------:R-:W-:-:S11]  /*58e40*/  ISETP.LT.OR P4, PT, R0, 0x159, !P6 ;  /* 0x000001590000780c */ /* 0x000fd60007781670 */
[----:B0-----:R-:W-:Y:S02]  /*58e50*/  @!P3 IMAD R3, R23, R16, RZ ;  /* 0x000000101703b224 */ /* 0x001fe400078e02ff */
[----:B------:R-:W-:-:S03]  /*58e60*/  @!P4 IADD3 R14, P6, R6, UR44, RZ ;  /* 0x0000002c060ecc10 */ /* 0x000fc6000ffde0ff */
[----:B------:R0:W-:Y:S01]  /*58e70*/  @!P3 STG.E.U8 desc[UR46][R6.64+0x158], R3 ;  /* 0x000158030600b986 */ /* 0x0001e2000c10112e */
[----:B------:R-:W-:Y:S02]  /*58e80*/  ISETP.LT.OR P3, PT, R0, 0x15a, !P5 ;  /* 0x0000015a0000780c */ /* 0x000fe40006f61670 */
[----:B------:R-:W-:Y:S02]  /*58e90*/  @!P4 IADD3.X R15, R7, UR43, RZ, P6, !PT ;  /* 0x0000002b070fcc10 */ /* 0x000fe4000b7fe4ff */
[----:B------:R-:W-:-:S04]  /*58ea0*/  ISETP.GE.AND P6, PT, R19, 0x89, PT ;  /* 0x000000891300780c */ /* 0x000fc80003fc6270 */
[----:B------:R-:W-:-:S05]  /*58eb0*/  ISETP.LT.OR P5, PT, R0, 0x15a, !P6 ;  /* 0x0000015a0000780c */ /* 0x000fca00077a1670 */
[----:B0-----:R-:W-:-:S05]  /*58ec0*/  @!P3 IMAD R3, R235, R16, RZ ;  /* 0x00000010eb03b224 */ /* 0x001fca00078e02ff */
[----:B------:R0:W-:Y:S03]  /*58ed0*/  @!P3 STG.E.U8 desc[UR46][R6.64+0x159], R3 ;  /* 0x000159030600b986 */ /* 0x0001e6000c10112e */
[----:B------:R-:W-:Y:S01]  /*58ee0*/  @!P5 IADD3 R8, P3, R6, UR44, RZ ;  /* 0x0000002c0608dc10 */ /* 0x000fe2000ff7e0ff */
[----:B0-----:R-:W-:-:S03]  /*58ef0*/  @!P4 IMAD R3, R234, R16, RZ ;  /* 0x00000010ea03c224 */ /* 0x001fc600078e02ff */
[----:B------:R-:W-:Y:S02]  /*58f00*/  @!P5 IADD3.X R9, R7, UR43, RZ, P3, !PT ;  /* 0x0000002b0709dc10 */ /* 0x000fe40009ffe4ff */
        /* <DEDUP_REMOVED lines=312> */
[----:B0-----:R-:W-:-:S05]  /*5a290*/  @!P3 IMAD R3, R163, R16, RZ ;  /* 0x00000010a303b224 */ /* 0x001fca00078e02ff */
[----:B------:R0:W-:Y:S01]  /*5a2a0*/  @!P3 STG.E.U8 desc[UR46][R6.64+0x1e8], R3 ;  /* 0x0001e8030600b986 */ /* 0x0001e2000c10112e */
[----:B------:R-:W-:Y:S02]  /*5a2b0*/  ISETP.LT.OR P3, PT, R0, 0x1ea, !P5 ;  /* 0x000001ea0000780c */ /* 0x000fe40006f61670 */
[----:B------:R-:W-:-:S04]  /*5a2c0*/  @!P4 IADD3 R14, P6, R6, UR44, RZ ;  /* 0x0000002c060ecc10 */ /* 0x000fc8000ffde0ff */
[----:B------:R-:W-:Y:S02]  /*5a2d0*/  @!P4 IADD3.X R15, R7, UR43, RZ, P6, !PT ;  /* 0x0000002b070fcc10 */ /* 0x000fe4000b7fe4ff */
[----:B------:R-:W-:-:S05]  /*5a2e0*/  ISETP.GE.AND P6, PT, R19, 0x89, PT ;  /* 0x000000891300780c */ /* 0x000fca0003fc6270 */
[----:B0-----:R-:W-:-:S05]  /*5a2f0*/  @!P3 IMAD R3, R162, R16, RZ ;  /* 0x00000010a203b224 */ /* 0x001fca00078e02ff */
[----:B------:R0:W-:Y:S01]  /*5a300*/  @!P3 STG.E.U8 desc[UR46][R6.64+0x1e9], R3 ;  /* 0x0001e9030600b986 */ /* 0x0001e2000c10112e */
[----:B------:R-:W-:Y:S01]  /*5a310*/  ISETP.LT.OR P3, PT, R0, 0x1ea, !P6 ;  /* 0x000001ea0000780c */ /* 0x000fe20007761670 */
[----:B0-----:R-:W-:-:S12]  /*5a320*/  @!P4 IMAD R3, R161, R16, RZ ;  /* 0x00000010a103c224 */ /* 0x001fd800078e02ff */
[----:B------:R-:W-:Y:S01]  /*5a330*/  @!P3 IADD3 R8, P5, R6, UR44, RZ ;  /* 0x0000002c0608bc10 */ /* 0x000fe2000ffbe0ff */
[----:B------:R3:W-:Y:S03]  /*5a340*/  @!P4 STG.E.U8 desc[UR46][R14.64+0x1e8], R3 ;  /* 0x0001e8030e00c986 */ /* 0x0007e6000c10112e */
[----:B------:R-:W-:Y:S02]  /*5a350*/  @!P3 IADD3.X R9, R7, UR43, RZ, P5, !PT ;  /* 0x0000002b0709bc10 */ /* 0x000fe4000affe4ff */
[----:B------:R-:W-:Y:S01]  /*5a360*/  ISETP.GE.AND P4, PT, R19, 0x81, PT ;  /* 0x000000811300780c */ /* 0x000fe20003f86270 */
[----:B---3--:R-:W-:-:S05]  /*5a370*/  @!P3 IMAD R3, R160, R16, RZ ;  /* 0x00000010a003b224 */ /* 0x008fca00078e02ff */
[----:B------:R0:W-:Y:S01]  /*5a380*/  @!P3 STG.E.U8 desc[UR46][R8.64+0x1e9], R3 ;  /* 0x0001e9030800b986 */ /* 0x0001e2000c10112e */
        /* <DEDUP_REMOVED lines=16> */
[----:B0-----:R-:W-:-:S05]  /*5a490*/  @!P3 IMAD R3, R156, R16, RZ ;  /* 0x000000109c03b224 */ /* 0x001fca00078e02ff */
[----:B------:R0:W-:Y:S01]  /*5a4a0*/  @!P3 STG.E.U8 desc[UR46][R8.64+0x1f1], R3 ;  /* 0x0001f1030800b986 */ /* 0x0001e2000c10112e */
[C---:B------:R-:W-:Y:S02]  /*5a4b0*/  ISETP.LT.OR P3, PT, R0.reuse, 0x1f9, !P4 ;  /* 0x000001f90000780c */ /* 0x040fe40006761670 */
[----:B------:R-:W-:-:S11]  /*5a4c0*/  ISETP.LT.OR P4, PT, R0, 0x1fa, !P4 ;  /* 0x000001fa0000780c */ /* 0x000fd60006781670 */
[----:B0-----:R-:W-:-:S05]  /*5a4d0*/  @!P3 IMAD R3, R155, R16, RZ ;  /* 0x000000109b03b224 */ /* 0x001fca00078e02ff */
[----:B------:R0:W-:Y:S01]  /*5a4e0*/  @!P3 STG.E.U8 desc[UR46][R6.64+0x1f8], R3 ;  /* 0x0001f8030600b986 */ /* 0x0001e2000c10112e */
[----:B------:R-:W-:Y:S01]  /*5a4f0*/  ISETP.LT.OR P3, PT, R0, 0x1f9, !P6 ;  /* 0x000001f90000780c */ /* 0x000fe20007761670 */
[----:B0-----:R-:W-:-:S05]  /*5a500*/  @!P4 IMAD R3, R154, R16, RZ ;  /* 0x000000109a03c224 */ /* 0x001fca00078e02ff */
[----:B------:R0:W-:Y:S07]  /*5a510*/  @!P4 STG.E.U8 desc[UR46][R6.64+0x1f9], R3 ;  /* 0x0001f9030600c986 */ /* 0x0001ee000c10112e */
[----:B------:R-:W-:-:S04]  /*5a520*/  @!P3 IADD3 R8, P4, R6, UR44, RZ ;  /* 0x0000002c0608bc10 */ /* 0x000fc8000ff9e0ff */
[----:B------:R-:W-:Y:S01]  /*5a530*/  @!P3 IADD3.X R9, R7, UR43, RZ, P4, !PT ;  /* 0x0000002b0709bc10 */ /* 0x000fe2000a7fe4ff */
[----:B0-----:R-:W-:Y:S01]  /*5a540*/  @!P3 IMAD R3, R153, R16, RZ ;  /* 0x000000109903b224 */ /* 0x001fe200078e02ff */
[----:B------:R-:W-:-:S04]  /*5a550*/  ISETP.LT.OR P5, PT, R0, 0x1fa, !P6 ;  /* 0x000001fa0000780c */ /* 0x000fc800077a1670 */
[----:B------:R0:W-:Y:S01]  /*5a560*/  @!P3 STG.E.U8 desc[UR46][R8.64+0x1f8], R3 ;  /* 0x0001f8030800b986 */ /* 0x0001e2000c10112e */
[----:B------:R-:W-:-:S03]  /*5a570*/  ISETP.GE.AND P6, PT, R19, 0x101, PT ;  /* 0x000001011300780c */ /* 0x000fc60003fc6270 */
[----:B0-----:R-:W2:Y:S04]  /*5a580*/  LDL.LU R8, [R1] ;  /* 0x0000000001087983 */ /* 0x001ea80000300800 */
        /* <DEDUP_REMOVED lines=87> */
[----:B------:R-:W-:-:S03]  /*5ab00*/  @!P5 IMAD R3, R152, R16, RZ ;  /* 0x000000109803d224 */ /* 0x000fc600078e02ff */
        /* <DEDUP_REMOVED lines=8> */
[----:B------:R0:W-:Y:S04]  /*5ab90*/  @!P5 STG.E.U8 desc[UR46][R6.64+0x1f9], R3 ;  /* 0x0001f9030600d986 */ /* 0x0001e8000c10112e */
[----:B0-----:R-:W4:Y:S01]  /*5aba0*/  LDL.LU R7, [R1+0x8] ;  /* 0x0000080001077983 */ /* 0x001f220000300800 */
[----:B------:R-:W-:-:S02]  /*5abb0*/  ISETP.LT.OR P4, PT, R0, 0x102, !P6 ;  /* 0x000001020000780c */ /* 0x000fc40007781670 */
[----:B------:R-:W-:Y:S02]  /*5abc0*/  LOP3.LUT P2, RZ, R18, 0x20, RZ, 0xc0, !PT ;  /* 0x0000002012ff7812 */ /* 0x000fe4000784c0ff */
[C---:B------:R-:W-:Y:S02]  /*5abd0*/  ISETP.LT.OR P3, PT, R0.reuse, 0x101, !P6 ;  /* 0x000001010000780c */ /* 0x040fe40007761670 */
[----:B------:R-:W-:-:S07]  /*5abe0*/  ISETP.LT.OR P5, PT, R0, 0x101, !P2 ;  /* 0x000001010000780c */ /* 0x000fce00057a1670 */
[----:B---3--:R-:W-:-:S04]  /*5abf0*/  @!P4 IMAD R3, R9, R16, RZ ;  /* 0x000000100903c224 */ /* 0x008fc800078e02ff */
[----:B--2---:R-:W-:Y:S01]  /*5ac00*/  @!P3 IMAD R6, R8, R16, RZ ;  /* 0x000000100806b224 */ /* 0x004fe200078e02ff */
[----:B------:R4:W-:Y:S01]  /*5ac10*/  @!P4 STG.E.U8 desc[UR46][R4.64+0x101], R3 ;  /* 0x000101030400c986 */ /* 0x0009e2000c10112e */
[----:B------:R-:W-:-:S04]  /*5ac20*/  @!P5 IADD3 R8, P4, R4, UR44, RZ ;  /* 0x0000002c0408dc10 */ /* 0x000fc8000ff9e0ff */
[----:B------:R-:W-:Y:S01]  /*5ac30*/  @!P5 IADD3.X R9, R5, UR43, RZ, P4, !PT ;  /* 0x0000002b0509dc10 */ /* 0x000fe2000a7fe4ff */
[----:B------:R-:W-:Y:S01]  /*5ac40*/  @!P3 STG.E.U8 desc[UR46][R4.64+0x100], R6 ;  /* 0x000100060400b986 */ /* 0x000fe2000c10112e */
[----:B----4-:R-:W-:-:S05]  /*5ac50*/  @!P5 IMAD R3, R7, R16, RZ ;  /* 0x000000100703d224 */ /* 0x010fca00078e02ff */
        /* <DEDUP_REMOVED lines=155> */
[----:B------:R-:W-:Y:S01]  /*5b610*/  @!P4 STG.E.U8 desc[UR46][R4.64+0x141], R6 ;  /* 0x000141060400c986 */ /* 0x000fe2000c10112e */
[----:B------:R-:W-:-:S03]  /*5b620*/  @!P5 IADD3 R8, P4, R4, UR44, RZ ;  /* 0x0000002c0408dc10 */ /* 0x000fc6000ff9e0ff */
[----:B------:R2:W-:Y:S01]  /*5b630*/  @!P3 STG.E.U8 desc[UR46][R4.64+0x140], R3 ;  /* 0x000140030400b986 */ /* 0x0005e2000c10112e */
[----:B------:R-:W-:Y:S02]  /*5b640*/  @!P5 IADD3.X R9, R5, UR43, RZ, P4, !PT ;  /* 0x0000002b0509dc10 */ /* 0x000fe4000a7fe4ff */
[----:B------:R-:W-:Y:S01]  /*5b650*/  ISETP.LT.OR P3, PT, R0, 0x142, !P2 ;  /* 0x000001420000780c */ /* 0x000fe20005761670 */
[----:B--2---:R-:W-:-:S05]  /*5b660*/  @!P5 IMAD R3, R7, R16, RZ ;  /* 0x000000100703d224 */ /* 0x004fca00078e02ff */
[----:B------:R0:W-:Y:S04]  /*5b670*/  @!P5 STG.E.U8 desc[UR46][R8.64+0x140], R3 ;  /* 0x000140030800d986 */ /* 0x0001e8000c10112e */
[----:B0-----:R-:W2:Y:S03]  /*5b680*/  LDL.LU R9, [R1+0x98] ;  /* 0x0000980001097983 */ /* 0x001ea60000300800 */
[----:B------:R-:W-:Y:S01]  /*5b690*/  @!P3 IADD3 R6, P4, R4, UR44, RZ ;  /* 0x0000002c0406bc10 */ /* 0x000fe2000ff9e0ff */
[----:B------:R-:W-:Y:S01]  /*5b6a0*/  @!P3 IMAD R11, R11, R16, RZ ;  /* 0x000000100b0bb224 */ /* 0x000fe200078e02ff */
[----:B------:R-:W-:Y:S02]  /*5b6b0*/  ISETP.LT.OR P5, PT, R0, 0x149, !P6 ;  /* 0x000001490000780c */ /* 0x000fe400077a1670 */
[----:B------:R-:W-:-:S02]  /*5b6c0*/  @!P3 IADD3.X R7, R5, UR43, RZ, P4, !PT ;  /* 0x0000002b0507bc10 */ /* 0x000fc4000a7fe4ff */
[----:B------:R-:W-:-:S03]  /*5b6d0*/  ISETP.LT.OR P4, PT, R0, 0x14a, !P6 ;  /* 0x0000014a0000780c */ /* 0x000fc60007781670 */
[----:B------:R0:W-:Y:S01]  /*5b6e0*/  @!P3 STG.E.U8 desc[UR46][R6.64+0x141], R11 ;  /* 0x0001410b0600b986 */ /* 0x0001e2000c10112e */
[----:B------:R-:W-:-:S05]  /*5b6f0*/  ISETP.LT.OR P3, PT, R0, 0x149, !P2 ;  /* 0x000001490000780c */ /* 0x000fca0005761670 */
[----:B-----5:R-:W-:-:S04]  /*5b700*/  @!P5 IMAD R15, R15, R16, RZ ;  /* 0x000000100f0fd224 */ /* 0x020fc800078e02ff */
[----:B------:R-:W-:Y:S01]  /*5b710*/  @!P4 IMAD R19, R19, R16, RZ ;  /* 0x000000101313c224 */ /* 0x000fe200078e02ff */
[----:B------:R1:W-:Y:S01]  /*5b720*/  @!P5 STG.E.U8 desc[UR46][R4.64+0x148], R15 ;  /* 0x0001480f0400d986 */ /* 0x0003e2000c10112e */
[----:B------:R-:W-:-:S03]  /*5b730*/  ISETP.LT.OR P5, PT, R0, 0x14a, !P2 ;  /* 0x0000014a0000780c */ /* 0x000fc600057a1670 */
[----:B------:R3:W-:Y:S01]  /*5b740*/  @!P4 STG.E.U8 desc[UR46][R4.64+0x149], R19 ;  /* 0x000149130400c986 */ /* 0x0007e2000c10112e */
[----:B0-----:R-:W-:-:S04]  /*5b750*/  @!P3 IADD3 R6, P4, R4, UR44, RZ ;  /* 0x0000002c0406bc10 */ /* 0x001fc8000ff9e0ff */
[----:B------:R-:W-:-:S05]  /*5b760*/  @!P3 IADD3.X R7, R5, UR43, RZ, P4, !PT ;  /* 0x0000002b0507bc10 */ /* 0x000fca000a7fe4ff */
[----:B------:R-:W-:Y:S01]  /*5b770*/  @!P5 IADD3 R8, P4, R4, UR44, RZ ;  /* 0x0000002c0408dc10 */ /* 0x000fe2000ff9e0ff */
[-C--:B------:R-:W-:Y:S02]  /*5b780*/  @!P5 IMAD R11, R10, R16.reuse, RZ ;  /* 0x000000100a0bd224 */ /* 0x080fe400078e02ff */
[----:B--2---:R-:W-:-:S05]  /*5b790*/  @!P3 IMAD R3, R9, R16, RZ ;  /* 0x000000100903b224 */ /* 0x004fca00078e02ff */
[----:B------:R0:W-:Y:S01]  /*5b7a0*/  @!P3 STG.E.U8 desc[UR46][R6.64+0x148], R3 ;  /* 0x000148030600b986 */ /* 0x0001e2000c10112e */
[C---:B------:R-:W-:Y:S02]  /*5b7b0*/  ISETP.LT.OR P3, PT, R0.reuse, 0x151, !P6 ;  /* 0x000001510000780c */ /* 0x040fe40007761670 */
[----:B------:R-:W-:Y:S02]  /*5b7c0*/  @!P5 IADD3.X R9, R5, UR43, RZ, P4, !PT ;  /* 0x0000002b0509dc10 */ /* 0x000fe4000a7fe4ff */
[----:B------:R-:W-:-:S03]  /*5b7d0*/  ISETP.LT.OR P4, PT, R0, 0x152, !P6 ;  /* 0x000001520000780c */ /* 0x000fc60007781670 */
[----:B------:R2:W-:Y:S01]  /*5b7e0*/  @!P5 STG.E.U8 desc[UR46][R8.64+0x149], R11 ;  /* 0x0001490b0800d986 */ /* 0x0005e2000c10112e */
[----:B------:R-:W-:-:S05]  /*5b7f0*/  ISETP.LT.OR P5, PT, R0, 0x151, !P2 ;  /* 0x000001510000780c */ /* 0x000fca00057a1670 */
[----:B-1----:R-:W-:-:S05]  /*5b800*/  @!P3 IMAD R15, R14, R16, RZ ;  /* 0x000000100e0fb224 */ /* 0x002fca00078e02ff */
[----:B------:R1:W-:Y:S01]  /*5b810*/  @!P3 STG.E.U8 desc[UR46][R4.64+0x150], R15 ;  /* 0x0001500f0400b986 */ /* 0x0003e2000c10112e */
[----:B------:R-:W-:Y:S01]  /*5b820*/  ISETP.LT.OR P3, PT, R0, 0x152, !P2 ;  /* 0x000001520000780c */ /* 0x000fe20005761670 */
[----:B---3--:R-:W-:-:S05]  /*5b830*/  @!P4 IMAD R19, R20, R16, RZ ;  /* 0x000000101413c224 */ /* 0x008fca00078e02ff */
[----:B------:R3:W-:Y:S01]  /*5b840*/  @!P4 STG.E.U8 desc[UR46][R4.64+0x151], R19 ;  /* 0x000151130400c986 */ /* 0x0007e2000c10112e */
[----:B0-----:R-:W-:Y:S01]  /*5b850*/  @!P5 IADD3 R6, P4, R4, UR44, RZ ;  /* 0x0000002c0406dc10 */ /* 0x001fe2000ff9e0ff */
[----:B------:R-:W-:-:S03]  /*5b860*/  @!P5 IMAD R3, R21, R16, RZ ;  /* 0x000000101503d224 */ /* 0x000fc600078e02ff */
[C---:B------:R-:W-:Y:S02]  /*5b870*/  @!P5 IADD3.X R7, R5.reuse, UR43, RZ, P4, !PT ;  /* 0x0000002b0507dc10 */ /* 0x040fe4000a7fe4ff */
[----:B--2---:R-:W-:Y:S01]  /*5b880*/  @!P3 IADD3 R8, P4, R4, UR44, RZ ;  /* 0x0000002c0408bc10 */ /* 0x004fe2000ff9e0ff */
[----:B------:R-:W-:Y:S02]  /*5b890*/  @!P3 IMAD R11, R22, R16, RZ ;  /* 0x00000010160bb224 */ /* 0x000fe400078e02ff */
[----:B------:R0:W-:Y:S01]  /*5b8a0*/  @!P5 STG.E.U8 desc[UR46][R6.64+0x150], R3 ;  /* 0x000150030600d986 */ /* 0x0001e2000c10112e */
[----:B------:R-:W-:Y:S02]  /*5b8b0*/  @!P3 IADD3.X R9, R5, UR43, RZ, P4, !PT ;  /* 0x0000002b0509bc10 */ /* 0x000fe4000a7fe4ff */
[C---:B------:R-:W-:Y:S02]  /*5b8c0*/  ISETP.LT.OR P5, PT, R0.reuse, 0x159, !P6 ;  /* 0x000001590000780c */ /* 0x040fe400077a1670 */
[C---:B------:R-:W-:Y:S01]  /*5b8d0*/  ISETP.LT.OR P4, PT, R0.reuse, 0x15a, !P6 ;  /* 0x0000015a0000780c */ /* 0x040fe20007781670 */
[----:B------:R2:W-:Y:S01]  /*5b8e0*/  @!P3 STG.E.U8 desc[UR46][R8.64+0x151], R11 ;  /* 0x0001510b0800b986 */ /* 0x0005e2000c10112e */
[----:B------:R-:W-:-:S09]  /*5b8f0*/  ISETP.LT.OR P3, PT, R0, 0x159, !P2 ;  /* 0x000001590000780c */ /* 0x000fd20005761670 */
[-C--:B-1----:R-:W-:Y:S02]  /*5b900*/  @!P5 IMAD R15, R23, R16.reuse, RZ ;  /* 0x00000010170fd224 */ /* 0x082fe400078e02ff */
[----:B---3--:R-:W-:-:S03]  /*5b910*/  @!P4 IMAD R19, R235, R16, RZ ;  /* 0x00000010eb13c224 */ /* 0x008fc600078e02ff */
[----:B------:R1:W-:Y:S01]  /*5b920*/  @!P5 STG.E.U8 desc[UR46][R4.64+0x158], R15 ;  /* 0x0001580f0400d986 */ /* 0x0003e2000c10112e */
[----:B------:R-:W-:-:S03]  /*5b930*/  ISETP.LT.OR P5, PT, R0, 0x15a, !P2 ;  /* 0x0000015a0000780c */ /* 0x000fc600057a1670 */
[----:B------:R3:W-:Y:S01]  /*5b940*/  @!P4 STG.E.U8 desc[UR46][R4.64+0x159], R19 ;  /* 0x000159130400c986 */ /* 0x0007e2000c10112e */
[----:B0-----:R-:W-:Y:S01]  /*5b950*/  @!P3 IADD3 R6, P4, R4, UR44, RZ ;  /* 0x0000002c0406bc10 */ /* 0x001fe2000ff9e0ff */
[----:B------:R-:W-:-:S03]  /*5b960*/  @!P3 IMAD R3, R234, R16, RZ ;  /* 0x00000010ea03b224 */ /* 0x000fc600078e02ff */
[----:B------:R-:W-:-:S05]  /*5b970*/  @!P3 IADD3.X R7, R5, UR43, RZ, P4, !PT ;  /* 0x0000002b0507bc10 */ /* 0x000fca000a7fe4ff */
[----:B------:R0:W-:Y:S01]  /*5b980*/  @!P3 STG.E.U8 desc[UR46][R6.64+0x158], R3 ;  /* 0x000158030600b986 */ /* 0x0001e2000c10112e */
[----:B------:R-:W-:Y:S02]  /*5b990*/  ISETP.LT.OR P3, PT, R0, 0x161, !P6 ;  /* 0x000001610000780c */ /* 0x000fe40007761670 */
[----:B--2---:R-:W-:Y:S01]  /*5b9a0*/  @!P5 IADD3 R8, P4, R4, UR44, RZ ;  /* 0x0000002c0408dc10 */ /* 0x004fe2000ff9e0ff */
[----:B-1----:R-:W-:-:S03]  /*5b9b0*/  @!P5 IMAD R15, R233, R16, RZ ;  /* 0x00000010e90fd224 */ /* 0x002fc600078e02ff */
[----:B------:R-:W-:Y:S02]  /*5b9c0*/  @!P5 IADD3.X R9, R5, UR43, RZ, P4, !PT ;  /* 0x0000002b0509dc10 */ /* 0x000fe4000a7fe4ff */
[----:B------:R-:W-:-:S03]  /*5b9d0*/  ISETP.LT.OR P4, PT, R0, 0x162, !P6 ;  /* 0x000001620000780c */ /* 0x000fc60007781670 */
[----:B------:R1:W-:Y:S01]  /*5b9e0*/  @!P5 STG.E.U8 desc[UR46][R8.64+0x159], R15 ;  /* 0x0001590f0800d986 */ /* 0x0003e2000c10112e */
[----:B------:R-:W-:Y:S01]  /*5b9f0*/  ISETP.LT.OR P5, PT, R0, 0x161, !P2 ;  /* 0x000001610000780c */ /* 0x000fe200057a1670 */
[----:B---3--:R-:W-:-:S05]  /*5ba00*/  @!P3 IMAD R19, R232, R16, RZ ;  /* 0x00000010e813b224 */ /* 0x008fca00078e02ff */
[----:B------:R2:W-:Y:S01]  /*5ba10*/  @!P3 STG.E.U8 desc[UR46][R4.64+0x160], R19 ;  /* 0x000160130400b986 */ /* 0x0005e2000c10112e */
[----:B------:R-:W-:Y:S02]  /*5ba20*/  ISETP.LT.OR P3, PT, R0, 0x162, !P2 ;  /* 0x000001620000780c */ /* 0x000fe40005761670 */
[----:B------:R-:W-:-:S05]  /*5ba30*/  @!P4 IMAD R21, R231, R16, RZ ;  /* 0x00000010e715c224 */ /* 0x000fca00078e02ff */
[----:B------:R3:W-:Y:S01]  /*5ba40*/  @!P4 STG.E.U8 desc[UR46][R4.64+0x161], R21 ;  /* 0x000161150400c986 */ /* 0x0007e2000c10112e */
[----:B------:R-:W-:Y:S01]  /*5ba50*/  @!P5 IADD3 R10, P4, R4, UR44, RZ ;  /* 0x0000002c040adc10 */ /* 0x000fe2000ff9e0ff */
[----:B0-----:R-:W-:-:S03]  /*5ba60*/  @!P5 IMAD R3, R230, R16, RZ ;  /* 0x00000010e603d224 */ /* 0x001fc600078e02ff */
[----:B------:R-:W-:Y:S02]  /*5ba70*/  @!P5 IADD3.X R11, R5, UR43, RZ, P4, !PT ;  /* 0x0000002b050bdc10 */ /* 0x000fe4000a7fe4ff */
[----:B------:R-:W-:Y:S01]  /*5ba80*/  @!P3 IADD3 R6, P4, R4, UR44, RZ ;  /* 0x0000002c0406bc10 */ /* 0x000fe2000ff9e0ff */
[----:B-1----:R-:W-:Y:S02]  /*5ba90*/  @!P3 IMAD R15, R229, R16, RZ ;  /* 0x00000010e50fb224 */ /* 0x002fe400078e02ff */
[----:B------:R0:W-:Y:S01]  /*5baa0*/  @!P5 STG.E.U8 desc[UR46][R10.64+0x160], R3 ;  /* 0x000160030a00d986 */ /* 0x0001e2000c10112e */
[----:B------:R-:W-:Y:S02]  /*5bab0*/  @!P3 IADD3.X R7, R5, UR43, RZ, P4, !PT ;  /* 0x0000002b0507bc10 */ /* 0x000fe4000a7fe4ff */
[C---:B------:R-:W-:Y:S02]  /*5bac0*/  ISETP.LT.OR P5, PT, R0.reuse, 0x169, !P6 ;  /* 0x000001690000780c */ /* 0x040fe400077a1670 */
[C---:B------:R-:W-:Y:S01]  /*5bad0*/  ISETP.LT.OR P4, PT, R0.reuse, 0x16a, !P6 ;  /* 0x0000016a0000780c */ /* 0x040fe20007781670 */
[----:B------:R1:W-:Y:S01]  /*5bae0*/  @!P3 STG.E.U8 desc[UR46][R6.64+0x161], R15 ;  /* 0x0001610f0600b986 */ /* 0x0003e2000c10112e */
[----:B------:R-:W-:-:S09]  /*5baf0*/  ISETP.LT.OR P3, PT, R0, 0x169, !P2 ;  /* 0x000001690000780c */ /* 0x000fd20005761670 */
[-C--:B--2---:R-:W-:Y:S02]  /*5bb00*/  @!P5 IMAD R19, R228, R16.reuse, RZ ;  /* 0x00000010e413d224 */ /* 0x084fe400078e02ff */
[----:B---3--:R-:W-:-:S03]  /*5bb10*/  @!P4 IMAD R21, R227, R16, RZ ;  /* 0x00000010e315c224 */ /* 0x008fc600078e02ff */
[----:B------:R2:W-:Y:S01]  /*5bb20*/  @!P5 STG.E.U8 desc[UR46][R4.64+0x168], R19 ;  /* 0x000168130400d986 */ /* 0x0005e2000c10112e */
[----:B------:R-:W-:-:S03]  /*5bb30*/  ISETP.LT.OR P5, PT, R0, 0x16a, !P2 ;  /* 0x0000016a0000780c */ /* 0x000fc600057a1670 */
[----:B------:R3:W-:Y:S01]  /*5bb40*/  @!P4 STG.E.U8 desc[UR46][R4.64+0x169], R21 ;  /* 0x000169150400c986 */ /* 0x0007e2000c10112e */
[----:B------:R-:W-:Y:S01]  /*5bb50*/  @!P3 IADD3 R8, P4, R4, UR44, RZ ;  /* 0x0000002c0408bc10 */ /* 0x000fe2000ff9e0ff */
[----:B0-----:R-:W-:-:S03]  /*5bb60*/  @!P3 IMAD R3, R226, R16, RZ ;  /* 0x00000010e203b224 */ /* 0x001fc600078e02ff */
[----:B------:R-:W-:-:S05]  /*5bb70*/  @!P3 IADD3.X R9, R5, UR43, RZ, P4, !PT ;  /* 0x0000002b0509bc10 */ /* 0x000fca000a7fe4ff */
[----:B------:R0:W-:Y:S01]  /*5bb80*/  @!P3 STG.E.U8 desc[UR46][R8.64+0x168], R3 ;  /* 0x000168030800b986 */ /* 0x0001e2000c10112e */
[----:B------:R-:W-:Y:S02]  /*5bb90*/  ISETP.LT.OR P3, PT, R0, 0x171, !P6 ;  /* 0x000001710000780c */ /* 0x000fe40007761670 */
[----:B------:R-:W-:Y:S01]  /*5bba0*/  @!P5 IADD3 R10, P4, R4, UR44, RZ ;  /* 0x0000002c040adc10 */ /* 0x000fe2000ff9e0ff */
[----:B-1----:R-:W-:-:S03]  /*5bbb0*/  @!P5 IMAD R15, R225, R16, RZ ;  /* 0x00000010e10fd224 */ /* 0x002fc600078e02ff */
[----:B------:R-:W-:Y:S02]  /*5bbc0*/  @!P5 IADD3.X R11, R5, UR43, RZ, P4, !PT ;  /* 0x0000002b050bdc10 */ /* 0x000fe4000a7fe4ff */
[----:B------:R-:W-:-:S03]  /*5bbd0*/  ISETP.LT.OR P4, PT, R0, 0x172, !P6 ;  /* 0x000001720000780c */ /* 0x000fc60007781670 */
[----:B------:R1:W-:Y:S01]  /*5bbe0*/  @!P5 STG.E.U8 desc[UR46][R10.64+0x169], R15 ;  /* 0x0001690f0a00d986 */ /* 0x0003e2000c10112e */
[----:B------:R-:W-:Y:S01]  /*5bbf0*/  ISETP.LT.OR P5, PT, R0, 0x171, !P2 ;  /* 0x000001710000780c */ /* 0x000fe200057a1670 */
[----:B--2---:R-:W-:-:S05]  /*5bc00*/  @!P3 IMAD R19, R224, R16, RZ ;  /* 0x00000010e013b224 */ /* 0x004fca00078e02ff */
[----:B------:R2:W-:Y:S01]  /*5bc10*/  @!P3 STG.E.U8 desc[UR46][R4.64+0x170], R19 ;  /* 0x000170130400b986 */ /* 0x0005e2000c10112e */
[----:B------:R-:W-:Y:S02]  /*5bc20*/  ISETP.LT.OR P3, PT, R0, 0x172, !P2 ;  /* 0x000001720000780c */ /* 0x000fe40005761670 */
[----:B---3--:R-:W-:-:S05]  /*5bc30*/  @!P4 IMAD R21, R223, R16, RZ ;  /* 0x00000010df15c224 */ /* 0x008fca00078e02ff */
        /* <DEDUP_REMOVED lines=33> */
[----:B0-----:R-:W-:Y:S01]  /*5be50*/  @!P5 IADD3 R6, P4, R4, UR44, RZ ;  /* 0x0000002c0406dc10 */ /* 0x001fe2000ff9e0ff */
[----:B------:R-:W-:-:S03]  /*5be60*/  @!P5 IMAD R3, R214, R16, RZ ;  /* 0x00000010d603d224 */ /* 0x000fc600078e02ff */
        /* <DEDUP_REMOVED lines=218> */
[----:B------:R-:W-:Y:S01]  /*5cc10*/  @!P3 STG.E.U8 desc[UR46][R4.64+0x1f0], R19 ;  /* 0x0001f0130400b986 */ /* 0x000fe2000c10112e */
[----:B------:R-:W-:Y:S02]  /*5cc20*/  ISETP.LT.OR P3, PT, R0, 0x1f2, !P2 ;  /* 0x000001f20000780c */ /* 0x000fe40005761670 */
[----:B---3--:R-:W-:-:S05]  /*5cc30*/  @!P4 IMAD R21, R158, R16, RZ ;  /* 0x000000109e15c224 */ /* 0x008fca00078e02ff */
[----:B------:R2:W-:Y:S01]  /*5cc40*/  @!P4 STG.E.U8 desc[UR46][R4.64+0x1f1], R21 ;  /* 0x0001f1150400c986 */ /* 0x0005e2000c10112e */
[----:B0-----:R-:W-:Y:S01]  /*5cc50*/  @!P5 IADD3 R6, P4, R4, UR44, RZ ;  /* 0x0000002c0406dc10 */ /* 0x001fe2000ff9e0ff */
[----:B------:R-:W-:-:S03]  /*5cc60*/  @!P5 IMAD R3, R157, R16, RZ ;  /* 0x000000109d03d224 */ /* 0x000fc600078e02ff */
[----:B------:R-:W-:Y:S02]  /*5cc70*/  @!P5 IADD3.X R7, R5, UR43, RZ, P4, !PT ;  /* 0x0000002b0507dc10 */ /* 0x000fe4000a7fe4ff */
[----:B------:R-:W-:-:S04]  /*5cc80*/  @!P3 IADD3 R8, P4, R4, UR44, RZ ;  /* 0x0000002c0408bc10 */ /* 0x000fc8000ff9e0ff */
[----:B------:R-:W-:Y:S02]  /*5cc90*/  @!P3 IADD3.X R9, R5, UR43, RZ, P4, !PT ;  /* 0x0000002b0509bc10 */ /* 0x000fe4000a7fe4ff */
[C---:B------:R-:W-:Y:S01]  /*5cca0*/  ISETP.LT.OR P4, PT, R0.reuse, 0x1f9, !P2 ;  /* 0x000001f90000780c */ /* 0x040fe20005781670 */
[----:B------:R0:W-:Y:S01]  /*5ccb0*/  @!P5 STG.E.U8 desc[UR46][R6.64+0x1f0], R3 ;  /* 0x0001f0030600d986 */ /* 0x0001e2000c10112e */
[C---:B------:R-:W-:Y:S02]  /*5ccc0*/  ISETP.LT.OR P5, PT, R0.reuse, 0x1f9, !P6 ;  /* 0x000001f90000780c */ /* 0x040fe400077a1670 */
[----:B------:R-:W-:Y:S01]  /*5ccd0*/  ISETP.LT.OR P6, PT, R0, 0x1fa, !P6 ;  /* 0x000001fa0000780c */ /* 0x000fe200077c1670 */
[----:B-1----:R-:W-:Y:S01]  /*5cce0*/  @!P3 IMAD R15, R156, R16, RZ ;  /* 0x000000109c0fb224 */ /* 0x002fe200078e02ff */
[----:B------:R-:W-:Y:S02]  /*5ccf0*/  ISETP.LT.OR P2, PT, R0, 0x1fa, !P2 ;  /* 0x000001fa0000780c */ /* 0x000fe40005741670 */
[----:B------:R-:W-:-:S02]  /*5cd00*/  LOP3.LUT P1, RZ, R18, 0x40, RZ, 0xc0, !PT ;  /* 0x0000004012ff7812 */ /* 0x000fc4000782c0ff */
[----:B------:R1:W-:Y:S03]  /*5cd10*/  @!P3 STG.E.U8 desc[UR46][R8.64+0x1f1], R15 ;  /* 0x0001f10f0800b986 */ /* 0x0003e6000c10112e */
[----:B------:R-:W-:Y:S01]  /*5cd20*/  @!P4 IADD3 R10, P3, R4, UR44, RZ ;  /* 0x0000002c040acc10 */ /* 0x000fe2000ff7e0ff */
[-C--:B--2---:R-:W-:Y:S02]  /*5cd30*/  @!P4 IMAD R21, R153, R16.reuse, RZ ;  /* 0x000000109915c224 */ /* 0x084fe400078e02ff */
[-C--:B------:R-:W-:Y:S01]  /*5cd40*/  @!P5 IMAD R19, R155, R16.reuse, RZ ;  /* 0x000000109b13d224 */ /* 0x080fe200078e02ff */
[----:B------:R-:W-:Y:S01]  /*5cd50*/  @!P4 IADD3.X R11, R5, UR43, RZ, P3, !PT ;  /* 0x0000002b050bcc10 */ /* 0x000fe20009ffe4ff */
[----:B0-----:R-:W-:Y:S01]  /*5cd60*/  @!P6 IMAD R3, R154, R16, RZ ;  /* 0x000000109a03e224 */ /* 0x001fe200078e02ff */
[----:B------:R-:W-:Y:S02]  /*5cd70*/  ISETP.LT.OR P3, PT, R0, 0x101, !P1 ;  /* 0x000001010000780c */ /* 0x000fe40004f61670 */
[----:B------:R-:W-:Y:S04]  /*5cd80*/  @!P5 STG.E.U8 desc[UR46][R4.64+0x1f8], R19 ;  /* 0x0001f8130400d986 */ /* 0x000fe8000c10112e */
[----:B------:R0:W-:Y:S01]  /*5cd90*/  @!P6 STG.E.U8 desc[UR46][R4.64+0x1f9], R3 ;  /* 0x0001f9030400e986 */ /* 0x0001e2000c10112e */
[----:B------:R-:W-:-:S03]  /*5cda0*/  @!P2 IADD3 R6, P5, R4, UR44, RZ ;  /* 0x0000002c0406ac10 */ /* 0x000fc6000ffbe0ff */
[----:B------:R-:W-:Y:S01]  /*5cdb0*/  @!P4 STG.E.U8 desc[UR46][R10.64+0x1f8], R21 ;  /* 0x0001f8150a00c986 */ /* 0x000fe2000c10112e */
[C---:B------:R-:W-:Y:S02]  /*5cdc0*/  ISETP.LT.OR P4, PT, R0.reuse, 0x101, !P0 ;  /* 0x000001010000780c */ /* 0x040fe40004781670 */
[----:B------:R-:W-:Y:S01]  /*5cdd0*/  ISETP.LT.OR P6, PT, R0, 0x102, !P1 ;  /* 0x000001020000780c */ /* 0x000fe20004fc1670 */
[-C--:B-1----:R-:W-:Y:S01]  /*5cde0*/  @!P2 IMAD R9, R152, R16.reuse, RZ ;  /* 0x000000109809a224 */ /* 0x082fe200078e02ff */
[----:B------:R-:W-:Y:S01]  /*5cdf0*/  @!P2 IADD3.X R7, R5, UR43, RZ, P5, !PT ;  /* 0x0000002b0507ac10 */ /* 0x000fe2000affe4ff */
[----:B------:R-:W-:Y:S02]  /*5ce00*/  VIADD R13, R13, UR4 ;  /* 0x000000040d0d7c36 */ /* 0x000fe40008000000 */
[-C--:B------:R-:W-:Y:S01]  /*5ce10*/  @!P3 IMAD R15, R24, R16.reuse, RZ ;  /* 0x00000010180fb224 */ /* 0x080fe200078e02ff */
[----:B------:R-:W-:Y:S01]  /*5ce20*/  ISETP.LT.OR P5, PT, R0, 0x102, !P0 ;  /* 0x000001020000780c */ /* 0x000fe200047a1670 */
[----:B------:R1:W-:Y:S04]  /*5ce30*/  @!P2 STG.E.U8 desc[UR46][R6.64+0x1f9], R9 ;  /* 0x0001f9090600a986 */ /* 0x0003e8000c10112e */
[----:B------:R2:W-:Y:S01]  /*5ce40*/  @!P3 STG.E.U8 desc[UR46][R12.64+0x100], R15 ;  /* 0x0001000f0c00b986 */ /* 0x0005e2000c10112e */
[----:B0-----:R-:W-:Y:S01]  /*5ce50*/  @!P4 IADD3 R4, P3, R12, UR44, RZ ;  /* 0x0000002c0c04cc10 */ /* 0x001fe2000ff7e0ff */
[-C--:B------:R-:W-:Y:S01]  /*5ce60*/  @!P6 IMAD R25, R25, R16.reuse, RZ ;  /* 0x000000101919e224 */ /* 0x080fe200078e02ff */
[----:B------:R-:W-:Y:S01]  /*5ce70*/  ISETP.LT.OR P2, PT, R0, 0x109, !P1 ;  /* 0x000001090000780c */ /* 0x000fe20004f41670 */
[----:B------:R-:W-:Y:S01]  /*5ce80*/  @!P4 IMAD R3, R26, R16, RZ ;  /* 0x000000101a03c224 */ /* 0x000fe200078e02ff */
[----:B------:R-:W-:Y:S01]  /*5ce90*/  @!P4 IADD3.X R5, R13, UR43, RZ, P3, !PT ;  /* 0x0000002b0d05cc10 */ /* 0x000fe20009ffe4ff */
[----:B-1----:R-:W-:-:S02]  /*5cea0*/  @!P6 IMAD.MOV.U32 R6, RZ, RZ, R12 ;  /* 0x000000ffff06e224 */ /* 0x002fc400078e000c */
[----:B------:R-:W-:Y:S01]  /*5ceb0*/  @!P6 IMAD.MOV.U32 R7, RZ, RZ, R13 ;  /* 0x000000ffff07e224 */ /* 0x000fe200078e000d */
[----:B------:R-:W-:-:S04]  /*5cec0*/  ISETP.LT.OR P3, PT, R0, 0x109, !P0 ;  /* 0x000001090000780c */ /* 0x000fc80004761670 */
[----:B------:R-:W-:Y:S01]  /*5ced0*/  @!P6 STG.E.U8 desc[UR46][R6.64+0x101], R25 ;  /* 0x000101190600e986 */ /* 0x000fe2000c10112e */
[----:B------:R-:W-:-:S03]  /*5cee0*/  @!P5 IADD3 R8, P6, R12, UR44, RZ ;  /* 0x0000002c0c08dc10 */ /* 0x000fc6000ffde0ff */
[----:B------:R0:W-:Y:S01]  /*5cef0*/  @!P4 STG.E.U8 desc[UR46][R4.64+0x100], R3 ;  /* 0x000100030400c986 */ /* 0x0001e2000c10112e */
[----:B------:R-:W-:Y:S01]  /*5cf00*/  ISETP.LT.OR P4, PT, R0, 0x10a, !P1 ;  /* 0x0000010a0000780c */ /* 0x000fe20004f81670 */
[-C--:B------:R-:W-:Y:S01]  /*5cf10*/  @!P5 IMAD R27, R27, R16.reuse, RZ ;  /* 0x000000101b1bd224 */ /* 0x080fe200078e02ff */
[----:B------:R-:W-:Y:S01]  /*5cf20*/  @!P5 IADD3.X R9, R13, UR43, RZ, P6, !PT ;  /* 0x0000002b0d09dc10 */ /* 0x000fe2000b7fe4ff */
[----:B--2---:R-:W-:Y:S01]  /*5cf30*/  @!P2 IMAD R15, R28, R16, RZ ;  /* 0x000000101c0fa224 */ /* 0x004fe200078e02ff */
[----:B------:R-:W-:-:S03]  /*5cf40*/  @!P3 IADD3 R10, P6, R12, UR44, RZ ;  /* 0x0000002c0c0abc10 */ /* 0x000fc6000ffde0ff */
[----:B------:R-:W-:Y:S01]  /*5cf50*/  @!P5 STG.E.U8 desc[UR46][R8.64+0x101], R27 ;  /* 0x0001011b0800d986 */ /* 0x000fe2000c10112e */
[----:B------:R-:W-:Y:S01]  /*5cf60*/  ISETP.LT.OR P5, PT, R0, 0x10a, !P0 ;  /* 0x0000010a0000780c */ /* 0x000fe200047a1670 */
[----:B0-----:R-:W-:Y:S02]  /*5cf70*/  @!P2 IMAD.MOV.U32 R4, RZ, RZ, R12 ;  /* 0x000000ffff04a224 */ /* 0x001fe400078e000c */
[----:B------:R-:W-:Y:S01]  /*5cf80*/  @!P2 IMAD.MOV.U32 R5, RZ, RZ, R13 ;  /* 0x000000ffff05a224 */ /* 0x000fe200078e000d */
[----:B------:R-:W-:Y:S01]  /*5cf90*/  @!P3 IADD3.X R11, R13, UR43, RZ, P6, !PT ;  /* 0x0000002b0d0bbc10 */ /* 0x000fe2000b7fe4ff */
[----:B------:R-:W-:-:S03]  /*5cfa0*/  @!P4 IMAD R29, R29, R16, RZ ;  /* 0x000000101d1dc224 */ /* 0x000fc600078e02ff */
[----:B------:R0:W-:Y:S01]  /*5cfb0*/  @!P2 STG.E.U8 desc[UR46][R4.64+0x108], R15 ;  /* 0x0001080f0400a986 */ /* 0x0001e2000c10112e */
[----:B------:R-:W-:Y:S01]  /*5cfc0*/  @!P3 IMAD R3, R30, R16, RZ ;  /* 0x000000101e03b224 */ /* 0x000fe200078e02ff */
[----:B------:R-:W-:Y:S01]  /*5cfd0*/  ISETP.LT.OR P2, PT, R0, 0x111, !P1 ;  /* 0x000001110000780c */ /* 0x000fe20004f41670 */
[----:B0-----:R-:W-:Y:S02]  /*5cfe0*/  @!P4 IMAD.MOV.U32 R4, RZ, RZ, R12 ;  /* 0x000000ffff04c224 */ /* 0x001fe400078e000c */
[----:B------:R-:W-:-:S05]  /*5cff0*/  @!P4 IMAD.MOV.U32 R5, RZ, RZ, R13 ;  /* 0x000000ffff05c224 */ /* 0x000fca00078e000d */
[----:B------:R0:W-:Y:S04]  /*5d000*/  @!P4 STG.E.U8 desc[UR46][R4.64+0x109], R29 ;  /* 0x0001091d0400c986 */ /* 0x0001e8000c10112e */
[----:B------:R1:W-:Y:S01]  /*5d010*/  @!P3 STG.E.U8 desc[UR46][R10.64+0x108], R3 ;  /* 0x000108030a00b986 */ /* 0x0003e2000c10112e */
[----:B------:R-:W-:Y:S02]  /*5d020*/  ISETP.LT.OR P3, PT, R0, 0x111, !P0 ;  /* 0x000001110000780c */ /* 0x000fe40004761670 */
[----:B------:R-:W-:Y:S02]  /*5d030*/  @!P5 IADD3 R6, P4, R12, UR44, RZ ;  /* 0x0000002c0c06dc10 */ /* 0x000fe4000ff9e0ff */
[----:B------:R-:W-:Y:S01]  /*5d040*/  ISETP.LT.OR P6, PT, R0, 0x112, !P1 ;  /* 0x000001120000780c */ /* 0x000fe20004fc1670 */
[-C--:B------:R-:W-:Y:S01]  /*5d050*/  @!P5 IMAD R31, R31, R16.reuse, RZ ;  /* 0x000000101f1fd224 */ /* 0x080fe200078e02ff */
[----:B------:R-:W-:Y:S01]  /*5d060*/  @!P5 IADD3.X R7, R13, UR43, RZ, P4, !PT ;  /* 0x0000002b0d07dc10 */ /* 0x000fe2000a7fe4ff */
[----:B------:R-:W-:Y:S01]  /*5d070*/  @!P2 IMAD R15, R32, R16, RZ ;  /* 0x00000010200fa224 */ /* 0x000fe200078e02ff */
[----:B------:R-:W-:Y:S01]  /*5d080*/  ISETP.LT.OR P4, PT, R0, 0x112, !P0 ;  /* 0x000001120000780c */ /* 0x000fe20004781670 */
[----:B0-----:R-:W-:-:S02]  /*5d090*/  @!P2 IMAD.MOV.U32 R4, RZ, RZ, R12 ;  /* 0x000000ffff04a224 */ /* 0x001fc400078e000c */
[----:B------:R-:W-:Y:S01]  /*5d0a0*/  @!P2 IMAD.MOV.U32 R5, RZ, RZ, R13 ;  /* 0x000000ffff05a224 */ /* 0x000fe200078e000d */
[----:B------:R-:W-:Y:S01]  /*5d0b0*/  @!P5 STG.E.U8 desc[UR46][R6.64+0x109], R31 ;  /* 0x0001091f0600d986 */ /* 0x000fe2000c10112e */
[----:B------:R-:W-:Y:S01]  /*5d0c0*/  @!P3 IADD3 R8, P5, R12, UR44, RZ ;  /* 0x0000002c0c08bc10 */ /* 0x000fe2000ffbe0ff */
[-C--:B-1----:R-:W-:Y:S02]  /*5d0d0*/  @!P3 IMAD R3, R34, R16.reuse, RZ ;  /* 0x000000102203b224 */ /* 0x082fe400078e02ff */
[----:B------:R0:W-:Y:S01]  /*5d0e0*/  @!P2 STG.E.U8 desc[UR46][R4.64+0x110], R15 ;  /* 0x0001100f0400a986 */ /* 0x0001e2000c10112e */
[----:B------:R-:W-:Y:S01]  /*5d0f0*/  @!P6 IMAD R33, R33, R16, RZ ;  /* 0x000000102121e224 */ /* 0x000fe200078e02ff */
[C---:B------:R-:W-:Y:S02]  /*5d100*/  ISETP.LT.OR P2, PT, R0.reuse, 0x119, !P1 ;  /* 0x000001190000780c */ /* 0x040fe40004f41670 */
[----:B------:R-:W-:Y:S02]  /*5d110*/  @!P3 IADD3.X R9, R13, UR43, RZ, P5, !PT ;  /* 0x0000002b0d09bc10 */ /* 0x000fe4000affe4ff */
[----:B------:R-:W-:Y:S01]  /*5d120*/  ISETP.LT.OR P5, PT, R0, 0x119, !P0 ;  /* 0x000001190000780c */ /* 0x000fe200047a1670 */
[----:B0-----:R-:W-:-:S02]  /*5d130*/  @!P6 IMAD.MOV.U32 R4, RZ, RZ, R12 ;  /* 0x000000ffff04e224 */ /* 0x001fc400078e000c */
[----:B------:R-:W-:-:S05]  /*5d140*/  @!P6 IMAD.MOV.U32 R5, RZ, RZ, R13 ;  /* 0x000000ffff05e224 */ /* 0x000fca00078e000d */
[----:B------:R0:W-:Y:S01]  /*5d150*/  @!P6 STG.E.U8 desc[UR46][R4.64+0x111], R33 ;  /* 0x000111210400e986 */ /* 0x0001e2000c10112e */
[----:B------:R-:W-:-:S03]  /*5d160*/  @!P4 IADD3 R6, P6, R12, UR44, RZ ;  /* 0x0000002c0c06cc10 */ /* 0x000fc6000ffde0ff */
[----:B------:R1:W-:Y:S01]  /*5d170*/  @!P3 STG.E.U8 desc[UR46][R8.64+0x110], R3 ;  /* 0x000110030800b986 */ /* 0x0003e2000c10112e */
[----:B------:R-:W-:Y:S01]  /*5d180*/  ISETP.LT.OR P3, PT, R0, 0x11a, !P1 ;  /* 0x0000011a0000780c */ /* 0x000fe20004f61670 */
[-C--:B------:R-:W-:Y:S01]  /*5d190*/  @!P4 IMAD R35, R35, R16.reuse, RZ ;  /* 0x000000102323c224 */ /* 0x080fe200078e02ff */
[----:B------:R-:W-:Y:S01]  /*5d1a0*/  @!P4 IADD3.X R7, R13, UR43, RZ, P6, !PT ;  /* 0x0000002b0d07cc10 */ /* 0x000fe2000b7fe4ff */
[----:B------:R-:W-:Y:S02]  /*5d1b0*/  @!P2 IMAD R15, R36, R16, RZ ;  /* 0x00000010240fa224 */ /* 0x000fe400078e02ff */
[----:B0-----:R-:W-:Y:S02]  /*5d1c0*/  @!P2 IMAD.MOV.U32 R4, RZ, RZ, R12 ;  /* 0x000000ffff04a224 */ /* 0x001fe400078e000c */
[----:B------:R-:W-:Y:S01]  /*5d1d0*/  @!P4 STG.E.U8 desc[UR46][R6.64+0x111], R35 ;  /* 0x000111230600c986 */ /* 0x000fe2000c10112e */
[----:B------:R-:W-:Y:S01]  /*5d1e0*/  @!P2 IMAD.MOV.U32 R5, RZ, RZ, R13 ;  /* 0x000000ffff05a224 */ /* 0x000fe200078e000d */
[----:B------:R-:W-:-:S02]  /*5d1f0*/  ISETP.LT.OR P4, PT, R0, 0x11a, !P0 ;  /* 0x0000011a0000780c */ /* 0x000fc40004781670 */
[----:B------:R-:W-:Y:S02]  /*5d200*/  @!P5 IADD3 R10, P6, R12, UR44, RZ ;  /* 0x0000002c0c0adc10 */ /* 0x000fe4000ffde0ff */
[-C--:B------:R-:W-:Y:S01]  /*5d210*/  @!P3 IMAD R37, R37, R16.reuse, RZ ;  /* 0x000000102525b224 */ /* 0x080fe200078e02ff */
[----:B------:R0:W-:Y:S01]  /*5d220*/  @!P2 STG.E.U8 desc[UR46][R4.64+0x118], R15 ;  /* 0x0001180f0400a986 */ /* 0x0001e2000c10112e */
[----:B-1----:R-:W-:Y:S01]  /*5d230*/  @!P5 IMAD R3, R38, R16, RZ ;  /* 0x000000102603d224 */ /* 0x002fe200078e02ff */
[----:B------:R-:W-:Y:S02]  /*5d240*/  @!P5 IADD3.X R11, R13, UR43, RZ, P6, !PT ;  /* 0x0000002b0d0bdc10 */ /* 0x000fe4000b7fe4ff */
[C---:B------:R-:W-:Y:S01]  /*5d250*/  ISETP.LT.OR P2, PT, R0.reuse, 0x121, !P1 ;  /* 0x000001210000780c */ /* 0x040fe20004f41670 */
[----:B0-----:R-:W-:Y:S02]  /*5d260*/  @!P3 IMAD.MOV.U32 R4, RZ, RZ, R12 ;  /* 0x000000ffff04b224 */ /* 0x001fe400078e000c */
[----:B------:R-:W-:Y:S01]  /*5d270*/  @!P3 IMAD.MOV.U32 R5, RZ, RZ, R13 ;  /* 0x000000ffff05b224 */ /* 0x000fe200078e000d */
[----:B------:R-:W-:-:S04]  /*5d280*/  ISETP.LT.OR P6, PT, R0, 0x122, !P1 ;  /* 0x000001220000780c */ /* 0x000fc80004fc1670 */
[----:B------:R0:W-:Y:S01]  /*5d290*/  @!P3 STG.E.U8 desc[UR46][R4.64+0x119], R37 ;  /* 0x000119250400b986 */ /* 0x0001e2000c10112e */
[----:B------:R-:W-:-:S03]  /*5d2a0*/  ISETP.LT.OR P3, PT, R0, 0x121, !P0 ;  /* 0x000001210000780c */ /* 0x000fc60004761670 */
[----:B------:R1:W-:Y:S01]  /*5d2b0*/  @!P5 STG.E.U8 desc[UR46][R10.64+0x118], R3 ;  /* 0x000118030a00d986 */ /* 0x0003e2000c10112e */
[----:B------:R-:W-:Y:S01]  /*5d2c0*/  @!P4 IADD3 R6, P5, R12, UR44, RZ ;  /* 0x0000002c0c06cc10 */ /* 0x000fe2000ffbe0ff */
[----:B------:R-:W-:-:S03]  /*5d2d0*/  @!P4 IMAD R39, R39, R16, RZ ;  /* 0x000000102727c224 */ /* 0x000fc600078e02ff */
[----:B------:R-:W-:Y:S01]  /*5d2e0*/  @!P4 IADD3.X R7, R13, UR43, RZ, P5, !PT ;  /* 0x0000002b0d07cc10 */ /* 0x000fe2000affe4ff */
[-C--:B------:R-:W-:Y:S01]  /*5d2f0*/  @!P2 IMAD R15, R40, R16.reuse, RZ ;  /* 0x00000010280fa224 */ /* 0x080fe200078e02ff */
[----:B------:R-:W-:Y:S01]  /*5d300*/  ISETP.LT.OR P5, PT, R0, 0x122, !P0 ;  /* 0x000001220000780c */ /* 0x000fe200047a1670 */
[----:B0-----:R-:W-:Y:S02]  /*5d310*/  @!P2 IMAD.MOV.U32 R4, RZ, RZ, R12 ;  /* 0x000000ffff04a224 */ /* 0x001fe400078e000c */
[----:B------:R-:W-:Y:S01]  /*5d320*/  @!P2 IMAD.MOV.U32 R5, RZ, RZ, R13 ;  /* 0x000000ffff05a224 */ /* 0x000fe200078e000d */
[----:B------:R-:W-:Y:S01]  /*5d330*/  @!P4 STG.E.U8 desc[UR46][R6.64+0x119], R39 ;  /* 0x000119270600c986 */ /* 0x000fe2000c10112e */
[----:B------:R-:W-:Y:S01]  /*5d340*/  @!P3 IADD3 R8, P4, R12, UR44, RZ ;  /* 0x0000002c0c08bc10 */ /* 0x000fe2000ff9e0ff */
[-C--:B------:R-:W-:Y:S02]  /*5d350*/  @!P6 IMAD R41, R41, R16.reuse, RZ ;  /* 0x000000102929e224 */ /* 0x080fe400078e02ff */
[----:B------:R0:W-:Y:S01]  /*5d360*/  @!P2 STG.E.U8 desc[UR46][R4.64+0x120], R15 ;  /* 0x0001200f0400a986 */ /* 0x0001e2000c10112e */
[----:B------:R-:W-:Y:S01]  /*5d370*/  ISETP.LT.OR P2, PT, R0, 0x129, !P1 ;  /* 0x000001290000780c */ /* 0x000fe20004f41670 */
[----:B-1----:R-:W-:Y:S01]  /*5d380*/  @!P3 IMAD R3, R42, R16, RZ ;  /* 0x000000102a03b224 */ /* 0x002fe200078e02ff */
[----:B------:R-:W-:-:S02]  /*5d390*/  @!P3 IADD3.X R9, R13, UR43, RZ, P4, !PT ;  /* 0x0000002b0d09bc10 */ /* 0x000fc4000a7fe4ff */
[----:B------:R-:W-:Y:S01]  /*5d3a0*/  ISETP.LT.OR P4, PT, R0, 0x129, !P0 ;  /* 0x000001290000780c */ /* 0x000fe20004781670 */
[----:B0-----:R-:W-:Y:S02]  /*5d3b0*/  @!P6 IMAD.MOV.U32 R4, RZ, RZ, R12 ;  /* 0x000000ffff04e224 */ /* 0x001fe400078e000c */
        /* <DEDUP_REMOVED lines=487> */
[-C--:B------:R-:W-:Y:S01]  /*5f230*/  @!P2 IMAD R15, R140, R16.reuse, RZ ;  /* 0x000000108c0fa224 */ /* 0x080fe200078e02ff */
[C---:B------:R-:W-:Y:S01]  /*5f240*/  ISETP.LT.OR P6, PT, R0.reuse, 0x1ea, !P0 ;  /* 0x000001ea0000780c */ /* 0x040fe200047c1670 */
[----:B0-----:R-:W-:Y:S02]  /*5f250*/  @!P2 IMAD.MOV.U32 R4, RZ, RZ, R12 ;  /* 0x000000ffff04a224 */ /* 0x001fe400078e000c */
[----:B------:R-:W-:Y:S01]  /*5f260*/  @!P2 IMAD.MOV.U32 R5, RZ, RZ, R13 ;  /* 0x000000ffff05a224 */ /* 0x000fe200078e000d */
[----:B------:R-:W-:Y:S01]  /*5f270*/  @!P5 STG.E.U8 desc[UR46][R6.64+0x1e1], R139 ;  /* 0x0001e18b0600d986 */ /* 0x000fe2000c10112e */
[----:B------:R-:W-:Y:S01]  /*5f280*/  ISETP.LT.OR P5, PT, R0, 0x1f1, !P1 ;  /* 0x000001f10000780c */ /* 0x000fe20004fa1670 */
[----:B------:R-:W-:-:S02]  /*5f290*/  @!P4 IMAD R141, R141, R16, RZ ;  /* 0x000000108d8dc224 */ /* 0x000fc400078e02ff */
[----:B------:R0:W-:Y:S01]  /*5f2a0*/  @!P2 STG.E.U8 desc[UR46][R4.64+0x1e8], R15 ;  /* 0x0001e80f0400a986 */ /* 0x0001e2000c10112e */
[----:B-1----:R-:W-:Y:S01]  /*5f2b0*/  @!P3 IADD3 R8, P2, R12, UR44, RZ ;  /* 0x0000002c0c08bc10 */ /* 0x002fe2000ff5e0ff */
[----:B------:R-:W-:-:S03]  /*5f2c0*/  @!P3 IMAD R3, R142, R16, RZ ;  /* 0x000000108e03b224 */ /* 0x000fc600078e02ff */
[----:B------:R-:W-:Y:S02]  /*5f2d0*/  @!P3 IADD3.X R9, R13, UR43, RZ, P2, !PT ;  /* 0x0000002b0d09bc10 */ /* 0x000fe400097fe4ff */
[----:B------:R-:W-:Y:S01]  /*5f2e0*/  ISETP.LT.OR P2, PT, R0, 0x1f2, !P1 ;  /* 0x000001f20000780c */ /* 0x000fe20004f41670 */
[----:B0-----:R-:W-:Y:S02]  /*5f2f0*/  @!P4 IMAD.MOV.U32 R4, RZ, RZ, R12 ;  /* 0x000000ffff04c224 */ /* 0x001fe400078e000c */
[----:B------:R-:W-:-:S05]  /*5f300*/  @!P4 IMAD.MOV.U32 R5, RZ, RZ, R13 ;  /* 0x000000ffff05c224 */ /* 0x000fca00078e000d */
[----:B------:R0:W-:Y:S01]  /*5f310*/  @!P4 STG.E.U8 desc[UR46][R4.64+0x1e9], R141 ;  /* 0x0001e98d0400c986 */ /* 0x0001e2000c10112e */
[----:B------:R-:W-:Y:S01]  /*5f320*/  @!P6 IADD3 R10, P4, R12, UR44, RZ ;  /* 0x0000002c0c0aec10 */ /* 0x000fe2000ff9e0ff */
[-C--:B------:R-:W-:Y:S02]  /*5f330*/  @!P6 IMAD R143, R143, R16.reuse, RZ ;  /* 0x000000108f8fe224 */ /* 0x080fe400078e02ff */
[----:B------:R-:W-:Y:S01]  /*5f340*/  @!P3 STG.E.U8 desc[UR46][R8.64+0x1e8], R3 ;  /* 0x0001e8030800b986 */ /* 0x000fe2000c10112e */
[----:B------:R-:W-:Y:S01]  /*5f350*/  @!P6 IADD3.X R11, R13, UR43, RZ, P4, !PT ;  /* 0x0000002b0d0bec10 */ /* 0x000fe2000a7fe4ff */
[-C--:B------:R-:W-:Y:S01]  /*5f360*/  @!P5 IMAD R15, R144, R16.reuse, RZ ;  /* 0x00000010900fd224 */ /* 0x080fe200078e02ff */
[----:B------:R-:W-:Y:S01]  /*5f370*/  ISETP.LT.OR P3, PT, R0, 0x1f1, !P0 ;  /* 0x000001f10000780c */ /* 0x000fe20004761670 */
[----:B0-----:R-:W-:Y:S02]  /*5f380*/  @!P5 IMAD.MOV.U32 R4, RZ, RZ, R12 ;  /* 0x000000ffff04d224 */ /* 0x001fe400078e000c */
[----:B------:R-:W-:Y:S01]  /*5f390*/  @!P5 IMAD.MOV.U32 R5, RZ, RZ, R13 ;  /* 0x000000ffff05d224 */ /* 0x000fe200078e000d */
[----:B------:R-:W-:Y:S01]  /*5f3a0*/  @!P6 STG.E.U8 desc[UR46][R10.64+0x1e9], R143 ;  /* 0x0001e98f0a00e986 */ /* 0x000fe2000c10112e */
[----:B------:R-:W-:-:S03]  /*5f3b0*/  @!P2 IMAD R145, R145, R16, RZ ;  /* 0x000000109191a224 */ /* 0x000fc600078e02ff */
[----:B------:R0:W-:Y:S01]  /*5f3c0*/  @!P5 STG.E.U8 desc[UR46][R4.64+0x1f0], R15 ;  /* 0x0001f00f0400d986 */ /* 0x0001e2000c10112e */
[C---:B------:R-:W-:Y:S02]  /*5f3d0*/  ISETP.LT.OR P5, PT, R0.reuse, 0x1f2, !P0 ;  /* 0x000001f20000780c */ /* 0x040fe400047a1670 */
[C---:B------:R-:W-:Y:S02]  /*5f3e0*/  ISETP.LT.OR P6, PT, R0.reuse, 0x1f9, !P0 ;  /* 0x000001f90000780c */ /* 0x040fe400047c1670 */
[C---:B------:R-:W-:Y:S02]  /*5f3f0*/  ISETP.LT.OR P0, PT, R0.reuse, 0x1fa, !P0 ;  /* 0x000001fa0000780c */ /* 0x040fe40004701670 */
[C---:B------:R-:W-:Y:S01]  /*5f400*/  ISETP.LT.OR P4, PT, R0.reuse, 0x1f9, !P1 ;  /* 0x000001f90000780c */ /* 0x040fe20004f81670 */
[----:B0-----:R-:W-:Y:S02]  /*5f410*/  @!P2 IMAD.MOV.U32 R4, RZ, RZ, R12 ;  /* 0x000000ffff04a224 */ /* 0x001fe400078e000c */
[----:B------:R-:W-:Y:S01]  /*5f420*/  @!P2 IMAD.MOV.U32 R5, RZ, RZ, R13 ;  /* 0x000000ffff05a224 */ /* 0x000fe200078e000d */
[----:B------:R-:W-:-:S04]  /*5f430*/  ISETP.LT.OR P1, PT, R0, 0x1fa, !P1 ;  /* 0x000001fa0000780c */ /* 0x000fc80004f21670 */
[----:B------:R0:W-:Y:S01]  /*5f440*/  @!P2 STG.E.U8 desc[UR46][R4.64+0x1f1], R145 ;  /* 0x0001f1910400a986 */ /* 0x0001e2000c10112e */
[----:B------:R-:W-:Y:S01]  /*5f450*/  @!P3 IADD3 R6, P2, R12, UR44, RZ ;  /* 0x0000002c0c06bc10 */ /* 0x000fe2000ff5e0ff */
[----:B------:R-:W-:-:S03]  /*5f460*/  @!P3 IMAD R3, R146, R16, RZ ;  /* 0x000000109203b224 */ /* 0x000fc600078e02ff */
[----:B------:R-:W-:Y:S02]  /*5f470*/  @!P3 IADD3.X R7, R13, UR43, RZ, P2, !PT ;  /* 0x0000002b0d07bc10 */ /* 0x000fe400097fe4ff */
[C---:B------:R-:W-:Y:S01]  /*5f480*/  @!P5 IADD3 R8, P2, R12.reuse, UR44, RZ ;  /* 0x0000002c0c08dc10 */ /* 0x040fe2000ff5e0ff */
[-C--:B------:R-:W-:Y:S02]  /*5f490*/  @!P5 IMAD R147, R147, R16.reuse, RZ ;  /* 0x000000109393d224 */ /* 0x080fe400078e02ff */
[----:B------:R1:W-:Y:S01]  /*5f4a0*/  @!P3 STG.E.U8 desc[UR46][R6.64+0x1f0], R3 ;  /* 0x0001f0030600b986 */ /* 0x0003e2000c10112e */
[----:B------:R-:W-:Y:S02]  /*5f4b0*/  @!P6 IADD3 R10, P3, R12, UR44, RZ ;  /* 0x0000002c0c0aec10 */ /* 0x000fe4000ff7e0ff */
[----:B------:R-:W-:Y:S01]  /*5f4c0*/  @!P5 IADD3.X R9, R13, UR43, RZ, P2, !PT ;  /* 0x0000002b0d09dc10 */ /* 0x000fe200097fe4ff */
[----:B------:R-:W-:Y:S01]  /*5f4d0*/  @!P4 IMAD R19, R148, R16, RZ ;  /* 0x000000109413c224 */ /* 0x000fe200078e02ff */
[----:B------:R-:W-:Y:S01]  /*5f4e0*/  @!P0 IADD3 R14, P2, R12, UR44, RZ ;  /* 0x0000002c0c0e8c10 */ /* 0x000fe2000ff5e0ff */
[----:B0-----:R-:W-:-:S02]  /*5f4f0*/  @!P4 IMAD.MOV.U32 R4, RZ, RZ, R12 ;  /* 0x000000ffff04c224 */ /* 0x001fc400078e000c */
[----:B------:R-:W-:Y:S01]  /*5f500*/  @!P4 IMAD.MOV.U32 R5, RZ, RZ, R13 ;  /* 0x000000ffff05c224 */ /* 0x000fe200078e000d */
[----:B------:R-:W-:Y:S01]  /*5f510*/  @!P6 IADD3.X R11, R13, UR43, RZ, P3, !PT ;  /* 0x0000002b0d0bec10 */ /* 0x000fe20009ffe4ff */
[-C--:B------:R-:W-:Y:S01]  /*5f520*/  @!P1 IMAD R149, R149, R16.reuse, RZ ;  /* 0x0000001095959224 */ /* 0x080fe200078e02ff */
[----:B------:R-:W-:Y:S01]  /*5f530*/  @!P0 IADD3.X R15, R13, UR43, RZ, P2, !PT ;  /* 0x0000002b0d0f8c10 */ /* 0x000fe200097fe4ff */
[-C--:B------:R-:W-:Y:S01]  /*5f540*/  @!P6 IMAD R21, R150, R16.reuse, RZ ;  /* 0x000000109615e224 */ /* 0x080fe200078e02ff */
[----:B------:R1:W-:Y:S01]  /*5f550*/  @!P5 STG.E.U8 desc[UR46][R8.64+0x1f1], R147 ;  /* 0x0001f1930800d986 */ /* 0x0003e2000c10112e */
[----:B------:R-:W-:-:S03]  /*5f560*/  @!P0 IMAD R151, R151, R16, RZ ;  /* 0x0000001097978224 */ /* 0x000fc600078e02ff */
[----:B------:R1:W-:Y:S04]  /*5f570*/  @!P4 STG.E.U8 desc[UR46][R4.64+0x1f8], R19 ;  /* 0x0001f8130400c986 */ /* 0x0003e8000c10112e */
[----:B------:R1:W-:Y:S04]  /*5f580*/  @!P1 STG.E.U8 desc[UR46][R12.64+0x1f9], R149 ;  /* 0x0001f9950c009986 */ /* 0x0003e8000c10112e */
[----:B------:R1:W-:Y:S04]  /*5f590*/  @!P6 STG.E.U8 desc[UR46][R10.64+0x1f8], R21 ;  /* 0x0001f8150a00e986 */ /* 0x0003e8000c10112e */
[----:B------:R1:W-:Y:S02]  /*5f5a0*/  @!P0 STG.E.U8 desc[UR46][R14.64+0x1f9], R151 ;  /* 0x0001f9970e008986 */ /* 0x0003e4000c10112e */
.L_x_1314:
[----:B------:R-:W-:Y:S05]  /*5f5b0*/  BSYNC B0 ;  /* 0x0000000000007941 */ /* 0x000fea0003800000 */
.L_x_34:
[----:B-1----:R-:W2:Y:S04]  /*5f5c0*/  LDL.LU R5, [R1+0xe04] ;  /* 0x000e040001057983 */ /* 0x002ea80000300800 */
[----:B------:R-:W2:Y:S01]  /*5f5d0*/  LDL.LU R4, [R1+0xe08] ;  /* 0x000e080001047983 */ /* 0x000ea20000300800 */
[----:B------:R-:W-:Y:S01]  /*5f5e0*/  ULDC UR4, c[0x0][0xc] ;  /* 0x0000030000047ab9 */ /* 0x000fe20000000800 */
[----:B------:R-:W-:Y:S01]  /*5f5f0*/  ULDC UR5, c[0x0][0x10] ;  /* 0x0000040000057ab9 */ /* 0x000fe20000000800 */
[----:B0-----:R-:W2:Y:S01]  /*5f600*/  LDC R3, c[0x0][0x14] ;  /* 0x00000500ff037b82 */ /* 0x001ea20000000800 */
[----:B------:R-:W-:Y:S01]  /*5f610*/  UIMAD.WIDE.U32 UR4, UR4, UR5, URZ ;  /* 0x00000005040472a5 */ /* 0x000fe2000f8e003f */
[----:B------:R-:W-:Y:S01]  /*5f620*/  PRMT R0, RZ, 0x7610, R0 ;  /* 0x00007610ff007816 */ /* 0x000fe20000000000 */
[----:B------:R-:W-:Y:S01]  /*5f630*/  UMOV UR41, 0xffffffff ;  /* 0xffffffff00297882 */ /* 0x000fe20000000000 */
[----:B------:R-:W-:-:S03]  /*5f640*/  UMOV UR42, 0xffffffff ;  /* 0xffffffff002a7882 */ /* 0x000fc60000000000 */
[----:B--2---:R-:W-:-:S04]  /*5f650*/  IMAD.WIDE.U32 R4, R3, UR4, R4 ;  /* 0x0000000403047c25 */ /* 0x004fc8000f8e0004 */
[----:B------:R-:W-:Y:S01]  /*5f660*/  IMAD R3, R3, UR5, RZ ;  /* 0x0000000503037c24 */ /* 0x000fe2000f8e02ff */
[----:B------:R-:W-:Y:S01]  /*5f670*/  ULDC.64 UR4, c[0x0][0x650] ;  /* 0x0001940000047ab9 */ /* 0x000fe20000000a00 */
[----:B------:R-:W-:Y:S01]  /*5f680*/  IMAD.MOV.U32 R7, RZ, RZ, R4 ;  /* 0x000000ffff077224 */ /* 0x000fe200078e0004 */
[----:B------:R-:W-:Y:S01]  /*5f690*/  ISETP.GE.U32.AND P0, PT, R4, UR4, PT ;  /* 0x0000000404007c0c */ /* 0x000fe2000bf06070 */
[----:B------:R-:W-:-:S05]  /*5f6a0*/  IMAD.IADD R6, R5, 0x1, R3 ;  /* 0x0000000105067824 */ /* 0x000fca00078e0203 */
[----:B------:R0:W-:Y:S01]  /*5f6b0*/  STL [R1+0xe04], R6 ;  /* 0x000e040601007387 */ /* 0x0001e20000100800 */
[----:B------:R-:W-:-:S03]  /*5f6c0*/  ISETP.GE.U32.AND.EX P0, PT, R6, UR5, PT, P0 ;  /* 0x0000000506007c0c */ /* 0x000fc6000bf06100 */
[----:B------:R0:W-:Y:S10]  /*5f6d0*/  STL [R1+0xe08], R7 ;  /* 0x000e080701007387 */ /* 0x0001f40000100800 */
[----:B0-----:R-:W-:Y:S05]  /*5f6e0*/  @P0 BRA `(.L_x_1315) ;  /* 0x0000000400880947 */ /* 0x001fea0003800000 */
[----:B------:R-:W0:Y:S01]  /*5f6f0*/  S2UR UR6, SR_CTAID.X ;  /* 0x00000000000679c3 */ /* 0x000e220000002500 */
[----:B------:R-:W-:Y:S01]  /*5f700*/  ULDC.64 UR12, c[0x0][0x628] ;  /* 0x00018a00000c7ab9 */ /* 0x000fe20000000a00 */
[----:B------:R-:W-:Y:S01]  /*5f710*/  ULDC UR4, c[0x0][0x150] ;  /* 0x0000540000047ab9 */ /* 0x000fe20000000800 */
[----:B------:R-:W-:Y:S01]  /*5f720*/  ISETP.NE.U32.AND P0, PT, RZ, UR12, PT ;  /* 0x0000000cff007c0c */ /* 0x000fe2000bf05070 */
[----:B------:R-:W-:Y:S01]  /*5f730*/  ULDC UR15, c[0x0][0x630] ;  /* 0x00018c00000f7ab9 */ /* 0x000fe20000000800 */
[C---:B------:R-:W-:Y:S01]  /*5f740*/  R2UR UR16, R7.reuse ;  /* 0x00000000071072ca */ /* 0x040fe200000e0000 */
[----:B------:R-:W-:Y:S01]  /*5f750*/  ULDC UR18, c[0x0][0x154] ;  /* 0x0000550000127ab9 */ /* 0x000fe20000000800 */
[----:B------:R-:W-:Y:S01]  /*5f760*/  ISETP.NE.AND.EX P0, PT, RZ, UR13, PT, P0 ;  /* 0x0000000dff007c0c */ /* 0x000fe2000bf05300 */
[----:B------:R-:W1:Y:S01]  /*5f770*/  S2UR UR19, SR_CTAID.Y ;  /* 0x00000000001379c3 */ /* 0x000e620000002600 */
[----:B------:R-:W-:Y:S02]  /*5f780*/  R2UR UR17, R6 ;  /* 0x00000000061172ca */ /* 0x000fe400000e0000 */
[----:B------:R-:W-:-:S02]  /*5f790*/  R2UR UR10, R7 ;  /* 0x00000000070a72ca */ /* 0x000fc400000e0000 */
[----:B------:R-:W-:Y:S02]  /*5f7a0*/  R2UR UR11, R6 ;  /* 0x00000000060b72ca */ /* 0x000fe400000e0000 */
[----:B0-----:R-:W-:-:S05]  /*5f7b0*/  I2FP.F32.U32 R0, UR6 ;  /* 0x0000000600007c45 */ /* 0x001fca0008201000 */
[----:B------:R-:W-:-:S04]  /*5f7c0*/  FMUL R0, R0, UR4 ;  /* 0x0000000400007c20 */ /* 0x000fc80008400000 */
[----:B------:R0:W2:Y:S01]  /*5f7d0*/  F2I.U32.TRUNC.NTZ R3, R0 ;  /* 0x0000000000037305 */ /* 0x0000a2000020f000 */
[----:B-1----:R-:W-:Y:S05]  /*5f7e0*/  @!P0 BRA `(.L_x_1316) ;  /* 0x0000000000308947 */ /* 0x002fea0003800000 */
        /* <DEDUP_REMOVED lines=12> */
.L_x_1316:
[----:B------:R-:W-:Y:S01]  /*5f8b0*/  USHF.R.U64 UR42, UR10, UR15, UR11 ;  /* 0x0000000f0a2a7299 */ /* 0x000fe2000800120b */
[----:B0-----:R-:W-:Y:S01]  /*5f8c0*/  I2FP.F32.U32 R0, UR19 ;  /* 0x0000001300007c45 */ /* 0x001fe20008201000 */
[----:B------:R-:W-:Y:S01]  /*5f8d0*/  USHF.R.U32.HI UR4, URZ, UR15, UR11 ;  /* 0x0000000f3f047299 */ /* 0x000fe2000801160b */
[----:B--2---:R-:W-:Y:S01]  /*5f8e0*/  R2UR UR14, R3 ;  /* 0x00000000030e72ca */ /* 0x004fe200000e0000 */
[----:B------:R-:W-:Y:S02]  /*5f8f0*/  UIADD3 UR9, UP0, URZ, -UR42, URZ ;  /* 0x8000002a3f097290 */ /* 0x000fe4000ff1e03f */
[----:B------:R-:W-:Y:S01]  /*5f900*/  FMUL R0, R0, UR18 ;  /* 0x0000001200007c20 */ /* 0x000fe20008400000 */
[----:B------:R-:W-:Y:S01]  /*5f910*/  ULDC.64 UR12, c[0x0][0x620] ;  /* 0x00018800000c7ab9 */ /* 0x000fe20000000a00 */
[----:B------:R-:W-:Y:S01]  /*5f920*/  UIADD3.X UR4, URZ, ~UR4, URZ, UP0, !UPT ;  /* 0x800000043f047290 */ /* 0x000fe200087fe43f */
[----:B------:R-:W-:Y:S01]  /*5f930*/  UMOV UR10, UR16 ;  /* 0x00000010000a7c82 */ /* 0x000fe20008000000 */
[----:B------:R-:W-:-:S02]  /*5f940*/  UMOV UR11, UR17 ;  /* 0x00000011000b7c82 */ /* 0x000fc40008000000 */
[----:B------:R-:W-:Y:S01]  /*5f950*/  UIMAD UR4, UR4, UR12, URZ ;  /* 0x0000000c040472a4 */ /* 0x000fe2000f8e023f */
[----:B------:R-:W0:Y:S01]  /*5f960*/  F2I.U32.TRUNC.NTZ R0, R0 ;  /* 0x0000000000007305 */ /* 0x000e22000020f000 */
[----:B------:R-:W-:Y:S02]  /*5f970*/  UIMAD.WIDE.U32 UR10, UR9, UR12, UR10 ;  /* 0x0000000c090a72a5 */ /* 0x000fe4000f8e000a */
[----:B------:R-:W-:Y:S01]  /*5f980*/  UIMAD UR9, UR9, UR13, UR4 ;  /* 0x0000000d090972a4 */ /* 0x000fe2000f8e0204 */
[----:B------:R-:W-:Y:S01]  /*5f990*/  ULDC UR12, c[0x0][0x618] ;  /* 0x00018600000c7ab9 */ /* 0x000fe20000000800 */
[----:B------:R-:W-:Y:S02]  /*5f9a0*/  ULDC UR21, c[0x0][0x658] ;  /* 0x0001960000157ab9 */ /* 0x000fe40000000800 */
[----:B------:R-:W-:Y:S01]  /*5f9b0*/  UIADD3 UR9, UR11, UR9, URZ ;  /* 0x000000090b097290 */ /* 0x000fe2000fffe03f */
[----:B------:R-:W-:Y:S01]  /*5f9c0*/  UMOV UR16, 0xffffffff ;  /* 0xffffffff00107882 */ /* 0x000fe20000000000 */
[----:B------:R-:W-:Y:S01]  /*5f9d0*/  ULDC.64 UR4, c[0x0][0x640] ;  /* 0x0001900000047ab9 */ /* 0x000fe20000000a00 */
[----:B------:R-:W-:Y:S01]  /*5f9e0*/  USHF.L.U32 UR16, UR16, UR21, URZ ;  /* 0x0000001510107299 */ /* 0x000fe2000800063f */
[----:B------:R-:W-:Y:S01]  /*5f9f0*/  ISETP.NE.U32.AND P0, PT, RZ, UR4, PT ;  /* 0x00000004ff007c0c */ /* 0x000fe2000bf05070 */
[----:B------:R-:W-:-:S02]  /*5fa00*/  USHF.R.U64 UR17, UR10, UR12, UR9 ;  /* 0x0000000c0a117299 */ /* 0x000fc40008001209 */
[----:B------:R-:W-:Y:S01]  /*5fa10*/  USHF.R.U32.HI UR9, URZ, UR12, UR9 ;  /* 0x0000000c3f097299 */ /* 0x000fe20008011609 */
[----:B0-----:R-:W-:Y:S01]  /*5fa20*/  R2UR UR15, R0 ;  /* 0x00000000000f72ca */ /* 0x001fe200000e0000 */
[----:B------:R-:W-:Y:S01]  /*5fa30*/  ULDC UR18, c[0x0][0x608] ;  /* 0x0001820000127ab9 */ /* 0x000fe20000000800 */
[----:B------:R-:W-:Y:S01]  /*5fa40*/  ULOP3.LUT UR40, URZ, UR16, URZ, 0x33, !UPT ;  /* 0x000000103f287292 */ /* 0x000fe2000f8e333f */
[----:B------:R-:W-:Y:S01]  /*5fa50*/  ISETP.NE.AND.EX P0, PT, RZ, UR5, PT, P0 ;  /* 0x00000005ff007c0c */ /* 0x000fe2000bf05300 */
[----:B------:R-:W-:Y:S02]  /*5fa60*/  USHF.R.U64 UR16, UR17, UR18, UR9 ;  /* 0x0000001211107299 */ /* 0x000fe40008001209 */
[----:B------:R-:W-:Y:S02]  /*5fa70*/  USHF.R.U32.HI UR9, URZ, UR18, UR9 ;  /* 0x000000123f097299 */ /* 0x000fe40008011609 */
[----:B------:R-:W-:Y:S02]  /*5fa80*/  UIADD3 UR14, -UR14, URZ, URZ ;  /* 0x0000003f0e0e7290 */ /* 0x000fe4000fffe13f */
[----:B------:R-:W-:Y:S01]  /*5fa90*/  USHF.R.U64 UR18, UR16, UR21, UR9 ;  /* 0x0000001510127299 */ /* 0x000fe20008001209 */
[----:B------:R-:W-:Y:S01]  /*5faa0*/  UMOV UR20, 0x1 ;  /* 0x0000000100147882 */ /* 0x000fe20000000000 */
[----:B------:R-:W-:Y:S01]  /*5fab0*/  ULDC UR13, c[0x0][0x144] ;  /* 0x00005100000d7ab9 */ /* 0x000fe20000000800 */
[----:B------:R-:W-:Y:S01]  /*5fac0*/  ULDC UR7, c[0x0][0x600] ;  /* 0x0001800000077ab9 */ /* 0x000fe20000000800 */
[----:B------:R-:W-:-:S02]  /*5fad0*/  USHF.L.U32 UR24, UR20, UR21, URZ ;  /* 0x0000001514187299 */ /* 0x000fc4000800063f */
[----:B------:R-:W-:Y:S02]  /*5fae0*/  USHF.R.U32.HI UR9, URZ, UR21, UR9 ;  /* 0x000000153f097299 */ /* 0x000fe40008011609 */
[----:B------:R-:W-:Y:S02]  /*5faf0*/  UIMAD UR21, UR13, UR14, UR6 ;  /* 0x0000000e0d1572a4 */ /* 0x000fe4000f8e0206 */
[----:B------:R-:W-:Y:S02]  /*5fb00*/  UIADD3 UR8, UR7, -0x1, URZ ;  /* 0xffffffff07087890 */ /* 0x000fe4000fffe03f */
[----:B------:R-:W-:Y:S01]  /*5fb10*/  UIADD3 UR20, -UR15, URZ, URZ ;  /* 0x0000003f0f147290 */ /* 0x000fe2000fffe13f */
[----:B------:R-:W-:Y:S01]  /*5fb20*/  ULDC UR25, c[0x0][0x148] ;  /* 0x0000520000197ab9 */ /* 0x000fe20000000800 */
[----:B------:R-:W-:Y:S01]  /*5fb30*/  ULDC UR22, c[0x0][0x648] ;  /* 0x0001920000167ab9 */ /* 0x000fe20000000800 */
[----:B------:R-:W-:Y:S01]  /*5fb40*/  ULDC UR23, c[0x0][0x638] ;  /* 0x00018e0000177ab9 */ /* 0x000fe20000000800 */
        /* <DEDUP_REMOVED lines=14> */
.L_x_1317:
[----:B------:R-:W-:Y:S01]  /*5fc30*/  UISETP.NE.AND UP0, UPT, UR39, URZ, UPT ;  /* 0x0000003f2700728c */ /* 0x000fe2000bf05270 */
[----:B------:R-:W-:Y:S01]  /*5fc40*/  IMAD.MOV.U32 R0, RZ, RZ, 0x1 ;  /* 0x00000001ff007424 */ /* 0x000fe200078e00ff */
[----:B------:R-:W-:Y:S02]  /*5fc50*/  USHF.R.U64 UR4, UR6, UR22, UR9 ;  /* 0x0000001606047299 */ /* 0x000fe40008001209 */
[----:B------:R-:W-:Y:S02]  /*5fc60*/  ULOP3.LUT UR40, UR16, UR40, URZ, 0xc0, !UPT ;  /* 0x0000002810287292 */ /* 0x000fe4000f8ec03f */
[----:B------:R-:W-:Y:S02]  /*5fc70*/  UIADD3 UR5, -UR4, URZ, URZ ;  /* 0x0000003f04057290 */ /* 0x000fe4000fffe13f */
[----:B------:R-:W-:Y:S02]  /*5fc80*/  UIMAD UR40, UR24, UR4, UR40 ;  /* 0x00000004182872a4 */ /* 0x000fe4000f8e0228 */
[----:B------:R-:W-:-:S02]  /*5fc90*/  ULOP3.LUT UR8, UR17, UR8, URZ, 0xc0, !UPT ;  /* 0x0000000811087292 */ /* 0x000fc4000f8ec03f */
[----:B------:R-:W-:Y:S02]  /*5fca0*/  @UP0 UIMAD UR21, UR25, UR20, UR19 ;  /* 0x00000014191502a4 */ /* 0x000fe4000f8e0213 */
[----:B------:R-:W-:-:S03]  /*5fcb0*/  UIMAD UR4, UR5, UR23, UR18 ;  /* 0x00000017050472a4 */ /* 0x000fc6000f8e0212 */
[----:B------:R-:W-:Y:S01]  /*5fcc0*/  ULDC UR5, c[0x0][0x610] ;  /* 0x0001840000057ab9 */ /* 0x000fe20000000800 */
[----:B------:R-:W-:Y:S02]  /*5fcd0*/  UIMAD UR4, UR4, UR7, UR8 ;  /* 0x00000007040472a4 */ /* 0x000fe4000f8e0208 */
[----:B------:R-:W-:-:S04]  /*5fce0*/  UIMAD UR40, UR40, UR5, UR21 ;  /* 0x00000005282872a4 */ /* 0x000fc8000f8e0215 */
[----:B------:R-:W-:Y:S02]  /*5fcf0*/  USEL UR41, UR4, UR40, !UP0 ;  /* 0x0000002804297287 */ /* 0x000fe4000c000000 */
[----:B------:R-:W-:-:S12]  /*5fd00*/  USEL UR40, UR40, UR4, !UP0 ;  /* 0x0000000428287287 */ /* 0x000fd8000c000000 */
.L_x_1315:
[----:B------:R-:W-:-:S13]  /*5fd10*/  LOP3.LUT P0, RZ, R0, 0xff, RZ, 0xc0, !PT ;  /* 0x000000ff00ff7812 */ /* 0x000fda000780c0ff */
[----:B------:R-:W-:Y:S05]  /*5fd20*/  @P0 BRA `(.L_x_1318) ;  /* 0xfffffa1400a80947 */ /* 0x000fea000383ffff */
[----:B------:R-:W-:Y:S05]  /*5fd30*/  EXIT ;  /* 0x000000000000794d */ /* 0x000fea0003800000 */
.L_x_7:
[----:B------:R-:W2:Y:S01]  /*5fd40*/  LDL R5, [R1+0xe08] ;  /* 0x000e080001057983 */ /* 0x000ea20000100800 */
[----:B------:R-:W-:-:S03]  /*5fd50*/  ULDC.64 UR4, c[0x0][0x650] ;  /* 0x0001940000047ab9 */ /* 0x000fc60000000a00 */
[----:B------:R-:W3:Y:S01]  /*5fd60*/  LDL R4, [R1+0xe04] ;  /* 0x000e040001047983 */ /* 0x000ee20000100800 */
[----:B------:R-:W-:Y:S01]  /*5fd70*/  PRMT R0, RZ, 0x7610, R0 ;  /* 0x00007610ff007816 */ /* 0x000fe20000000000 */
[----:B------:R-:W-:Y:S02]  /*5fd80*/  IMAD.MOV.U32 R2, RZ, RZ, -0x1 ;  /* 0xffffffffff027424 */ /* 0x000fe400078e00ff */
[----:B------:R-:W-:Y:S02]  /*5fd90*/  IMAD.MOV.U32 R3, RZ, RZ, -0x1 ;  /* 0xffffffffff037424 */ /* 0x000fe400078e00ff */
[----:B------:R-:W-:Y:S01]  /*5fda0*/  IMAD.MOV.U32 R11, RZ, RZ, -0x1 ;  /* 0xffffffffff0b7424 */ /* 0x000fe200078e00ff */
[----:B--2---:R-:W-:-:S04]  /*5fdb0*/  ISETP.GE.U32.AND P0, PT, R5, UR4, PT ;  /* 0x0000000405007c0c */ /* 0x004fc8000bf06070 */
[----:B---3--:R-:W-:-:S13]  /*5fdc0*/  ISETP.GE.U32.AND.EX P0, PT, R4, UR5, PT, P0 ;  /* 0x0000000504007c0c */ /* 0x008fda000bf06100 */
        /* <DEDUP_REMOVED lines=21> */
.L_x_1320:
[----:B------:R-:W-:Y:S01]  /*5ff20*/  USHF.R.U64 UR4, UR14, UR19, UR15 ;  /* 0x000000130e047299 */ /* 0x000fe2000800120f */
[----:B------:R-:W-:Y:S01]  /*5ff30*/  R2UR UR7, R4 ;  /* 0x00000000040772ca */ /* 0x000fe200000e0000 */
[----:B------:R-:W-:Y:S02]  /*5ff40*/  USHF.R.U32.HI UR5, URZ, UR19, UR15 ;  /* 0x000000133f057299 */ /* 0x000fe4000801160f */
[----:B------:R-:W-:Y:S01]  /*5ff50*/  UIADD3 UR13, UP0, URZ, -UR4, URZ ;  /* 0x800000043f0d7290 */ /* 0x000fe2000ff1e03f */
[----:B------:R-:W-:Y:S01]  /*5ff60*/  ULDC.64 UR14, c[0x0][0x620] ;  /* 0x00018800000e7ab9 */ /* 0x000fe20000000a00 */
[----:B------:R-:W-:Y:S02]  /*5ff70*/  UMOV UR6, UR20 ;  /* 0x0000001400067c82 */ /* 0x000fe40008000000 */
[----:B------:R-:W-:Y:S02]  /*5ff80*/  UIADD3.X UR5, URZ, ~UR5, URZ, UP0, !UPT ;  /* 0x800000053f057290 */ /* 0x000fe400087fe43f */
[----:B------:R-:W-:-:S02]  /*5ff90*/  UISETP.NE.AND UP1, UPT, UR39, URZ, UPT ;  /* 0x0000003f2700728c */ /* 0x000fc4000bf25270 */
[----:B------:R-:W-:Y:S02]  /*5ffa0*/  UIMAD UR5, UR5, UR14, URZ ;  /* 0x0000000e050572a4 */ /* 0x000fe4000f8e023f */
[----:B------:R-:W-:Y:S02]  /*5ffb0*/  UIMAD.WIDE.U32 UR6, UR13, UR14, UR6 ;  /* 0x0000000e0d0672a5 */ /* 0x000fe4000f8e0006 */
[----:B------:R-:W-:Y:S01]  /*5ffc0*/  UIMAD UR5, UR13, UR15, UR5 ;  /* 0x0000000f0d0572a4 */ /* 0x000fe2000f8e0205 */
[----:B------:R-:W-:Y:S02]  /*5ffd0*/  ULDC UR14, c[0x0][0x608] ;  /* 0x00018200000e7ab9 */ /* 0x000fe40000000800 */
[----:B------:R-:W-:Y:S01]  /*5ffe0*/  ULDC UR13, c[0x0][0x618] ;  /* 0x00018600000d7ab9 */ /* 0x000fe20000000800 */
[----:B------:R-:W-:Y:S01]  /*5fff0*/  UIADD3 UR5, UR7, UR5, URZ ;  /* 0x0000000507057290 */ /* 0x000fe2000fffe03f */
[----:B------:R-:W-:Y:S01]  /*60000*/  ULDC UR22, c[0x0][0x658] ;  /* 0x0001960000167ab9 */ /* 0x000fe20000000800 */
[----:B------:R-:W-:-:S02]  /*60010*/  @UP1 UIMAD UR8, UR11, UR12, UR10 ;  /* 0x0000000c0b0812a4 */ /* 0x000fc4000f8e020a */
[----:B------:R-:W-:Y:S02]  /*60020*/  USHF.R.U64 UR17, UR6, UR13, UR5 ;  /* 0x0000000d06117299 */ /* 0x000fe40008001205 */
[----:B------:R-:W-:Y:S01]  /*60030*/  USHF.R.U32.HI UR5, URZ, UR13, UR5 ;  /* 0x0000000d3f057299 */ /* 0x000fe20008011605 */
[----:B------:R-:W-:Y:S01]  /*60040*/  ULDC.64 UR6, c[0x0][0x640] ;  /* 0x0001900000067ab9 */ /* 0x000fe20000000a00 */
[----:B------:R-:W-:Y:S01]  /*60050*/  UMOV UR10, 0xffffffff ;  /* 0xffffffff000a7882 */ /* 0x000fe20000000000 */
[----:B------:R-:W-:Y:S01]  /*60060*/  ISETP.NE.U32.AND P0, PT, RZ, UR6, PT ;  /* 0x00000006ff007c0c */ /* 0x000fe2000bf05070 */
[----:B------:R-:W-:Y:S02]  /*60070*/  USHF.R.U64 UR18, UR17, UR14, UR5 ;  /* 0x0000000e11127299 */ /* 0x000fe40008001205 */
[----:B------:R-:W-:Y:S01]  /*60080*/  USHF.R.U32.HI UR5, URZ, UR14, UR5 ;  /* 0x0000000e3f057299 */ /* 0x000fe20008011605 */
[----:B------:R-:W-:Y:S01]  /*60090*/  ISETP.NE.AND.EX P0, PT, RZ, UR7, PT, P0 ;  /* 0x00000007ff007c0c */ /* 0x000fe2000bf05300 */
[----:B------:R-:W-:-:S02]  /*600a0*/  USHF.L.U32 UR11, UR10, UR22, URZ ;  /* 0x000000160a0b7299 */ /* 0x000fc4000800063f */
[----:B------:R-:W-:Y:S01]  /*600b0*/  USHF.R.U64 UR19, UR18, UR22, UR5 ;  /* 0x0000001612137299 */ /* 0x000fe20008001205 */
[----:B------:R-:W-:Y:S01]  /*600c0*/  ULDC UR20, c[0x0][0x600] ;  /* 0x0001800000147ab9 */ /* 0x000fe20000000800 */
[----:B------:R-:W-:Y:S02]  /*600d0*/  USHF.R.U32.HI UR10, URZ, UR22, UR5 ;  /* 0x000000163f0a7299 */ /* 0x000fe40008011605 */
[----:B------:R-:W-:Y:S02]  /*600e0*/  UIADD3 UR21, UR20, -0x1, URZ ;  /* 0xffffffff14157890 */ /* 0x000fe4000fffe03f */
[----:B------:R-:W-:Y:S01]  /*600f0*/  ULOP3.LUT UR26, URZ, UR11, URZ, 0x33, !UPT ;  /* 0x0000000b3f1a7292 */ /* 0x000fe2000f8e333f */
        /* <DEDUP_REMOVED lines=17> */
.L_x_1321:
[----:B------:R-:W-:Y:S01]  /*60210*/  USHF.R.U64 UR6, UR5, UR23, UR10 ;  /* 0x0000001705067299 */ /* 0x000fe2000800120a */
[----:B------:R-:W-:Y:S01]  /*60220*/  IMAD.MOV.U32 R0, RZ, RZ, 0x1 ;  /* 0x00000001ff007424 */ /* 0x000fe200078e00ff */
[----:B------:R-:W-:Y:S01]  /*60230*/  USHF.L.U32 UR25, UR25, UR22, URZ ;  /* 0x0000001619197299 */ /* 0x000fe2000800063f */
[----:B------:R-:W-:Y:S01]  /*60240*/  IMAD.U32 R11, RZ, RZ, UR4 ;  /* 0x00000004ff0b7e24 */ /* 0x000fe2000f8e00ff */
[----:B------:R-:W-:Y:S02]  /*60250*/  ULOP3.LUT UR5, UR18, UR26, URZ, 0xc0, !UPT ;  /* 0x0000001a12057292 */ /* 0x000fe4000f8ec03f */
[----:B------:R-:W-:Y:S02]  /*60260*/  UIADD3 UR7, -UR6, URZ, URZ ;  /* 0x0000003f06077290 */ /* 0x000fe4000fffe13f */
[----:B------:R-:W-:Y:S02]  /*60270*/  UIMAD UR6, UR25, UR6, UR5 ;  /* 0x00000006190672a4 */ /* 0x000fe4000f8e0205 */
[----:B------:R-:W-:-:S02]  /*60280*/  ULOP3.LUT UR17, UR17, UR21, URZ, 0xc0, !UPT ;  /* 0x0000001511117292 */ /* 0x000fc4000f8ec03f */
[----:B------:R-:W-:Y:S02]  /*60290*/  UIMAD UR5, UR7, UR24, UR19 ;  /* 0x00000018070572a4 */ /* 0x000fe4000f8e0213 */
[----:B------:R-:W-:Y:S01]  /*602a0*/  UISETP.NE.AND UP0, UPT, UR39, URZ, UPT ;  /* 0x0000003f2700728c */ /* 0x000fe2000bf05270 */
[----:B------:R-:W-:Y:S01]  /*602b0*/  ULDC UR7, c[0x0][0x610] ;  /* 0x0001840000077ab9 */ /* 0x000fe20000000800 */
[----:B------:R-:W-:Y:S02]  /*602c0*/  UIMAD UR5, UR5, UR20, UR17 ;  /* 0x00000014050572a4 */ /* 0x000fe4000f8e0211 */
[----:B------:R-:W-:-:S04]  /*602d0*/  UIMAD UR8, UR6, UR7, UR8 ;  /* 0x00000007060872a4 */ /* 0x000fc8000f8e0208 */
[----:B------:R-:W-:Y:S02]  /*602e0*/  USEL UR6, UR5, UR8, !UP0 ;  /* 0x0000000805067287 */ /* 0x000fe4000c000000 */
[----:B------:R-:W-:-:S04]  /*602f0*/  USEL UR8, UR8, UR5, !UP0 ;  /* 0x0000000508087287 */ /* 0x000fc8000c000000 */
[----:B------:R-:W-:Y:S02]  /*60300*/  IMAD.U32 R3, RZ, RZ, UR6 ;  /* 0x00000006ff037e24 */ /* 0x000fe4000f8e00ff */
[----:B------:R-:W-:-:S07]  /*60310*/  IMAD.U32 R2, RZ, RZ, UR8 ;  /* 0x00000008ff027e24 */ /* 0x000fce000f8e00ff */
.L_x_1319:
[----:B------:R-:W-:-:S08]  /*60320*/  NOP ;  /* 0x0000000000007918 */ /* 0x000fd00000000000 */
[----:B0-----:R-:W0:-:S00]  /*60330*/  USETMAXREG.DEALLOC.CTAPOOL 0x18 ;  /* 0x00000018000079c8 */ /* 0x001e0000080e0500 */
[----:B------:R-:W-:-:S13]  /*60340*/  ISETP.NE.AND P0, PT, RZ, UR9, PT ;  /* 0x00000009ff007c0c */ /* 0x000fda000bf05270 */
[----:B------:R-:W-:Y:S05]  /*60350*/  @P0 EXIT ;  /* 0x000000000000094d */ /* 0x000fea0003800000 */
[----:B0-----:R-:W-:Y:S01]  /*60360*/  LOP3.LUT P0, RZ, R0, 0xff, RZ, 0xc0, !PT ;  /* 0x000000ff00ff7812 */ /* 0x001fe2000780c0ff */
[----:B------:R-:W-:Y:S02]  /*60370*/  IMAD.MOV.U32 R0, RZ, RZ, 0x1 ;  /* 0x00000001ff007424 */ /* 0x000fe400078e00ff */
[----:B------:R-:W-:-:S10]  /*60380*/  IMAD.MOV.U32 R8, RZ, RZ, RZ ;  /* 0x000000ffff087224 */ /* 0x000fd400078e00ff */
[----:B------:R-:W-:Y:S05]  /*60390*/  @!P0 BRA `(.L_x_1322) ;  /* 0x0000000c00748947 */ /* 0x000fea0003800000 */
[----:B------:R-:W0:Y:S01]  /*603a0*/  S2R R0, SR_CgaCtaId ;  /* 0x0000000000007919 */ /* 0x000e220000008800 */
[----:B------:R-:W1:Y:S01]  /*603b0*/  LDC R4, c[0x0][0x28c] ;  /* 0x0000a300ff047b82 */ /* 0x000e620000000800 */
[----:B------:R-:W-:Y:S01]  /*603c0*/  ULDC UR5, c[0x0][0x658] ;  /* 0x0001960000057ab9 */ /* 0x000fe20000000800 */
[----:B------:R-:W-:Y:S01]  /*603d0*/  UMOV UR7, 0xffffffff ;  /* 0xffffffff00077882 */ /* 0x000fe20000000000 */
[----:B------:R-:W-:Y:S01]  /*603e0*/  ULDC UR6, c[0x0][0xc] ;  /* 0x0000030000067ab9 */ /* 0x000fe20000000800 */
[----:B------:R-:W-:Y:S01]  /*603f0*/  USHF.L.U32 UR9, UR7, UR5, URZ ;  /* 0x0000000507097299 */ /* 0x000fe2000800063f */
[----:B------:R-:W-:Y:S01]  /*60400*/  BSSY B0, `(.L_x_1322) ;  /* 0x00000d6000007945 */ /* 0x000fe20003800000 */
[----:B------:R-:W-:Y:S01]  /*60410*/  UMOV UR8, 0x1 ;  /* 0x0000000100087882 */ /* 0x000fe20000000000 */
[----:B------:R-:W-:Y:S01]  /*60420*/  ULDC UR7, c[0x0][0x10] ;  /* 0x0000040000077ab9 */ /* 0x000fe20000000800 */
[----:B------:R-:W-:Y:S01]  /*60430*/  USHF.L.U32 UR5, UR8, UR5, URZ ;  /* 0x0000000508057299 */ /* 0x000fe2000800063f */
[----:B------:R-:W-:Y:S01]  /*60440*/  IMAD.MOV.U32 R9, RZ, RZ, 0x1 ;  /* 0x00000001ff097424 */ /* 0x000fe200078e00ff */
[----:B------:R-:W-:Y:S01]  /*60450*/  UIMAD.WIDE.U32 UR6, UR6, UR7, URZ ;  /* 0x00000007060672a5 */ /* 0x000fe2000f8e003f */
[----:B------:R-:W-:Y:S01]  /*60460*/  IMAD.MOV.U32 R8, RZ, RZ, RZ ;  /* 0x000000ffff087224 */ /* 0x000fe200078e00ff */
[----:B------:R-:W-:Y:S01]  /*60470*/  ULDC UR8, c[0x0][0x14] ;  /* 0x0000050000087ab9 */ /* 0x000fe20000000800 */
[----:B------:R-:W-:Y:S01]  /*60480*/  ULDC UR4, c[0x0][0x600] ;  /* 0x0001800000047ab9 */ /* 0x000fe20000000800 */
[----:B------:R-:W-:-:S02]  /*60490*/  UIMAD.WIDE.U32 UR20, UR6, UR8, URZ ;  /* 0x00000008061472a5 */ /* 0x000fc4000f8e003f */
[----:B------:R-:W-:Y:S02]  /*604a0*/  UIMAD UR7, UR7, UR8, URZ ;  /* 0x00000008070772a4 */ /* 0x000fe4000f8e023f */
[----:B------:R-:W-:Y:S02]  /*604b0*/  ULOP3.LUT UR24, UR38, 0x2, URZ, 0xfc, !UPT ;  /* 0x0000000226187892 */ /* 0x000fe4000f8efc3f */
[----:B------:R-:W-:Y:S02]  /*604c0*/  UIADD3 UR4, UR4, -0x1, URZ ;  /* 0xffffffff04047890 */ /* 0x000fe4000fffe03f */
[----:B------:R-:W-:Y:S01]  /*604d0*/  ULOP3.LUT UR6, URZ, UR9, URZ, 0x33, !UPT ;  /* 0x000000093f067292 */ /* 0x000fe2000f8e333f */
[----:B-1----:R-:W-:Y:S01]  /*604e0*/  VIADD R4, R4, 0x3f ;  /* 0x0000003f04047836 */ /* 0x002fe20000000000 */
[----:B------:R-:W-:Y:S01]  /*604f0*/  UIADD3 UR7, UR21, UR7, URZ ;  /* 0x0000000715077290 */ /* 0x000fe2000fffe03f */
[----:B------:R-:W-:-:S03]  /*60500*/  ULDC.64 UR22, c[0x0][0x198] ;  /* 0x0000660000167ab9 */ /* 0x000fc60000000a00 */
[----:B------:R-:W-:Y:S01]  /*60510*/  SHF.R.S32.HI R5, RZ, 0x1f, R4 ;  /* 0x0000001fff057819 */ /* 0x000fe20000011404 */
[C---:B0-----:R-:W-:Y:S02]  /*60520*/  IMAD.SHL.U32 R16, R0.reuse, 0x100, RZ ;  /* 0x0000010000107824 */ /* 0x041fe400078e00ff */
[----:B------:R-:W-:Y:S01]  /*60530*/  IMAD.SHL.U32 R0, R0, 0x4000, RZ ;  /* 0x0000400000007824 */ /* 0x000fe200078e00ff */
[----:B------:R-:W-:Y:S02]  /*60540*/  LEA.HI R5, R5, R4, RZ, 0x6 ;  /* 0x0000000405057211 */ /* 0x000fe400078f30ff */
[----:B------:R-:W-:Y:S02]  /*60550*/  LOP3.LUT R16, R16, 0x100, RZ, 0xc0, !PT ;  /* 0x0000010010107812 */ /* 0x000fe400078ec0ff */
[----:B------:R-:W-:Y:S02]  /*60560*/  LOP3.LUT R0, R0, 0x4000, RZ, 0xc0, !PT ;  /* 0x0000400000007812 */ /* 0x000fe400078ec0ff */
[----:B------:R-:W-:-:S02]  /*60570*/  SHF.R.S32.HI R6, RZ, 0x6, R5 ;  /* 0x00000006ff067819 */ /* 0x000fc40000011405 */
[----:B------:R-:W-:Y:S01]  /*60580*/  LOP3.LUT R7, R0, 0x18100, RZ, 0xfc, !PT ;  /* 0x0001810000077812 */ /* 0x000fe200078efcff */
[----:B------:R-:W-:Y:S02]  /*60590*/  IMAD.MOV.U32 R0, RZ, RZ, 0x1 ;  /* 0x00000001ff007424 */ /* 0x000fe400078e00ff */
[----:B------:R-:W-:-:S07]  /*605a0*/  VIADD R17, R6, 0x1 ;  /* 0x0000000106117836 */ /* 0x000fce0000000000 */
.L_x_1333:
[----:B------:R-:W-:-:S03]  /*605b0*/  UMOV UR8, 0xffffffff ;  /* 0xffffffff00087882 */ /* 0x000fc60000000000 */
[----:B------:R-:W-:Y:S05]  /*605c0*/  BRA.DIV UR8, `(.L_x_1323) ;  /* 0x0000000e08b07947 */ /* 0x000fea000b800000 */
[----:B------:R-:W-:-:S13]  /*605d0*/  ELECT P6, URZ, PT ;  /* 0x00000000003f782f */ /* 0x000fda00038c0000 */
.L_x_1343:
[----:B------:R-:W0:Y:S01]  /*605e0*/  LDC R4, c[0x0][0x28c] ;  /* 0x0000a300ff047b82 */ /* 0x000e220000000800 */
[----:B------:R-:W-:Y:S01]  /*605f0*/  BSSY B1, `(.L_x_1324) ;  /* 0x000003a000017945 */ /* 0x000fe20003800000 */
[----:B0-----:R-:W-:-:S13]  /*60600*/  ISETP.LT.OR P6, PT, R4, 0x1, !P6 ;  /* 0x000000010400780c */ /* 0x001fda00077c1670 */
[----:B------:R-:W-:Y:S05]  /*60610*/  @P6 BRA `(.L_x_1325) ;  /* 0x0000000000dc6947 */ /* 0x000fea0003800000 */
[----:B------:R-:W-:Y:S02]  /*60620*/  IMAD R3, R3, 0x200, R16 ;  /* 0x0000020003037824 */ /* 0x000fe400078e0210 */
[----:B------:R-:W-:Y:S02]  /*60630*/  IMAD.SHL.U32 R2, R2, 0x200, RZ ;  /* 0x0000020002027824 */ /* 0x000fe400078e00ff */
[----:B------:R-:W-:Y:S02]  /*60640*/  IMAD.MOV.U32 R14, RZ, RZ, RZ ;  /* 0x000000ffff0e7224 */ /* 0x000fe400078e00ff */
[----:B------:R-:W-:Y:S02]  /*60650*/  IMAD.MOV.U32 R4, RZ, RZ, R17 ;  /* 0x000000ffff047224 */ /* 0x000fe400078e0011 */
[----:B------:R-:W-:Y:S02]  /*60660*/  IMAD.MOV.U32 R5, RZ, RZ, R0 ;  /* 0x000000ffff057224 */ /* 0x000fe400078e0000 */
[----:B------:R-:W-:-:S07]  /*60670*/  IMAD.MOV.U32 R10, RZ, RZ, R8 ;  /* 0x000000ffff0a7224 */ /* 0x000fce00078e0008 */
.L_x_1328:
[----:B------:R-:W0:Y:S01]  /*60680*/  S2R R12, SR_CgaCtaId ;  /* 0x00000000000c7919 */ /* 0x000e220000008800 */
[----:B------:R-:W-:-:S04]  /*60690*/  MOV R13, 0x400 ;  /* 0x00000400000d7802 */ /* 0x000fc80000000f00 */
[----:B0-----:R-:W-:Y:S02]  /*606a0*/  LEA R13, R12, R13, 0x18 ;  /* 0x0000000d0c0d7211 */ /* 0x001fe400078ec0ff */
[----:B------:R-:W-:-:S03]  /*606b0*/  SHF.L.U32 R12, R5, 0x1f, RZ ;  /* 0x0000001f050c7819 */ /* 0x000fc600000006ff */
[----:B------:R-:W-:-:S04]  /*606c0*/  IMAD R15, R10, 0x8, R13 ;  /* 0x000000080a0f7824 */ /* 0x000fc800078e020d */
[----:B------:R-:W0:Y:S02]  /*606d0*/  SYNCS.PHASECHK.TRANS64.TRYWAIT P0, [R15+URZ+0x18], R12 ;  /* 0x0000180c0f0075a7 */ /* 0x000e24000800017f */
[----:B0-----:R-:W-:Y:S05]  /*606e0*/  @!P0 BRA `(.L_x_1326) ;  /* 0x0000000c00888947 */ /* 0x001fea0003800000 */
.L_x_1344:
[----:B------:R-:W1:Y:S01]  /*606f0*/  S2R R18, SR_TID.X ;  /* 0x0000000000127919 */ /* 0x000e620000002100 */
[----:B------:R-:W-:-:S04]  /*60700*/  UPRMT UR8, UR24, 0x9910, URZ ;  /* 0x0000991018087896 */ /* 0x000fc8000800003f */
[----:B------:R-:W-:Y:S01]  /*60710*/  UISETP.NE.AND UP0, UPT, UR8, 0x2, UPT ;  /* 0x000000020800788c */ /* 0x000fe2000bf05270 */
[----:B-1----:R-:W-:-:S13]  /*60720*/  LOP3.LUT P0, RZ, R18, 0x7f, RZ, 0xc0, !PT ;  /* 0x0000007f12ff7812 */ /* 0x002fda000780c0ff */
[----:B0-----:R-:W0:Y:S02]  /*60730*/  @!P0 LDC R12, c[0x0][0x500] ;  /* 0x00014000ff0c8b82 */ /* 0x001e240000000800 */
[----:B0-----:R0:W-:Y:S01]  /*60740*/  @!P0 SYNCS.ARRIVE.TRANS64 RZ, [R15+URZ], R12 ;  /* 0x0000000c0fff89a7 */ /* 0x0011e2000800003f */
[----:B------:R-:W-:-:S13]  /*60750*/  PLOP3.LUT P0, PT, PT, PT, UP0, 0x80, 0x0 ;  /* 0x000000000000781c */ /* 0x000fda0003f0f008 */
[----:B0-----:R-:W-:Y:S05]  /*60760*/  @P0 BRA `(.L_x_1327) ;  /* 0x0000000000040947 */ /* 0x001fea0003800000 */
[----:B------:R-:W-:Y:S01]  /*60770*/  BPT.TRAP 0x1 ;  /* 0x000000040000795c */ /* 0x000fe20000300000 */
.L_x_1327:
[----:B------:R-:W-:Y:S01]  /*60780*/  IMAD R12, R10, 0x8000, R13 ;  /* 0x000080000a0c7824 */ /* 0x000fe200078e020d */
[----:B------:R-:W-:Y:S01]  /*60790*/  R2UR UR13, R13 ;  /* 0x000000000d0d72ca */ /* 0x000fe200000e0000 */
[----:B------:R-:W-:Y:S01]  /*607a0*/  VIADD R4, R4, 0xffffffff ;  /* 0xffffffff04047836 */ /* 0x000fe20000000000 */
[----:B------:R-:W-:Y:S01]  /*607b0*/  R2UR UR18, R2 ;  /* 0x00000000021272ca */ /* 0x000fe200000e0000 */
[----:B------:R-:W-:Y:S01]  /*607c0*/  UIADD3 UR14, UP0, UR22, 0xf0, URZ ;  /* 0x000000f0160e7890 */ /* 0x000fe2000ff1e03f */
[----:B------:R-:W-:Y:S01]  /*607d0*/  R2UR UR8, R12 ;  /* 0x000000000c0872ca */ /* 0x000fe200000e0000 */
[----:B------:R-:W-:Y:S01]  /*607e0*/  IMAD R12, R10, 0x8000, R7 ;  /* 0x000080000a0c7824 */ /* 0x000fe200078e0207 */
[----:B------:R-:W-:Y:S01]  /*607f0*/  R2UR UR9, R15 ;  /* 0x000000000f0972ca */ /* 0x000fe200000e0000 */
[----:B------:R-:W-:Y:S01]  /*60800*/  UIADD3 UR26, UP1, UR22, 0x1f0, URZ ;  /* 0x000001f0161a7890 */ /* 0x000fe2000ff3e03f */
[----:B------:R-:W-:Y:S01]  /*60810*/  R2UR UR10, R14 ;  /* 0x000000000e0a72ca */ /* 0x000fe200000e0000 */
[----:B------:R-:W-:Y:S01]  /*60820*/  UIADD3.X UR15, URZ, UR23, URZ, UP0, !UPT ;  /* 0x000000173f0f7290 */ /* 0x000fe200087fe43f */
[----:B------:R-:W-:Y:S01]  /*60830*/  R2UR UR11, R12 ;  /* 0x000000000c0b72ca */ /* 0x000fe200000e0000 */
[----:B------:R-:W-:Y:S01]  /*60840*/  VIADD R10, R10, 0x1 ;  /* 0x000000010a0a7836 */ /* 0x000fe20000000000 */
[----:B------:R-:W-:Y:S01]  /*60850*/  R2UR UR12, R11 ;  /* 0x000000000b0c72ca */ /* 0x000fe200000e0000 */
[----:B------:R-:W-:Y:S01]  /*60860*/  UIADD3.X UR27, URZ, UR23, URZ, UP1, !UPT ;  /* 0x000000173f1b7290 */ /* 0x000fe20008ffe43f */
[----:B------:R-:W-:Y:S01]  /*60870*/  R2UR UR19, R3 ;  /* 0x00000000031372ca */ /* 0x000fe200000e0000 */
[----:B------:R-:W-:Y:S01]  /*60880*/  UMOV UR16, 0x0 ;  /* 0x0000000000107882 */ /* 0x000fe20000000000 */
[----:B------:R-:W-:Y:S01]  /*60890*/  ISETP.GT.AND P1, PT, R4, 0x1, PT ;  /* 0x000000010400780c */ /* 0x000fe20003f24270 */
[----:B------:R-:W-:Y:S01]  /*608a0*/  UIADD3 UR8, UR8, 0x100, URZ ;  /* 0x0000010008087890 */ /* 0x000fe2000fffe03f */
[----:B------:R-:W-:Y:S01]  /*608b0*/  ISETP.NE.AND P0, PT, R10, 0x3, PT ;  /* 0x000000030a00780c */ /* 0x000fe20003f05270 */
[----:B------:R-:W-:Y:S01]  /*608c0*/  UMOV UR17, 0x10000000 ;  /* 0x1000000000117882 */ /* 0x000fe20000000000 */
[----:B------:R-:W-:Y:S01]  /*608d0*/  UMOV UR25, 0x30000 ;  /* 0x0003000000197882 */ /* 0x000fe20000000000 */
[----:B------:R-:W-:Y:S01]  /*608e0*/  VIADD R14, R14, 0x40 ;  /* 0x000000400e0e7836 */ /* 0x000fe20000000000 */
[----:B------:R-:W-:Y:S01]  /*608f0*/  SEL R12, RZ, 0x1, P0 ;  /* 0x00000001ff0c7807 */ /* 0x000fe20000000000 */
[----:B------:R-:W-:Y:S01]  /*60900*/  UIADD3 UR13, UR13, UR11, URZ ;  /* 0x0000000b0d0d7290 */ /* 0x000fe2000fffe03f */
[----:B------:R-:W-:-:S02]  /*60910*/  SEL R10, R10, RZ, P0 ;  /* 0x000000ff0a0a7207 */ /* 0x000fc40000000000 */
[----:B------:R-:W-:Y:S01]  /*60920*/  UMOV UR11, UR18 ;  /* 0x00000012000b7c82 */ /* 0x000fe20008000000 */
[----:B------:R-:W-:Y:S01]  /*60930*/  LOP3.LUT R5, R5, R12, RZ, 0x3c, !PT ;  /* 0x0000000c05057212 */ /* 0x000fe200078e3cff */
[----:B------:R0:W-:Y:S02]  /*60940*/  UTMALDG.3D [UR8], [UR14], desc[UR16] ;  /* 0x000010080e0075b4 */ /* 0x0001e40008011000 */
[----:B0-----:R-:W-:Y:S01]  /*60950*/  UMOV UR11, UR19 ;  /* 0x00000013000b7c82 */ /* 0x001fe20008000000 */
[----:B------:R-:W-:Y:S02]  /*60960*/  UMOV UR8, UR13 ;  /* 0x0000000d00087c82 */ /* 0x000fe40008000000 */
[----:B------:R0:W-:Y:S02]  /*60970*/  UTMALDG.3D.MULTICAST [UR8], [UR26], UR25, desc[UR16] ;  /* 0x000010081a0073b4 */ /* 0x0001e40008011819 */
[----:B0-----:R-:W-:Y:S05]  /*60980*/  @P1 BRA `(.L_x_1328) ;  /* 0xfffffffc003c1947 */ /* 0x001fea000383ffff */
.L_x_1325:
[----:B------:R-:W-:Y:S05]  /*60990*/  BSYNC B1 ;  /* 0x0000000000017941 */ /* 0x000fea0003800000 */
.L_x_1324:
[----:B------:R-:W2:Y:S01]  /*609a0*/  LDL.LU R18, [R1+0xe04] ;  /* 0x000e040001127983 */ /* 0x000ea20000300800 */
[----:B------:R-:W-:Y:S01]  /*609b0*/  LOP3.LUT P0, RZ, R9, 0xff, RZ, 0xc0, !PT ;  /* 0x000000ff09ff7812 */ /* 0x000fe2000780c0ff */
[C---:B------:R-:W-:Y:S01]  /*609c0*/  IMAD.IADD R8, R6.reuse, 0x1, R8 ;  /* 0x0000000106087824 */ /* 0x040fe200078e0208 */
[----:B------:R-:W-:Y:S01]  /*609d0*/  ULDC.64 UR8, c[0x0][0x650] ;  /* 0x0001940000087ab9 */ /* 0x000fe20000000a00 */
[----:B------:R-:W3:Y:S01]  /*609e0*/  LDL.LU R15, [R1+0xe08] ;  /* 0x000e0800010f7983 */ /* 0x000ee20000300800 */
[----:B------:R-:W-:Y:S01]  /*609f0*/  ISETP.GE.U32.AND P1, PT, R6, 0x3, PT ;  /* 0x000000030600780c */ /* 0x000fe20003f26070 */
[----:B------:R-:W-:Y:S01]  /*60a00*/  BSSY B1, `(.L_x_1329) ;  /* 0x0000073000017945 */ /* 0x000fe20003800000 */
[----:B------:R-:W-:Y:S01]  /*60a10*/  IMAD.MOV.U32 R11, RZ, RZ, -0x1 ;  /* 0xffffffffff0b7424 */ /* 0x000fe200078e00ff */
[----:B------:R-:W-:Y:S02]  /*60a20*/  PRMT R4, RZ, 0x7610, R4 ;  /* 0x00007610ff047816 */ /* 0x000fe40000000004 */
[----:B------:R-:W-:-:S04]  /*60a30*/  PRMT R9, RZ, 0x7610, R9 ;  /* 0x00007610ff097816 */ /* 0x000fc80000000009 */
[----:B------:R-:W0:Y:S01]  /*60a40*/  @P0 S2R R3, SR_CgaCtaId ;  /* 0x0000000000030919 */ /* 0x000e220000008800 */
[----:B------:R-:W-:-:S04]  /*60a50*/  @P0 MOV R2, 0x400 ;  /* 0x0000040000020802 */ /* 0x000fc80000000f00 */
[----:B0-----:R-:W-:-:S04]  /*60a60*/  @P0 LEA R2, R3, R2, 0x18 ;  /* 0x0000000203020211 */ /* 0x001fc800078ec0ff */
[----:B------:R0:W-:Y:S01]  /*60a70*/  @P0 SYNCS.ARRIVE.TRANS64.A1T0 RZ, [R2+URZ+0x48], RZ ;  /* 0x000048ff02ff09a7 */ /* 0x0001e2000810003f */
[----:B------:R-:W-:-:S04]  /*60a80*/  ISETP.GT.U32.AND P0, PT, R8, 0x2, PT ;  /* 0x000000020800780c */ /* 0x000fc80003f04070 */
[----:B------:R-:W-:Y:S01]  /*60a90*/  ISETP.LT.U32.AND P0, PT, R6, 0x3, P0 ;  /* 0x000000030600780c */ /* 0x000fe20000701070 */
[----:B0-----:R-:W-:-:S04]  /*60aa0*/  IMAD.WIDE.U32 R2, R8, -0x55555555, RZ ;  /* 0xaaaaaaab08027825 */ /* 0x001fc800078e00ff */
[----:B------:R-:W-:Y:S01]  /*60ab0*/  IMAD.MOV.U32 R2, RZ, RZ, -0x1 ;  /* 0xffffffffff027424 */ /* 0x000fe200078e00ff */
[----:B------:R-:W-:Y:S02]  /*60ac0*/  SHF.R.U32.HI R5, RZ, 0x1, R3 ;  /* 0x00000001ff057819 */ /* 0x000fe40000011603 */
[----:B------:R-:W-:-:S03]  /*60ad0*/  SEL R3, RZ, 0x1, !P0 ;  /* 0x00000001ff037807 */ /* 0x000fc60004000000 */
[----:B------:R-:W-:Y:S01]  /*60ae0*/  IMAD R8, R5, -0x3, R8 ;  /* 0xfffffffd05087824 */ /* 0x000fe200078e0208 */
[----:B------:R-:W-:Y:S01]  /*60af0*/  LOP3.LUT R0, R0, R3, RZ, 0x3c, !PT ;  /* 0x0000000300007212 */ /* 0x000fe200078e3cff */
[----:B------:R-:W-:-:S03]  /*60b00*/  IMAD.MOV.U32 R3, RZ, RZ, -0x1 ;  /* 0xffffffffff037424 */ /* 0x000fc600078e00ff */
[----:B------:R-:W-:Y:S02]  /*60b10*/  @P1 LOP3.LUT R0, R0, 0x1, R5, 0x78, !PT ;  /* 0x0000000100001812 */ /* 0x000fe400078e7805 */
[----:B---3--:R-:W-:-:S04]  /*60b20*/  IADD3 R15, P0, R15, UR20, RZ ;  /* 0x000000140f0f7c10 */ /* 0x008fc8000ff1e0ff */
[----:B--2---:R-:W-:Y:S01]  /*60b30*/  IADD3.X R18, R18, UR7, RZ, P0, !PT ;  /* 0x0000000712127c10 */ /* 0x004fe200087fe4ff */
[----:B------:R0:W-:Y:S01]  /*60b40*/  STL [R1+0xe08], R15 ;  /* 0x000e080f01007387 */ /* 0x0001e20000100800 */
[----:B------:R-:W-:-:S03]  /*60b50*/  ISETP.GE.U32.AND P0, PT, R15, UR8, PT ;  /* 0x000000080f007c0c */ /* 0x000fc6000bf06070 */
[----:B------:R0:W-:Y:S01]  /*60b60*/  STL [R1+0xe04], R18 ;  /* 0x000e041201007387 */ /* 0x0001e20000100800 */
[----:B------:R-:W-:-:S13]  /*60b70*/  ISETP.GE.U32.AND.EX P0, PT, R18, UR9, PT, P0 ;  /* 0x0000000912007c0c */ /* 0x000fda000bf06100 */
[----:B0-----:R-:W-:Y:S05]  /*60b80*/  @P0 BRA `(.L_x_1330) ;  /* 0x0000000400680947 */ /* 0x001fea0003800000 */
[----:B------:R-:W0:Y:S01]  /*60b90*/  S2UR UR8, SR_CTAID.X ;  /* 0x00000000000879c3 */ /* 0x000e220000002500 */
[----:B------:R-:W-:Y:S01]  /*60ba0*/  ULDC.64 UR10, c[0x0][0x628] ;  /* 0x00018a00000a7ab9 */ /* 0x000fe20000000a00 */
[----:B------:R-:W-:Y:S01]  /*60bb0*/  ULDC UR9, c[0x0][0x150] ;  /* 0x0000540000097ab9 */ /* 0x000fe20000000800 */
[----:B------:R-:W-:Y:S01]  /*60bc0*/  ISETP.NE.U32.AND P0, PT, RZ, UR10, PT ;  /* 0x0000000aff007c0c */ /* 0x000fe2000bf05070 */
[----:B------:R-:W-:Y:S01]  /*60bd0*/  ULDC UR12, c[0x0][0x630] ;  /* 0x00018c00000c7ab9 */ /* 0x000fe20000000800 */
[----:B------:R-:W-:Y:S01]  /*60be0*/  ULDC UR14, c[0x0][0x154] ;  /* 0x00005500000e7ab9 */ /* 0x000fe20000000800 */
[----:B------:R-:W-:Y:S01]  /*60bf0*/  IMAD.MOV.U32 R3, RZ, RZ, R18 ;  /* 0x000000ffff037224 */ /* 0x000fe200078e0012 */
[----:B------:R-:W-:Y:S01]  /*60c00*/  ISETP.NE.AND.EX P0, PT, RZ, UR11, PT, P0 ;  /* 0x0000000bff007c0c */ /* 0x000fe2000bf05300 */
[----:B------:R-:W1:Y:S01]  /*60c10*/  S2UR UR13, SR_CTAID.Y ;  /* 0x00000000000d79c3 */ /* 0x000e620000002600 */
[----:B0-----:R-:W-:-:S05]  /*60c20*/  I2FP.F32.U32 R2, UR8 ;  /* 0x0000000800027c45 */ /* 0x001fca0008201000 */
[----:B------:R-:W-:Y:S01]  /*60c30*/  FMUL R10, R2, UR9 ;  /* 0x00000009020a7c20 */ /* 0x000fe20008400000 */
[----:B------:R-:W-:Y:S01]  /*60c40*/  IMAD.MOV.U32 R2, RZ, RZ, R15 ;  /* 0x000000ffff027224 */ /* 0x000fe200078e000f */
[----:B-1----:R-:W-:-:S04]  /*60c50*/  I2FP.F32.U32 R12, UR13 ;  /* 0x0000000d000c7c45 */ /* 0x002fc80008201000 */
[----:B------:R-:W0:Y:S01]  /*60c60*/  F2I.U32.TRUNC.NTZ R10, R10 ;  /* 0x0000000a000a7305 */ /* 0x000e22000020f000 */
[----:B------:R-:W-:Y:S05]  /*60c70*/  @!P0 BRA `(.L_x_1331) ;  /* 0x0000000000288947 */ /* 0x000fea0003800000 */
[----:B------:R-:W-:Y:S02]  /*60c80*/  ULDC UR9, c[0x0][0x634] ;  /* 0x00018d0000097ab9 */ /* 0x000fe40000000800 */
[----:B------:R-:W-:-:S05]  /*60c90*/  IADD3 R3, P0, R15, UR9, RZ ;  /* 0x000000090f037c10 */ /* 0x000fca000ff1e0ff */
[----:B------:R-:W-:-:S04]  /*60ca0*/  IMAD.X R11, RZ, RZ, R18, P0 ;  /* 0x000000ffff0b7224 */ /* 0x000fc800000e0612 */
[----:B------:R-:W-:-:S04]  /*60cb0*/  IMAD.WIDE.U32 R4, R11, UR10, RZ ;  /* 0x0000000a0b047c25 */ /* 0x000fc8000f8e00ff */
[----:B------:R-:W-:-:S04]  /*60cc0*/  IMAD.WIDE.U32 R4, P0, R3, UR11, R4 ;  /* 0x0000000b03047c25 */ /* 0x000fc8000f800004 */
[----:B------:R-:W-:-:S04]  /*60cd0*/  IMAD.WIDE.U32 R2, R3, UR10, RZ ;  /* 0x0000000a03027c25 */ /* 0x000fc8000f8e00ff */
[----:B------:R-:W-:Y:S01]  /*60ce0*/  IMAD.MOV.U32 R2, RZ, RZ, R5 ;  /* 0x000000ffff027224 */ /* 0x000fe200078e0005 */
[----:B------:R-:W-:Y:S01]  /*60cf0*/  IADD3 RZ, P1, R3, R4, RZ ;  /* 0x0000000403ff7210 */ /* 0x000fe20007f3e0ff */
[----:B------:R-:W-:-:S04]  /*60d00*/  IMAD.X R3, RZ, RZ, RZ, P0 ;  /* 0x000000ffff037224 */ /* 0x000fc800000e06ff */
[----:B------:R-:W-:-:S08]  /*60d10*/  IMAD.WIDE.U32.X R2, R11, UR11, R2, P1 ;  /* 0x0000000b0b027c25 */ /* 0x000fd000088e0402 */
.L_x_1331:
[--C-:B------:R-:W-:Y:S01]  /*60d20*/  SHF.R.U64 R11, R2, UR12, R3.reuse ;  /* 0x0000000c020b7c19 */ /* 0x100fe20008001203 */
[----:B------:R-:W-:Y:S01]  /*60d30*/  ULDC.64 UR10, c[0x0][0x620] ;  /* 0x00018800000a7ab9 */ /* 0x000fe20000000a00 */
[----:B------:R-:W-:Y:S01]  /*60d40*/  SHF.R.U32.HI R2, RZ, UR12, R3 ;  /* 0x0000000cff027c19 */ /* 0x000fe20008011603 */
[----:B------:R-:W-:Y:S01]  /*60d50*/  IMAD.MOV.U32 R3, RZ, RZ, R18 ;  /* 0x000000ffff037224 */ /* 0x000fe200078e0012 */
[----:B------:R-:W-:Y:S01]  /*60d60*/  IADD3 R13, P0, RZ, -R11, RZ ;  /* 0x8000000bff0d7210 */ /* 0x000fe20007f1e0ff */
[----:B------:R-:W-:Y:S01]  /*60d70*/  FMUL R4, R12, UR14 ;  /* 0x0000000e0c047c20 */ /* 0x000fe20008400000 */
[----:B------:R-:W-:Y:S01]  /*60d80*/  ULDC.64 UR14, c[0x0][0x640] ;  /* 0x00019000000e7ab9 */ /* 0x000fe20000000a00 */
[----:B0-----:R-:W-:Y:S02]  /*60d90*/  R2UR UR9, R10 ;  /* 0x000000000a0972ca */ /* 0x001fe400000e0000 */
[----:B------:R-:W-:Y:S01]  /*60da0*/  IMAD.X R2, RZ, RZ, ~R2, P0 ;  /* 0x000000ffff027224 */ /* 0x000fe200000e0e02 */
[----:B------:R-:W-:Y:S01]  /*60db0*/  ISETP.NE.U32.AND P0, PT, RZ, UR14, PT ;  /* 0x0000000eff007c0c */ /* 0x000fe2000bf05070 */
[----:B------:R-:W0:Y:S02]  /*60dc0*/  F2I.U32.TRUNC.NTZ R4, R4 ;  /* 0x0000000400047305 */ /* 0x000e24000020f000 */
[----:B------:R-:W-:Y:S01]  /*60dd0*/  IMAD R2, R2, UR10, RZ ;  /* 0x0000000a02027c24 */ /* 0x000fe2000f8e02ff */
[----:B------:R-:W-:-:S03]  /*60de0*/  ISETP.NE.AND.EX P0, PT, RZ, UR15, PT, P0 ;  /* 0x0000000fff007c0c */ /* 0x000fc6000bf05300 */
[----:B------:R-:W-:Y:S02]  /*60df0*/  IMAD R5, R13, UR11, R2 ;  /* 0x0000000b0d057c24 */ /* 0x000fe4000f8e0202 */
[----:B------:R-:W-:-:S04]  /*60e00*/  IMAD.MOV.U32 R2, RZ, RZ, R15 ;  /* 0x000000ffff027224 */ /* 0x000fc800078e000f */
[----:B------:R-:W-:Y:S01]  /*60e10*/  IMAD.WIDE.U32 R2, R13, UR10, R2 ;  /* 0x0000000a0d027c25 */ /* 0x000fe2000f8e0002 */
[----:B------:R-:W-:Y:S01]  /*60e20*/  ULDC UR10, c[0x0][0x618] ;  /* 0x00018600000a7ab9 */ /* 0x000fe20000000800 */
[----:B0-----:R-:W-:Y:S02]  /*60e30*/  R2UR UR11, R4 ;  /* 0x00000000040b72ca */ /* 0x001fe400000e0000 */
[----:B------:R-:W-:-:S05]  /*60e40*/  IMAD.IADD R3, R3, 0x1, R5 ;  /* 0x0000000103037824 */ /* 0x000fca00078e0205 */
[--C-:B------:R-:W-:Y:S02]  /*60e50*/  SHF.R.U64 R10, R2, UR10, R3.reuse ;  /* 0x0000000a020a7c19 */ /* 0x100fe40008001203 */
[----:B------:R-:W-:Y:S01]  /*60e60*/  SHF.R.U32.HI R3, RZ, UR10, R3 ;  /* 0x0000000aff037c19 */ /* 0x000fe20008011603 */
[----:B------:R-:W-:-:S03]  /*60e70*/  ULDC UR10, c[0x0][0x608] ;  /* 0x00018200000a7ab9 */ /* 0x000fc60000000800 */
[--C-:B------:R-:W-:Y:S02]  /*60e80*/  SHF.R.U64 R12, R10, UR10, R3.reuse ;  /* 0x0000000a0a0c7c19 */ /* 0x100fe40008001203 */
[----:B------:R-:W-:Y:S01]  /*60e90*/  SHF.R.U32.HI R3, RZ, UR10, R3 ;  /* 0x0000000aff037c19 */ /* 0x000fe20008011603 */
[----:B------:R-:W-:-:S03]  /*60ea0*/  ULDC UR10, c[0x0][0x658] ;  /* 0x00019600000a7ab9 */ /* 0x000fc60000000800 */
[--C-:B------:R-:W-:Y:S02]  /*60eb0*/  SHF.R.U64 R13, R12, UR10, R3.reuse ;  /* 0x0000000a0c0d7c19 */ /* 0x100fe40008001203 */
[----:B------:R-:W-:-:S03]  /*60ec0*/  SHF.R.U32.HI R14, RZ, UR10, R3 ;  /* 0x0000000aff0e7c19 */ /* 0x000fc60008011603 */
[----:B------:R-:W-:Y:S02]  /*60ed0*/  IMAD.MOV.U32 R2, RZ, RZ, R13 ;  /* 0x000000ffff027224 */ /* 0x000fe400078e000d */
[----:B------:R-:W-:Y:S01]  /*60ee0*/  IMAD.MOV.U32 R3, RZ, RZ, R14 ;  /* 0x000000ffff037224 */ /* 0x000fe200078e000e */
[----:B------:R-:W-:Y:S06]  /*60ef0*/  @!P0 BRA `(.L_x_1332) ;  /* 0x0000000000288947 */ /* 0x000fec0003800000 */
        /* <DEDUP_REMOVED lines=10> */
.L_x_1332:
[----:B------:R-:W-:Y:S01]  /*60fa0*/  ULDC UR10, c[0x0][0x648] ;  /* 0x00019200000a7ab9 */ /* 0x000fe20000000800 */
[----:B------:R-:W-:Y:S01]  /*60fb0*/  UISETP.NE.AND UP0, UPT, UR39, URZ, UPT ;  /* 0x0000003f2700728c */ /* 0x000fe2000bf05270 */
[----:B------:R-:W-:Y:S01]  /*60fc0*/  SHF.R.U64 R3, R2, UR10, R3 ;  /* 0x0000000a02037c19 */ /* 0x000fe20008001203 */
[----:B------:R-:W-:Y:S01]  /*60fd0*/  ULDC UR10, c[0x0][0x638] ;  /* 0x00018e00000a7ab9 */ /* 0x000fe20000000800 */
[----:B------:R-:W-:Y:S01]  /*60fe0*/  UIADD3 UR11, -UR11, URZ, URZ ;  /* 0x0000003f0b0b7290 */ /* 0x000fe2000fffe13f */
[----:B------:R-:W-:Y:S02]  /*60ff0*/  LOP3.LUT R12, R12, UR6, RZ, 0xc0, !PT ;  /* 0x000000060c0c7c12 */ /* 0x000fe4000f8ec0ff */
[----:B------:R-:W-:Y:S01]  /*61000*/  IMAD.MOV R4, RZ, RZ, -R3 ;  /* 0x000000ffff047224 */ /* 0x000fe200078e0a03 */
[----:B------:R-:W-:Y:S02]  /*61010*/  LOP3.LUT R10, R10, UR4, RZ, 0xc0, !PT ;  /* 0x000000040a0a7c12 */ /* 0x000fe4000f8ec0ff */
[----:B------:R-:W-:Y:S01]  /*61020*/  IMAD R2, R3, UR5, R12 ;  /* 0x0000000503027c24 */ /* 0x000fe2000f8e020c */
[----:B------:R-:W-:Y:S01]  /*61030*/  PLOP3.LUT P0, PT, PT, PT, UP0, 0x40, 0x0 ;  /* 0x000000000000781c */ /* 0x000fe20003f0e808 */
[----:B------:R-:W-:Y:S01]  /*61040*/  IMAD R13, R4, UR10, R13 ;  /* 0x0000000a040d7c24 */ /* 0x000fe2000f8e020d */
[----:B------:R-:W-:Y:S01]  /*61050*/  UIADD3 UR10, -UR9, URZ, URZ ;  /* 0x0000003f090a7290 */ /* 0x000fe2000fffe13f */
[----:B------:R-:W-:Y:S01]  /*61060*/  PLOP3.LUT P1, PT, PT, PT, UP0, 0x40, 0x0 ;  /* 0x000000000000781c */ /* 0x000fe20003f2e808 */
[----:B------:R-:W-:Y:S01]  /*61070*/  IMAD.MOV.U32 R4, RZ, RZ, 0x1 ;  /* 0x00000001ff047424 */ /* 0x000fe200078e00ff */
[----:B------:R-:W-:-:S02]  /*61080*/  ULDC UR9, c[0x0][0x144] ;  /* 0x0000510000097ab9 */ /* 0x000fc40000000800 */
[----:B------:R-:W-:-:S03]  /*61090*/  UIMAD UR8, UR9, UR10, UR8 ;  /* 0x0000000a090872a4 */ /* 0x000fc6000f8e0208 */
[----:B------:R-:W-:Y:S02]  /*610a0*/  ULDC UR9, c[0x0][0x148] ;  /* 0x0000520000097ab9 */ /* 0x000fe40000000800 */
[----:B------:R-:W-:-:S03]  /*610b0*/  @UP0 UIMAD UR8, UR9, UR11, UR13 ;  /* 0x0000000b090802a4 */ /* 0x000fc6000f8e020d */
[----:B------:R-:W-:Y:S02]  /*610c0*/  ULDC UR9, c[0x0][0x600] ;  /* 0x0001800000097ab9 */ /* 0x000fe40000000800 */
[----:B------:R-:W-:Y:S02]  /*610d0*/  IMAD R13, R13, UR9, R10 ;  /* 0x000000090d0d7c24 */ /* 0x000fe4000f8e020a */
[----:B------:R-:W-:Y:S01]  /*610e0*/  IMAD.U32 R3, RZ, RZ, UR8 ;  /* 0x00000008ff037e24 */ /* 0x000fe2000f8e00ff */
[----:B------:R-:W-:-:S03]  /*610f0*/  ULDC UR8, c[0x0][0x610] ;  /* 0x0001840000087ab9 */ /* 0x000fc60000000800 */
[----:B------:R-:W-:-:S05]  /*61100*/  IMAD R2, R2, UR8, R3 ;  /* 0x0000000802027c24 */ /* 0x000fca000f8e0203 */
[----:B------:R-:W-:Y:S02]  /*61110*/  SEL R3, R13, R2, P0 ;  /* 0x000000020d037207 */ /* 0x000fe40000000000 */
[----:B------:R-:W-:-:S07]  /*61120*/  SEL R2, R2, R13, P1 ;  /* 0x0000000d02027207 */ /* 0x000fce0000800000 */
.L_x_1330:
[----:B------:R-:W-:Y:S05]  /*61130*/  BSYNC B1 ;  /* 0x0000000000017941 */ /* 0x000fea0003800000 */
.L_x_1329:
[----:B------:R-:W-:-:S13]  /*61140*/  LOP3.LUT P0, RZ, R4, 0xff, RZ, 0xc0, !PT ;  /* 0x000000ff04ff7812 */ /* 0x000fda000780c0ff */
[----:B------:R-:W-:Y:S05]  /*61150*/  @P0 BRA `(.L_x_1333) ;  /* 0xfffffff400140947 */ /* 0x000fea000383ffff */
[----:B------:R-:W-:Y:S05]  /*61160*/  BSYNC B0 ;  /* 0x0000000000007941 */ /* 0x000fea0003800000 */
.L_x_1322:
[----:B------:R-:W-:-:S03]  /*61170*/  UMOV UR8, 0xffffffff ;  /* 0xffffffff00087882 */ /* 0x000fc60000000000 */
[----:B------:R-:W-:Y:S05]  /*61180*/  BRA.DIV UR8, `(.L_x_1334) ;  /* 0x0000000208f47947 */ /* 0x000fea000b800000 */
[----:B------:R-:W-:-:S13]  /*61190*/  ELECT P6, URZ, PT ;  /* 0x00000000003f782f */ /* 0x000fda00038c0000 */
.L_x_1347:
[----:B------:R-:W-:Y:S04]  /*611a0*/  BSSY B0, `(.L_x_1335) ;  /* 0x0000023000007945 */ /* 0x000fe80003800000 */
[----:B------:R-:W-:Y:S05]  /*611b0*/  @!P6 BRA `(.L_x_1336) ;  /* 0x000000000084e947 */ /* 0x000fea0003800000 */
[----:B------:R-:W-:-:S04]  /*611c0*/  ULOP3.LUT UR8, UR38, 0x2, URZ, 0xfc, !UPT ;  /* 0x0000000226087892 */ /* 0x000fc8000f8efc3f */
[----:B------:R-:W-:-:S06]  /*611d0*/  UISETP.NE.AND UP0, UPT, UR8, 0x3, UPT ;  /* 0x000000030800788c */ /* 0x000fcc000bf05270 */
[----:B------:R-:W-:-:S13]  /*611e0*/  PLOP3.LUT P0, PT, PT, PT, UP0, 0x80, 0x0 ;  /* 0x000000000000781c */ /* 0x000fda0003f0f008 */
[----:B------:R-:W-:Y:S05]  /*611f0*/  @!P0 BRA `(.L_x_1337) ;  /* 0x0000000000048947 */ /* 0x000fea0003800000 */
[----:B------:R-:W-:Y:S01]  /*61200*/  BPT.TRAP 0x1 ;  /* 0x000000040000795c */ /* 0x000fe20000300000 */
.L_x_1337:
[----:B------:R-:W0:Y:S01]  /*61210*/  S2R R3, SR_CgaCtaId ;  /* 0x0000000000037919 */ /* 0x000e220000008800 */
[----:B------:R-:W-:-:S04]  /*61220*/  MOV R2, 0x400 ;  /* 0x0000040000027802 */ /* 0x000fc80000000f00 */
[----:B0-----:R-:W-:Y:S02]  /*61230*/  LEA R3, R3, R2, 0x18 ;  /* 0x0000000203037211 */ /* 0x001fe400078ec0ff */
[----:B------:R-:W-:-:S03]  /*61240*/  SHF.L.U32 R2, R0, 0x1f, RZ ;  /* 0x0000001f00027819 */ /* 0x000fc600000006ff */
[----:B------:R-:W-:-:S04]  /*61250*/  VIADD R3, R3, 0x18 ;  /* 0x0000001803037836 */ /* 0x000fc80000000000 */
[----:B------:R-:W-:-:S04]  /*61260*/  IMAD R5, R8, 0x8, R3 ;  /* 0x0000000808057824 */ /* 0x000fc800078e0203 */
[----:B------:R-:W0:Y:S02]  /*61270*/  SYNCS.PHASECHK.TRANS64.TRYWAIT P0, [R5+URZ], R2 ;  /* 0x00000002050075a7 */ /* 0x000e24000800017f */
[----:B0-----:R-:W-:Y:S05]  /*61280*/  @!P0 BRA `(.L_x_1338) ;  /* 0x0000000000d48947 */ /* 0x001fea0003800000 */
.L_x_1348:
[----:B------:R-:W-:-:S05]  /*61290*/  VIADD R8, R8, 0x1 ;  /* 0x0000000108087836 */ /* 0x000fca0000000000 */
[----:B------:R-:W-:-:S04]  /*612a0*/  ISETP.NE.AND P0, PT, R8, 0x3, PT ;  /* 0x000000030800780c */ /* 0x000fc80003f05270 */
[----:B0-----:R-:W-:Y:S02]  /*612b0*/  SEL R5, RZ, 0x1, P0 ;  /* 0x00000001ff057807 */ /* 0x001fe40000000000 */
[----:B------:R-:W-:Y:S02]  /*612c0*/  SEL R8, R8, RZ, P0 ;  /* 0x000000ff08087207 */ /* 0x000fe40000000000 */
[----:B------:R-:W-:-:S03]  /*612d0*/  LOP3.LUT R5, R0, R5, RZ, 0x3c, !PT ;  /* 0x0000000500057212 */ /* 0x000fc600078e3cff */
[----:B------:R-:W-:Y:S01]  /*612e0*/  IMAD R7, R8, 0x8, R3 ;  /* 0x0000000808077824 */ /* 0x000fe200078e0203 */
[----:B------:R-:W-:-:S04]  /*612f0*/  SHF.L.U32 R0, R5, 0x1f, RZ ;  /* 0x0000001f05007819 */ /* 0x000fc800000006ff */
[----:B------:R-:W0:Y:S02]  /*61300*/  SYNCS.PHASECHK.TRANS64.TRYWAIT P0, [R7+URZ], R0 ;  /* 0x00000000070075a7 */ /* 0x000e24000800017f */
[----:B0-----:R-:W-:Y:S05]  /*61310*/  @!P0 BRA `(.L_x_1339) ;  /* 0x0000000000c48947 */ /* 0x001fea0003800000 */
.L_x_1349:
[----:B0-----:R-:W-:-:S05]  /*61320*/  VIADD R0, R8, 0x1 ;  /* 0x0000000108007836 */ /* 0x001fca0000000000 */
[----:B------:R-:W-:-:S04]  /*61330*/  ISETP.NE.AND P0, PT, R0, 0x3, PT ;  /* 0x000000030000780c */ /* 0x000fc80003f05270 */
[----:B------:R-:W-:Y:S02]  /*61340*/  SEL R2, RZ, 0x1, P0 ;  /* 0x00000001ff027807 */ /* 0x000fe40000000000 */
[----:B------:R-:W-:Y:S02]  /*61350*/  SEL R0, R0, RZ, P0 ;  /* 0x000000ff00007207 */ /* 0x000fe40000000000 */
[----:B------:R-:W-:-:S03]  /*61360*/  LOP3.LUT R2, R5, R2, RZ, 0x3c, !PT ;  /* 0x0000000205027212 */ /* 0x000fc600078e3cff */
[----:B------:R-:W-:Y:S01]  /*61370*/  IMAD R3, R0, 0x8, R3 ;  /* 0x0000000800037824 */ /* 0x000fe200078e0203 */
[----:B------:R-:W-:-:S07]  /*61380*/  SHF.L.U32 R0, R2, 0x1f, RZ ;  /* 0x0000001f02007819 */ /* 0x000fce00000006ff */
.L_x_1340:
[----:B0-----:R0:W1:Y:S02]  /*61390*/  SYNCS.PHASECHK.TRANS64.TRYWAIT P0, [R3+URZ], R0 ;  /* 0x00000000030075a7 */ /* 0x001064000800017f */
[----:B-1----:R-:W-:Y:S05]  /*613a0*/  @!P0 NANOSLEEP.SYNCS 0x989680 ;  /* 0x009896800000895d */ /* 0x002fea0003900000 */
[----:B------:R-:W1:Y:S02]  /*613b0*/  @!P0 SYNCS.PHASECHK.TRANS64 P0, [R3+URZ], R0 ;  /* 0x00000000030085a7 */ /* 0x000e64000800007f */
[----:B-1----:R-:W-:Y:S05]  /*613c0*/  @!P0 BRA `(.L_x_1340) ;  /* 0xfffffffc00f08947 */ /* 0x002fea000383ffff */
.L_x_1336:
[----:B------:R-:W-:Y:S05]  /*613d0*/  BSYNC B0 ;  /* 0x0000000000007941 */ /* 0x000fea0003800000 */
.L_x_1335:
[----:B------:R-:W-:Y:S05]  /*613e0*/  EXIT ;  /* 0x000000000000794d */ /* 0x000fea0003800000 */
.L_x_21:
[----:B--2---:R2:W3:Y:S02]  /*613f0*/  SYNCS.PHASECHK.TRANS64.TRYWAIT P1, [R4+URZ], R3 ;  /* 0x00000003040075a7 */ /* 0x0044e4000802017f */
[----:B---3--:R-:W-:Y:S05]  /*61400*/  @!P1 NANOSLEEP.SYNCS 0x989680 ;  /* 0x009896800000995d */ /* 0x008fea0003900000 */
[----:B------:R-:W3:Y:S02]  /*61410*/  @!P1 SYNCS.PHASECHK.TRANS64 P1, [R4+URZ], R3 ;  /* 0x00000003040095a7 */ /* 0x000ee4000802007f */
[----:B---3--:R-:W-:Y:S05]  /*61420*/  @!P1 BRA `(.L_x_21) ;  /* 0xfffffffc00f09947 */ /* 0x008fea000383ffff */
[----:B------:R-:W-:Y:S05]  /*61430*/  BRA `(.L_x_20) ;  /* 0xfffffa0000b87947 */ /* 0x000fea000383ffff */
.L_x_26:
[----:B--2---:R2:W3:Y:S02]  /*61440*/  SYNCS.PHASECHK.TRANS64.TRYWAIT P1, [R5+URZ], R6 ;  /* 0x00000006050075a7 */ /* 0x0044e4000802017f */
[----:B---3--:R-:W-:Y:S05]  /*61450*/  @!P1 NANOSLEEP.SYNCS 0x989680 ;  /* 0x009896800000995d */ /* 0x008fea0003900000 */
[----:B------:R-:W3:Y:S02]  /*61460*/  @!P1 SYNCS.PHASECHK.TRANS64 P1, [R5+URZ], R6 ;  /* 0x00000006050095a7 */ /* 0x000ee4000802007f */
[----:B---3--:R-:W-:Y:S05]  /*61470*/  @!P1 BRA `(.L_x_26) ;  /* 0xfffffffc00f09947 */ /* 0x008fea000383ffff */
[----:B------:R-:W-:Y:S05]  /*61480*/  BRA `(.L_x_25) ;  /* 0xfffffad8008c7947 */ /* 0x000fea000383ffff */
.L_x_1323:
[----:B------:R-:W-:Y:S01]  /*61490*/  BSSY B1, `(.L_x_1341) ;  /* 0x0000006000017945 */ /* 0x000fe20003800000 */
[----:B------:R-:W-:-:S07]  /*614a0*/  IMAD.MOV.U32 R15, RZ, RZ, -0x1 ;  /* 0xffffffffff0f7424 */ /* 0x000fce00078e00ff */
[----:B------:R-:W-:Y:S05]  /*614b0*/  WARPSYNC.COLLECTIVE R15, `(.L_x_1342) ;  /* 0x000000000f0c7348 */ /* 0x000fea0003c00000 */
[----:B------:R-:W-:Y:S02]  /*614c0*/  ELECT P6, UR62, PT ;  /* 0x00000000003e782f */ /* 0x000fe400038c0000 */
[----:B------:R-:W-:Y:S01]  /*614d0*/  MOV R14, UR62 ;  /* 0x0000003e000e7c02 */ /* 0x000fe20008000f00 */
[----:B------:R-:W-:Y:S10]  /*614e0*/  ENDCOLLECTIVE ;  /* 0x000000000000791b */ /* 0x000ff40003800000 */
.L_x_1342:
[----:B------:R-:W-:Y:S05]  /*614f0*/  BSYNC B1 ;  /* 0x0000000000017941 */ /* 0x000fea0003800000 */
.L_x_1341:
[----:B------:R-:W-:Y:S05]  /*61500*/  BRA `(.L_x_1343) ;  /* 0xfffffff000347947 */ /* 0x000fea000383ffff */
.L_x_1326:
[----:B0-----:R0:W1:Y:S02]  /*61510*/  SYNCS.PHASECHK.TRANS64.TRYWAIT P0, [R15+URZ+0x18], R12 ;  /* 0x0000180c0f0075a7 */ /* 0x001064000800017f */
[----:B-1----:R-:W-:Y:S05]  /*61520*/  @!P0 NANOSLEEP.SYNCS 0x989680 ;  /* 0x009896800000895d */ /* 0x002fea0003900000 */
[----:B------:R-:W1:Y:S02]  /*61530*/  @!P0 SYNCS.PHASECHK.TRANS64 P0, [R15+URZ+0x18], R12 ;  /* 0x0000180c0f0085a7 */ /* 0x000e64000800007f */
[----:B-1----:R-:W-:Y:S05]  /*61540*/  @!P0 BRA `(.L_x_1326) ;  /* 0xfffffffc00f08947 */ /* 0x002fea000383ffff */
[----:B------:R-:W-:Y:S05]  /*61550*/  BRA `(.L_x_1344) ;  /* 0xfffffff000647947 */ /* 0x000fea000383ffff */
.L_x_1334:
[----:B------:R-:W-:Y:S01]  /*61560*/  BSSY B0, `(.L_x_1345) ;  /* 0x0000006000007945 */ /* 0x000fe20003800000 */
[----:B------:R-:W-:-:S07]  /*61570*/  IMAD.MOV.U32 R15, RZ, RZ, -0x1 ;  /* 0xffffffffff0f7424 */ /* 0x000fce00078e00ff */
[----:B------:R-:W-:Y:S05]  /*61580*/  WARPSYNC.COLLECTIVE R15, `(.L_x_1346) ;  /* 0x000000000f0c7348 */ /* 0x000fea0003c00000 */
[----:B------:R-:W-:Y:S02]  /*61590*/  ELECT P6, UR62, PT ;  /* 0x00000000003e782f */ /* 0x000fe400038c0000 */
[----:B------:R-:W-:Y:S01]  /*615a0*/  MOV R14, UR62 ;  /* 0x0000003e000e7c02 */ /* 0x000fe20008000f00 */
[----:B------:R-:W-:Y:S10]  /*615b0*/  ENDCOLLECTIVE ;  /* 0x000000000000791b */ /* 0x000ff40003800000 */
.L_x_1346:
[----:B------:R-:W-:Y:S05]  /*615c0*/  BSYNC B0 ;  /* 0x0000000000007941 */ /* 0x000fea0003800000 */
.L_x_1345:
[----:B------:R-:W-:Y:S05]  /*615d0*/  BRA `(.L_x_1347) ;  /* 0xfffffff800f07947 */ /* 0x000fea000383ffff */
.L_x_1338:
[----:B0-----:R0:W1:Y:S02]  /*615e0*/  SYNCS.PHASECHK.TRANS64.TRYWAIT P0, [R5+URZ], R2 ;  /* 0x00000002050075a7 */ /* 0x001064000800017f */
[----:B-1----:R-:W-:Y:S05]  /*615f0*/  @!P0 NANOSLEEP.SYNCS 0x989680 ;  /* 0x009896800000895d */ /* 0x002fea0003900000 */
[----:B------:R-:W1:Y:S02]  /*61600*/  @!P0 SYNCS.PHASECHK.TRANS64 P0, [R5+URZ], R2 ;  /* 0x00000002050085a7 */ /* 0x000e64000800007f */
[----:B-1----:R-:W-:Y:S05]  /*61610*/  @!P0 BRA `(.L_x_1338) ;  /* 0xfffffffc00f08947 */ /* 0x002fea000383ffff */
[----:B------:R-:W-:Y:S05]  /*61620*/  BRA `(.L_x_1348) ;  /* 0xfffffffc00187947 */ /* 0x000fea000383ffff */
.L_x_1339:
[----:B0-----:R0:W1:Y:S02]  /*61630*/  SYNCS.PHASECHK.TRANS64.TRYWAIT P0, [R7+URZ], R0 ;  /* 0x00000000070075a7 */ /* 0x001064000800017f */
[----:B-1----:R-:W-:Y:S05]  /*61640*/  @!P0 NANOSLEEP.SYNCS 0x989680 ;  /* 0x009896800000895d */ /* 0x002fea0003900000 */
[----:B------:R-:W1:Y:S02]  /*61650*/  @!P0 SYNCS.PHASECHK.TRANS64 P0, [R7+URZ], R0 ;  /* 0x00000000070085a7 */ /* 0x000e64000800007f */
[----:B-1----:R-:W-:Y:S05]  /*61660*/  @!P0 BRA `(.L_x_1339) ;  /* 0xfffffffc00f08947 */ /* 0x002fea000383ffff */
[----:B------:R-:W-:Y:S05]  /*61670*/  BRA `(.L_x_1349) ;  /* 0xfffffffc00287947 */ /* 0x000fea000383ffff */
.L_x_1350:
[----:B------:R-:W-:-:S00]  /*61680*/  BRA `(.L_x_1350) ;  /* 0xfffffffc00fc7947 */ /* 0x000fc0000383ffff */
[----:B------:R-:W-:-:S00]  /*61690*/  NOP ;  /* 0x0000000000007918 */ /* 0x000fc00000000000 */
        /* <DEDUP_REMOVED lines=14> */
.L_x_1351:


//--------------------- .nv.global.init           --------------------------
	.section	.nv.global.init,"aw",@progbits
.nv.global.init:
	.type		$str$22,@object
	.size		$str$22,($str$23 - $str$22)
$str$22:
        /*0000*/ 	.byte	0x6b, 0x5f, 0x74, 0x69, 0x6c, 0x65, 0x5f, 0x63, 0x6f, 0x75, 0x6e, 0x74, 0x20, 0x3e, 0x3d, 0x20
        /*0010*/ 	.byte	0x31, 0x00
	.type		$str$23,@object
	.size		$str$23,(__unnamed_1 - $str$23)
$str$23:
        /*0012*/ 	.byte	0x2f, 0x74, 0x6d, 0x70, 0x2f, 0x63, 0x75, 0x74, 0x6c, 0x61, 0x73, 0x73, 0x5f, 0x73, 0x77, 0x65
        /*0022*/ 	.byte	0x65, 0x70, 0x5f, 0x73, 0x72, 0x63, 0x2f, 0x69, 0x6e, 0x63, 0x6c, 0x75, 0x64, 0x65, 0x2f, 0x63
        /*0032*/ 	.byte	0x75, 0x74, 0x6c, 0x61, 0x73, 0x73, 0x2f, 0x67, 0x65, 0x6d, 0x6d, 0x2f, 0x63, 0x6f, 0x6c, 0x6c
        /*0042*/ 	.byte	0x65, 0x63, 0x74, 0x69, 0x76, 0x65, 0x2f, 0x73, 0x6d, 0x39, 0x30, 0x5f, 0x6d, 0x6d, 0x61, 0x5f
        /*0052*/ 	.byte	0x74, 0x6d, 0x61, 0x5f, 0x67, 0x6d, 0x6d, 0x61, 0x5f, 0x73, 0x73, 0x5f, 0x77, 0x61, 0x72, 0x70
        /*0062*/ 	.byte	0x73, 0x70, 0x65, 0x63, 0x69, 0x61, 0x6c, 0x69, 0x7a, 0x65, 0x64, 0x2e, 0x68, 0x70, 0x70, 0x00
	.type		__unnamed_1,@object
	.size		__unnamed_1,(.L_0 - __unnamed_1)
__unnamed_1:
        /* <DEDUP_REMOVED lines=173> */
        /*0b42*/ 	.byte	0x75, 0x74, 0x65, 0x3a, 0x3a, 0x69, 0x64, 0x65, 0x6e, 0x74, 0x69, 0x74, 0x79, 0x5d, 0x00
.L_0:


//--------------------- .nv.shared._ZN7cutlass13device_kernelINS_4gemm6kernel13GemmUniversalIN4cute5tupleIJiiiiEEENS1_10collective13CollectiveMmaINS1_34MainloopSm90TmaGmmaWarpSpecializedILi3ENS5_IJNS4_1CILi2EEENSA_ILi1EEESC_EEENS1_35KernelTmaWarpSpecializedCooperativeEEENS5_IJNSA_ILi512EEESG_NSA_ILi64EEEEEEaNS5_IJlSC_lEEEaSJ_NS4_8TiledMMAINS4_8MMA_AtomIJNS4_4SM904GMMA27MMA_64x256x32_S32S8S8_SS_TNEEEENS4_6LayoutISD_NS5_IJSC_NSA_ILi0EEESR_EEEEENS5_IJNS4_10UnderscoreESU_SU_EEEEENS4_13SM90_TMA_LOADENS4_14ComposedLayoutINS4_7SwizzleILi2ELi4ELi3EEENS4_18smem_ptr_flag_bitsILi8EEENSQ_INS5_IJNSA_ILi8EEESH_EEENS5_IJSH_SC_EEEEEEEvNS4_8identityENS4_23SM90_TMA_LOAD_MULTICASTES17_vS18_EENS_8epilogue10collective6detail29Sm90TmaWarpSpecializedAdapterINS1C_15DefaultEpilogueIaSJ_SJ_NS1B_6thread17LinearCombinationIaLi1EiiLNS1G_9ScaleType4KindE0ELNS_15FloatRoundStyleE2EaEENS1_15EpilogueDefaultEEEEEvvEEEEvNT_6ParamsE --------------------------
	.section	.nv.shared._ZN7cutlass13device_kernelINS_4gemm6kernel13GemmUniversalIN4cute5tupleIJiiiiEEENS1_10collective13CollectiveMmaINS1_34MainloopSm90TmaGmmaWarpSpecializedILi3ENS5_IJNS4_1CILi2EEENSA_ILi1EEESC_EEENS1_35KernelTmaWarpSpecializedCooperativeEEENS5_IJNSA_ILi512EEESG_NSA_ILi64EEEEEEaNS5_IJlSC_lEEEaSJ_NS4_8TiledMMAINS4_8MMA_AtomIJNS4_4SM904GMMA27MMA_64x256x32_S32S8S8_SS_TNEEEENS4_6LayoutISD_NS5_IJSC_NSA_ILi0EEESR_EEEEENS5_IJNS4_10UnderscoreESU_SU_EEEEENS4_13SM90_TMA_LOADENS4_14ComposedLayoutINS4_7SwizzleILi2ELi4ELi3EEENS4_18smem_ptr_flag_bitsILi8EEENSQ_INS5_IJNSA_ILi8EEESH_EEENS5_IJSH_SC_EEEEEEEvNS4_8identityENS4_23SM90_TMA_LOAD_MULTICASTES17_vS18_EENS_8epilogue10collective6detail29Sm90TmaWarpSpecializedAdapterINS1C_15DefaultEpilogueIaSJ_SJ_NS1B_6thread17LinearCombinationIaLi1EiiLNS1G_9ScaleType4KindE0ELNS_15FloatRoundStyleE2EaEENS1_15EpilogueDefaultEEEEEvvEEEEvNT_6ParamsE,"aw",@nobits
	.sectionflags	@""
	.align	16
	.zero		1024


//--------------------- .nv.shared.reserved.0     --------------------------
	.section	.nv.shared.reserved.0,"aw",@nobits
	.weak		__nv_reservedSMEM_offset_0_alias
	.size		__nv_reservedSMEM_offset_0_alias, 0, 0
	.other		__nv_reservedSMEM_offset_0_alias,@"STO_CUDA_RESERVED_SHARED STV_DEFAULT"
__nv_reservedSMEM_offset_0_alias:
	.zero		0


//--------------------- .nv.global                --------------------------
	.section	.nv.global,"aw",@nobits
.nv.global:
	.type		_ZN40_INTERNAL_6c1b18d8_4_k_cu_10574f1f_113774cute1_E,@object
	.size		_ZN40_INTERNAL_6c1b18d8_4_k_cu_10574f1f_113774cute1_E,(_ZN40_INTERNAL_6c1b18d8_4_k_cu_10574f1f_113774cuda3std3__45__cpo6cbeginE - _ZN40_INTERNAL_6c1b18d8_4_k_cu_10574f1f_113774cute1_E)
_ZN40_INTERNAL_6c1b18d8_4_k_cu_10574f1f_113774cute1_E:
	.zero		1
	.type		_ZN40_INTERNAL_6c1b18d8_4_k_cu_10574f1f_113774cuda3std3__45__cpo6cbeginE,@object
	.size		_ZN40_INTERNAL_6c1b18d8_4_k_cu_10574f1f_113774cuda3std3__45__cpo6cbeginE,(_ZN40_INTERNAL_6c1b18d8_4_k_cu_10574f1f_113774cuda3std3__48in_placeE - _ZN40_INTERNAL_6c1b18d8_4_k_cu_10574f1f_113774cuda3std3__45__cpo6cbeginE)
_ZN40_INTERNAL_6c1b18d8_4_k_cu_10574f1f_113774cuda3std3__45__cpo6cbeginE:
	.zero		1
	.type		_ZN40_INTERNAL_6c1b18d8_4_k_cu_10574f1f_113774cuda3std3__48in_placeE,@object
	.size		_ZN40_INTERNAL_6c1b18d8_4_k_cu_10574f1f_113774cuda3std3__48in_placeE,(_ZN40_INTERNAL_6c1b18d8_4_k_cu_10574f1f_113774cuda3std6ranges3__45__cpo9iter_moveE - _ZN40_INTERNAL_6c1b18d8_4_k_cu_10574f1f_113774cuda3std3__48in_placeE)
_ZN40_INTERNAL_6c1b18d8_4_k_cu_10574f1f_113774cuda3std3__48in_placeE:
	.zero		1
	.type		_ZN40_INTERNAL_6c1b18d8_4_k_cu_10574f1f_113774cuda3std6ranges3__45__cpo9iter_moveE,@object
	.size		_ZN40_INTERNAL_6c1b18d8_4_k_cu_10574f1f_113774cuda3std6ranges3__45__cpo9iter_moveE,(_ZN40_INTERNAL_6c1b18d8_4_k_cu_10574f1f_113774cuda3std3__45__cpo5beginE - _ZN40_INTERNAL_6c1b18d8_4_k_cu_10574f1f_113774cuda3std6ranges3__45__cpo9iter_moveE)
_ZN40_INTERNAL_6c1b18d8_4_k_cu_10574f1f_113774cuda3std6ranges3__45__cpo9iter_moveE:
	.zero		1
	.type		_ZN40_INTERNAL_6c1b18d8_4_k_cu_10574f1f_113774cuda3std3__45__cpo5beginE,@object
	.size		_ZN40_INTERNAL_6c1b18d8_4_k_cu_10574f1f_113774cuda3std3__45__cpo5beginE,(_ZN40_INTERNAL_6c1b18d8_4_k_cu_10574f1f_113774cuda3std3__442_GLOBAL__N__6c1b18d8_4_k_cu_10574f1f_113776ignoreE - _ZN40_INTERNAL_6c1b18d8_4_k_cu_10574f1f_113774cuda3std3__45__cpo5beginE)
_ZN40_INTERNAL_6c1b18d8_4_k_cu_10574f1f_113774cuda3std3__45__cpo5beginE:
	.zero		1
	.type		_ZN40_INTERNAL_6c1b18d8_4_k_cu_10574f1f_113774cuda3std3__442_GLOBAL__N__6c1b18d8_4_k_cu_10574f1f_113776ignoreE,@object
	.size		_ZN40_INTERNAL_6c1b18d8_4_k_cu_10574f1f_113774cuda3std3__442_GLOBAL__N__6c1b18d8_4_k_cu_10574f1f_113776ignoreE,(_ZN40_INTERNAL_6c1b18d8_4_k_cu_10574f1f_113774cute7productE - _ZN40_INTERNAL_6c1b18d8_4_k_cu_10574f1f_113774cuda3std3__442_GLOBAL__N__6c1b18d8_4_k_cu_10574f1f_113776ignoreE)
_ZN40_INTERNAL_6c1b18d8_4_k_cu_10574f1f_113774cuda3std3__442_GLOBAL__N__6c1b18d8_4_k_cu_10574f1f_113776ignoreE:
	.zero		1
	.type		_ZN40_INTERNAL_6c1b18d8_4_k_cu_10574f1f_113774cute7productE,@object
	.size		_ZN40_INTERNAL_6c1b18d8_4_k_cu_10574f1f_113774cute7productE,(_ZN40_INTERNAL_6c1b18d8_4_k_cu_10574f1f_113774cuda3std3__45__cpo3endE - _ZN40_INTERNAL_6c1b18d8_4_k_cu_10574f1f_113774cute7productE)
_ZN40_INTERNAL_6c1b18d8_4_k_cu_10574f1f_113774cute7productE:
	.zero		1
	.type		_ZN40_INTERNAL_6c1b18d8_4_k_cu_10574f1f_113774cuda3std3__45__cpo3endE,@object
	.size		_ZN40_INTERNAL_6c1b18d8_4_k_cu_10574f1f_113774cuda3std3__45__cpo3endE,(_ZN40_INTERNAL_6c1b18d8_4_k_cu_10574f1f_113774cuda3std3__419piecewise_constructE - _ZN40_INTERNAL_6c1b18d8_4_k_cu_10574f1f_113774cuda3std3__45__cpo3endE)
_ZN40_INTERNAL_6c1b18d8_4_k_cu_10574f1f_113774cuda3std3__45__cpo3endE:
	.zero		1
	.type		_ZN40_INTERNAL_6c1b18d8_4_k_cu_10574f1f_113774cuda3std3__419piecewise_constructE,@object
	.size		_ZN40_INTERNAL_6c1b18d8_4_k_cu_10574f1f_113774cuda3std3__419piecewise_constructE,(_ZN40_INTERNAL_6c1b18d8_4_k_cu_10574f1f_113774cuda3std3__45__cpo4cendE - _ZN40_INTERNAL_6c1b18d8_4_k_cu_10574f1f_113774cuda3std3__419piecewise_constructE)
_ZN40_INTERNAL_6c1b18d8_4_k_cu_10574f1f_113774cuda3std3__419piecewise_constructE:
	.zero		1
	.type		_ZN40_INTERNAL_6c1b18d8_4_k_cu_10574f1f_113774cuda3std3__45__cpo4cendE,@object
	.size		_ZN40_INTERNAL_6c1b18d8_4_k_cu_10574f1f_113774cuda3std3__45__cpo4cendE,(_ZN40_INTERNAL_6c1b18d8_4_k_cu_10574f1f_113774cuda3std6ranges3__45__cpo4swapE - _ZN40_INTERNAL_6c1b18d8_4_k_cu_10574f1f_113774cuda3std3__45__cpo4cendE)
_ZN40_INTERNAL_6c1b18d8_4_k_cu_10574f1f_113774cuda3std3__45__cpo4cendE:
	.zero		1
	.type		_ZN40_INTERNAL_6c1b18d8_4_k_cu_10574f1f_113774cuda3std6ranges3__45__cpo4swapE,@object
	.size		_ZN40_INTERNAL_6c1b18d8_4_k_cu_10574f1f_113774cuda3std6ranges3__45__cpo4swapE,(.L_8 - _ZN40_INTERNAL_6c1b18d8_4_k_cu_10574f1f_113774cuda3std6ranges3__45__cpo4swapE)
_ZN40_INTERNAL_6c1b18d8_4_k_cu_10574f1f_113774cuda3std6ranges3__45__cpo4swapE:
	.zero		1
.L_8:


//--------------------- .nv.constant0._ZN7cutlass13device_kernelINS_4gemm6kernel13GemmUniversalIN4cute5tupleIJiiiiEEENS1_10collective13CollectiveMmaINS1_34MainloopSm90TmaGmmaWarpSpecializedILi3ENS5_IJNS4_1CILi2EEENSA_ILi1EEESC_EEENS1_35KernelTmaWarpSpecializedCooperativeEEENS5_IJNSA_ILi512EEESG_NSA_ILi64EEEEEEaNS5_IJlSC_lEEEaSJ_NS4_8TiledMMAINS4_8MMA_AtomIJNS4_4SM904GMMA27MMA_64x256x32_S32S8S8_SS_TNEEEENS4_6LayoutISD_NS5_IJSC_NSA_ILi0EEESR_EEEEENS5_IJNS4_10UnderscoreESU_SU_EEEEENS4_13SM90_TMA_LOADENS4_14ComposedLayoutINS4_7SwizzleILi2ELi4ELi3EEENS4_18smem_ptr_flag_bitsILi8EEENSQ_INS5_IJNSA_ILi8EEESH_EEENS5_IJSH_SC_EEEEEEEvNS4_8identityENS4_23SM90_TMA_LOAD_MULTICASTES17_vS18_EENS_8epilogue10collective6detail29Sm90TmaWarpSpecializedAdapterINS1C_15DefaultEpilogueIaSJ_SJ_NS1B_6thread17LinearCombinationIaLi1EiiLNS1G_9ScaleType4KindE0ELNS_15FloatRoundStyleE2EaEENS1_15EpilogueDefaultEEEEEvvEEEEvNT_6ParamsE --------------------------
	.section	.nv.constant0._ZN7cutlass13device_kernelINS_4gemm6kernel13GemmUniversalIN4cute5tupleIJiiiiEEENS1_10collective13CollectiveMmaINS1_34MainloopSm90TmaGmmaWarpSpecializedILi3ENS5_IJNS4_1CILi2EEENSA_ILi1EEESC_EEENS1_35KernelTmaWarpSpecializedCooperativeEEENS5_IJNSA_ILi512EEESG_NSA_ILi64EEEEEEaNS5_IJlSC_lEEEaSJ_NS4_8TiledMMAINS4_8MMA_AtomIJNS4_4SM904GMMA27MMA_64x256x32_S32S8S8_SS_TNEEEENS4_6LayoutISD_NS5_IJSC_NSA_ILi0EEESR_EEEEENS5_IJNS4_10UnderscoreESU_SU_EEEEENS4_13SM90_TMA_LOADENS4_14ComposedLayoutINS4_7SwizzleILi2ELi4ELi3EEENS4_18smem_ptr_flag_bitsILi8EEENSQ_INS5_IJNSA_ILi8EEESH_EEENS5_IJSH_SC_EEEEEEEvNS4_8identityENS4_23SM90_TMA_LOAD_MULTICASTES17_vS18_EENS_8epilogue10collective6detail29Sm90TmaWarpSpecializedAdapterINS1C_15DefaultEpilogueIaSJ_SJ_NS1B_6thread17LinearCombinationIaLi1EiiLNS1G_9ScaleType4KindE0ELNS_15FloatRoundStyleE2EaEENS1_15EpilogueDefaultEEEEEvvEEEEvNT_6ParamsE,"a",@progbits
	.sectionflags	@""
	.align	4
.nv.constant0._ZN7cutlass13device_kernelINS_4gemm6kernel13GemmUniversalIN4cute5tupleIJiiiiEEENS1_10collective13CollectiveMmaINS1_34MainloopSm90TmaGmmaWarpSpecializedILi3ENS5_IJNS4_1CILi2EEENSA_ILi1EEESC_EEENS1_35KernelTmaWarpSpecializedCooperativeEEENS5_IJNSA_ILi512EEESG_NSA_ILi64EEEEEEaNS5_IJlSC_lEEEaSJ_NS4_8TiledMMAINS4_8MMA_AtomIJNS4_4SM904GMMA27MMA_64x256x32_S32S8S8_SS_TNEEEENS4_6LayoutISD_NS5_IJSC_NSA_ILi0EEESR_EEEEENS5_IJNS4_10UnderscoreESU_SU_EEEEENS4_13SM90_TMA_LOADENS4_14ComposedLayoutINS4_7SwizzleILi2ELi4ELi3EEENS4_18smem_ptr_flag_bitsILi8EEENSQ_INS5_IJNSA_ILi8EEESH_EEENS5_IJSH_SC_EEEEEEEvNS4_8identityENS4_23SM90_TMA_LOAD_MULTICASTES17_vS18_EENS_8epilogue10collective6detail29Sm90TmaWarpSpecializedAdapterINS1C_15DefaultEpilogueIaSJ_SJ_NS1B_6thread17LinearCombinationIaLi1EiiLNS1G_9ScaleType4KindE0ELNS_15FloatRoundStyleE2EaEENS1_15EpilogueDefaultEEEEEvvEEEEvNT_6ParamsE:
	.zero		1664


//--------------------- SYMBOLS --------------------------

	.type		.nv.reservedSmem.offset0,@object
	.size		.nv.reservedSmem.offset0,0x4
	.type		__assertfail,@function
